def matmul_kernel(
    a_ptr,
    b_ptr,
    c_ptr,
    M,
    N,
    K,
    stride_am,
    stride_ak,
    stride_bk,
    stride_bn,
    stride_cm,
    stride_cn,
    BLOCK_M: tl.constexpr,
    BLOCK_N: tl.constexpr,
    BLOCK_K: tl.constexpr,
    GROUP_M: tl.constexpr,
):
    pid = tl.program_id(axis=0)
    num_pid_m = tl.cdiv(M, BLOCK_M)
    num_pid_n = tl.cdiv(N, BLOCK_N)
    num_pid_in_group = GROUP_M * num_pid_n
    group_id = pid // num_pid_in_group
    first_pid_m = group_id * GROUP_M
    group_size_m = min(num_pid_m - first_pid_m, GROUP_M)
    pid_m = first_pid_m + ((pid % num_pid_in_group) % group_size_m)
    pid_n = (pid % num_pid_in_group) // group_size_m

    offs_am = (pid_m * BLOCK_M + tl.arange(0, BLOCK_M)) % M
    offs_bn = (pid_n * BLOCK_N + tl.arange(0, BLOCK_N)) % N
    offs_k = tl.arange(0, BLOCK_K)
    a_ptrs = a_ptr + offs_am[:, None] * stride_am + offs_k[None, :] * stride_ak
    b_ptrs = b_ptr + offs_k[:, None] * stride_bk + offs_bn[None, :] * stride_bn

    acc = tl.zeros((BLOCK_M, BLOCK_N), dtype=tl.float32)
    for kk in range(0, tl.cdiv(K, BLOCK_K)):
        a = tl.load(a_ptrs, mask=offs_k[None, :] < K - kk * BLOCK_K, other=0.0)
        b = tl.load(b_ptrs, mask=offs_k[:, None] < K - kk * BLOCK_K, other=0.0)
        acc = tl.dot(a, b, acc)
        a_ptrs += BLOCK_K * stride_ak
        b_ptrs += BLOCK_K * stride_bk

    c = acc.to(c_ptr.dtype.element_ty)
    offs_cm = pid_m * BLOCK_M + tl.arange(0, BLOCK_M)
    offs_cn = pid_n * BLOCK_N + tl.arange(0, BLOCK_N)
    c_ptrs = c_ptr + offs_cm[:, None] * stride_cm + offs_cn[None, :] * stride_cn
    mask = (offs_cm[:, None] < M) & (offs_cn[None, :] < N)
    tl.store(c_ptrs, c, mask=mask)

# config = {"BLOCK_K": 128, "BLOCK_M": 128, "BLOCK_N": 512, "GROUP_M": 1, "arch": "sm_90", "dtype": "fp8e4m3", "num_ctas": 1, "num_stages": 3, "num_warps": 4}
# arch = sm_90


// ===== COMPILED SASS (sm_90a) =====

	.target	sm_90a

	.elftype	@"ET_EXEC"


//--------------------- .note.nv.tkinfo           --------------------------
	.section	.note.nv.tkinfo,"",@"SHT_NOTE"
	.sectionflags	@"SHF_NOTE_NV_TKINFO"
	.tkinfo
        /*0018*/ 	.word	0x00000002
        /*0030*/ 	.string	""
        /*0030*/ 	.string	"ptxas"
        /*0030*/ 	.string	"Cuda compilation tools, release 13.0, V13.0.88"
        /*0030*/ 	.string	"Build cuda_13.0.r13.0/compiler.36424714_0"
        /*0030*/ 	.string	"-v  -suppress-debug-info  -lineinfo  -arch sm_90a "



//--------------------- .note.nv.cuinfo           --------------------------
	.section	.note.nv.cuinfo,"",@"SHT_NOTE"
	.sectionflags	@"SHF_NOTE_NV_CUINFO"
        /*0018*/ 	.short	0x0002
        /*001a*/ 	.short	0x005a
        /*001c*/ 	.short	0x0082
	.zero		2


//--------------------- .nv.info                  --------------------------
	.section	.nv.info,"",@"SHT_CUDA_INFO"
	.align	4


	//----- nvinfo : EIATTR_REGCOUNT
	.align		4
        /*0000*/ 	.byte	0x04, 0x2f
        /*0002*/ 	.short	(.L_1 - .L_0)
	.align		4
.L_0:
        /*0004*/ 	.word	index@(matmul_kernel)
        /*0008*/ 	.word	0x000000ff


	//----- nvinfo : EIATTR_FRAME_SIZE
	.align		4
.L_1:
        /*000c*/ 	.byte	0x04, 0x11
        /*000e*/ 	.short	(.L_3 - .L_2)
	.align		4
.L_2:
        /*0010*/ 	.word	index@(matmul_kernel)
        /*0014*/ 	.word	0x00002590


	//----- nvinfo : EIATTR_MIN_STACK_SIZE
	.align		4
.L_3:
        /*0018*/ 	.byte	0x04, 0x12
        /*001a*/ 	.short	(.L_5 - .L_4)
	.align		4
.L_4:
        /*001c*/ 	.word	index@(matmul_kernel)
        /*0020*/ 	.word	0x00002590
.L_5:


//--------------------- .nv.compat                --------------------------
	.section	.nv.compat,"",@"SHT_CUDA_COMPAT_INFO"
	.align	4
        /*0000*/ 	.byte	0x02, 0x09, 0x01, 0x00, 0x02, 0x02, 0x04, 0x00, 0x02, 0x05, 0x05, 0x00, 0x03, 0x07, 0x01, 0x01
        /*0010*/ 	.byte	0x02, 0x03, 0x00, 0x00, 0x02, 0x06, 0x01, 0x00, 0x04, 0x0b, 0x08, 0x00, 0x00, 0x00, 0x00, 0x00
        /*0020*/ 	.byte	0x00, 0x00, 0x00, 0x00


//--------------------- .nv.info.matmul_kernel    --------------------------
	.section	.nv.info.matmul_kernel,"",@"SHT_CUDA_INFO"
	.sectionflags	@""
	.align	4


	//----- nvinfo : EIATTR_CUDA_API_VERSION
	.align		4
        /*0000*/ 	.byte	0x04, 0x37
        /*0002*/ 	.short	(.L_7 - .L_6)
.L_6:
        /*0004*/ 	.word	0x00000082


	//----- nvinfo : EIATTR_KPARAM_INFO
	.align		4
.L_7:
        /*0008*/ 	.byte	0x04, 0x17
        /*000a*/ 	.short	(.L_9 - .L_8)
.L_8:
        /*000c*/ 	.word	0x00000000
        /*0010*/ 	.short	0x000d
        /*0012*/ 	.short	0x0048
        /*0014*/ 	.byte	0x00, 0xf4, 0x21, 0x00


	//----- nvinfo : EIATTR_KPARAM_INFO
	.align		4
.L_9:
        /*0018*/ 	.byte	0x04, 0x17
        /*001a*/ 	.short	(.L_11 - .L_10)
.L_10:
        /*001c*/ 	.word	0x00000000
        /*0020*/ 	.short	0x000c
        /*0022*/ 	.short	0x0040
        /*0024*/ 	.byte	0x00, 0xf4, 0x21, 0x00


	//----- nvinfo : EIATTR_KPARAM_INFO
	.align		4
.L_11:
        /*0028*/ 	.byte	0x04, 0x17
        /*002a*/ 	.short	(.L_13 - .L_12)
.L_12:
        /*002c*/ 	.word	0x00000000
        /*0030*/ 	.short	0x000b
        /*0032*/ 	.short	0x0038
        /*0034*/ 	.byte	0x00, 0xf0, 0x11, 0x00


	//----- nvinfo : EIATTR_KPARAM_INFO
	.align		4
.L_13:
        /*0038*/ 	.byte	0x04, 0x17
        /*003a*/ 	.short	(.L_15 - .L_14)
.L_14:
        /*003c*/ 	.word	0x00000000
        /*0040*/ 	.short	0x000a
        /*0042*/ 	.short	0x0034
        /*0044*/ 	.byte	0x00, 0xf0, 0x11, 0x00


	//----- nvinfo : EIATTR_KPARAM_INFO
	.align		4
.L_15:
        /*0048*/ 	.byte	0x04, 0x17
        /*004a*/ 	.short	(.L_17 - .L_16)
.L_16:
        /*004c*/ 	.word	0x00000000
        /*0050*/ 	.short	0x0009
        /*0052*/ 	.short	0x0030
        /*0054*/ 	.byte	0x00, 0xf0, 0x11, 0x00


	//----- nvinfo : EIATTR_KPARAM_INFO
	.align		4
.L_17:
        /*0058*/ 	.byte	0x04, 0x17
        /*005a*/ 	.short	(.L_19 - .L_18)
.L_18:
        /*005c*/ 	.word	0x00000000
        /*0060*/ 	.short	0x0008
        /*0062*/ 	.short	0x002c
        /*0064*/ 	.byte	0x00, 0xf0, 0x11, 0x00


	//----- nvinfo : EIATTR_KPARAM_INFO
	.align		4
.L_19:
        /*0068*/ 	.byte	0x04, 0x17
        /*006a*/ 	.short	(.L_21 - .L_20)
.L_20:
        /*006c*/ 	.word	0x00000000
        /*0070*/ 	.short	0x0007
        /*0072*/ 	.short	0x0028
        /*0074*/ 	.byte	0x00, 0xf0, 0x11, 0x00


	//----- nvinfo : EIATTR_KPARAM_INFO
	.align		4
.L_21:
        /*0078*/ 	.byte	0x04, 0x17
        /*007a*/ 	.short	(.L_23 - .L_22)
.L_22:
        /*007c*/ 	.word	0x00000000
        /*0080*/ 	.short	0x0006
        /*0082*/ 	.short	0x0024
        /*0084*/ 	.byte	0x00, 0xf0, 0x11, 0x00


	//----- nvinfo : EIATTR_KPARAM_INFO
	.align		4
.L_23:
        /*0088*/ 	.byte	0x04, 0x17
        /*008a*/ 	.short	(.L_25 - .L_24)
.L_24:
        /*008c*/ 	.word	0x00000000
        /*0090*/ 	.short	0x0005
        /*0092*/ 	.short	0x0020
        /*0094*/ 	.byte	0x00, 0xf0, 0x11, 0x00


	//----- nvinfo : EIATTR_KPARAM_INFO
	.align		4
.L_25:
        /*0098*/ 	.byte	0x04, 0x17
        /*009a*/ 	.short	(.L_27 - .L_26)
.L_26:
        /*009c*/ 	.word	0x00000000
        /*00a0*/ 	.short	0x0004
        /*00a2*/ 	.short	0x001c
        /*00a4*/ 	.byte	0x00, 0xf0, 0x11, 0x00


	//----- nvinfo : EIATTR_KPARAM_INFO
	.align		4
.L_27:
        /*00a8*/ 	.byte	0x04, 0x17
        /*00aa*/ 	.short	(.L_29 - .L_28)
.L_28:
        /*00ac*/ 	.word	0x00000000
        /*00b0*/ 	.short	0x0003
        /*00b2*/ 	.short	0x0018
        /*00b4*/ 	.byte	0x00, 0xf0, 0x11, 0x00


	//----- nvinfo : EIATTR_KPARAM_INFO
	.align		4
.L_29:
        /*00b8*/ 	.byte	0x04, 0x17
        /*00ba*/ 	.short	(.L_31 - .L_30)
.L_30:
        /*00bc*/ 	.word	0x00000000
        /*00c0*/ 	.short	0x0002
        /*00c2*/ 	.short	0x0010
        /*00c4*/ 	.byte	0x00, 0xf4, 0x21, 0x00


	//----- nvinfo : EIATTR_KPARAM_INFO
	.align		4
.L_31:
        /*00c8*/ 	.byte	0x04, 0x17
        /*00ca*/ 	.short	(.L_33 - .L_32)
.L_32:
        /*00cc*/ 	.word	0x00000000
        /*00d0*/ 	.short	0x0001
        /*00d2*/ 	.short	0x0008
        /*00d4*/ 	.byte	0x00, 0xf4, 0x21, 0x00


	//----- nvinfo : EIATTR_KPARAM_INFO
	.align		4
.L_33:
        /*00d8*/ 	.byte	0x04, 0x17
        /*00da*/ 	.short	(.L_35 - .L_34)
.L_34:
        /*00dc*/ 	.word	0x00000000
        /*00e0*/ 	.short	0x0000
        /*00e2*/ 	.short	0x0000
        /*00e4*/ 	.byte	0x00, 0xf4, 0x21, 0x00


	//----- nvinfo : EIATTR_SPARSE_MMA_MASK
	.align		4
.L_35:
        /*00e8*/ 	.byte	0x03, 0x50
        /*00ea*/ 	.short	0x0000


	//----- nvinfo : EIATTR_MAXREG_COUNT
	.align		4
        /*00ec*/ 	.byte	0x03, 0x1b
        /*00ee*/ 	.short	0x00ff


	//----- nvinfo : EIATTR_NUM_BARRIERS
	.align		4
        /*00f0*/ 	.byte	0x02, 0x4c
        /*00f2*/ 	.byte	0x01
	.zero		1


	//----- nvinfo : EIATTR_ANNOTATIONS
	.align		4
        /*00f4*/ 	.byte	0x04, 0x55
        /*00f6*/ 	.short	(.L_37 - .L_36)


	//   ....[0]....
.L_36:
        /*00f8*/ 	.word	0x00000001
        /*00fc*/ 	.byte	0x30, 0x05, 0x00, 0x00, 0x01, 0x00, 0x00, 0x00, 0x60, 0x05, 0x00, 0x00, 0x01, 0x00, 0x00, 0x00
        /* <DEDUP_REMOVED lines=2198> */
        /*8a6c*/ 	.byte	0x10, 0x74, 0x03, 0x00


	//----- nvinfo : EIATTR_MERCURY_ISA_VERSION
	.align		4
.L_37:
        /*8a70*/ 	.byte	0x03, 0x5f
        /*8a72*/ 	.short	0x0101


	//----- nvinfo : EIATTR_EXIT_INSTR_OFFSETS
	.align		4
        /*8a74*/ 	.byte	0x04, 0x1c
        /*8a76*/ 	.short	(.L_39 - .L_38)


	//   ....[0]....
.L_38:
        /*8a78*/ 	.word	0x0008bad0


	//   ....[1]....
        /*8a7c*/ 	.word	0x0008baf0


	//----- nvinfo : EIATTR_REQNTID
	.align		4
.L_39:
        /*8a80*/ 	.byte	0x04, 0x10
        /*8a82*/ 	.short	(.L_41 - .L_40)
.L_40:
        /*8a84*/ 	.word	0x00000080
        /*8a88*/ 	.word	0x00000001
        /*8a8c*/ 	.word	0x00000001


	//----- nvinfo : EIATTR_CBANK_PARAM_SIZE
	.align		4
.L_41:
        /*8a90*/ 	.byte	0x03, 0x19
        /*8a92*/ 	.short	0x0050


	//----- nvinfo : EIATTR_PARAM_CBANK
	.align		4
        /*8a94*/ 	.byte	0x04, 0x0a
        /*8a96*/ 	.short	(.L_43 - .L_42)
	.align		4
.L_42:
        /*8a98*/ 	.word	index@(.nv.constant0.matmul_kernel)
        /*8a9c*/ 	.short	0x0210
        /*8a9e*/ 	.short	0x0050


	//----- nvinfo : EIATTR_SW_WAR
	.align		4
.L_43:
        /*8aa0*/ 	.byte	0x04, 0x36
        /*8aa2*/ 	.short	(.L_45 - .L_44)
.L_44:
        /*8aa4*/ 	.word	0x00000008
.L_45:


//--------------------- .nv.callgraph             --------------------------
	.section	.nv.callgraph,"",@"SHT_CUDA_CALLGRAPH"
	.align	4
	.sectionentsize	8
	.align		4
        /*0000*/ 	.word	0x00000000
	.align		4
        /*0004*/ 	.word	0xffffffff
	.align		4
        /*0008*/ 	.word	0x00000000
	.align		4
        /*000c*/ 	.word	0xfffffffe
	.align		4
        /*0010*/ 	.word	0x00000000
	.align		4
        /*0014*/ 	.word	0xfffffffd
	.align		4
        /*0018*/ 	.word	0x00000000
	.align		4
        /*001c*/ 	.word	0xfffffffc


//--------------------- .text.matmul_kernel       --------------------------
	.section	.text.matmul_kernel,"ax",@progbits
	.align	128
        .global         matmul_kernel
        .type           matmul_kernel,@function
        .size           matmul_kernel,(.L_x_4 - matmul_kernel)
        .other          matmul_kernel,@"STO_CUDA_ENTRY STV_DEFAULT"
matmul_kernel:
.text.matmul_kernel:
[----:B------:R-:W0:Y:S08]  /*0000*/  LDC R1, c[0x0][0x28] ;  /* 0x00000a00ff017b82 */ /* 0x000e300000000800 */
[----:B------:R-:W1:Y:S01]  /*0010*/  LDC.64 R124, c[0x0][0x228] ;  /* 0x00008a00ff7c7b82 */ /* 0x000e620000000a00 */
[----:B------:R-:W2:Y:S01]  /*0020*/  S2R R5, SR_CTAID.X ;  /* 0x0000000000057919 */ /* 0x000ea20000002500 */
[----:B0-----:R-:W-:Y:S01]  /*0030*/  VIADD R1, R1, 0xffffda70 ;  /* 0xffffda7001017836 */ /* 0x001fe20000000000 */
[----:B------:R-:W-:Y:S01]  /*0040*/  UMOV UR4, 0x400 ;  /* 0x0000040000047882 */ /* 0x000fe20000000000 */
[----:B------:R-:W-:Y:S01]  /*0050*/  ULDC.64 UR6, c[0x0][0x208] ;  /* 0x0000820000067ab9 */ /* 0x000fe20000000a00 */
[----:B------:R-:W0:Y:S03]  /*0060*/  S2R R126, SR_TID.X ;  /* 0x00000000007e7919 */ /* 0x000e260000002100 */
[----:B------:R-:W3:Y:S01]  /*0070*/  S2UR UR5, SR_CgaCtaId ;  /* 0x00000000000579c3 */ /* 0x000ee20000008800 */
[----:B-1----:R-:W-:-:S05]  /*0080*/  VIADD R0, R125, 0x1ff ;  /* 0x000001ff7d007836 */ /* 0x002fca0000000000 */
[----:B------:R-:W-:Y:S01]  /*0090*/  SHF.R.S32.HI R3, RZ, 0x1f, R0 ;  /* 0x0000001fff037819 */ /* 0x000fe20000011400 */
[----:B---3--:R-:W-:-:S03]  /*00a0*/  ULEA UR4, UR5, UR4, 0x18 ;  /* 0x0000000405047291 */ /* 0x008fc6000f8ec03f */
[----:B------:R-:W-:Y:S02]  /*00b0*/  LEA.HI R3, R3, R0, RZ, 0x9 ;  /* 0x0000000003037211 */ /* 0x000fe400078f48ff */
[----:B--2---:R-:W-:Y:S02]  /*00c0*/  IABS R8, R5 ;  /* 0x0000000500087213 */ /* 0x004fe40000000000 */
[----:B------:R-:W-:Y:S02]  /*00d0*/  SHF.R.S32.HI R4, RZ, 0x9, R3 ;  /* 0x00000009ff047819 */ /* 0x000fe40000011403 */
[----:B0-----:R-:W-:Y:S02]  /*00e0*/  LOP3.LUT R12, R126, 0x7f, RZ, 0xc0, !PT ;  /* 0x0000007f7e0c7812 */ /* 0x001fe400078ec0ff */
[-C--:B------:R-:W-:Y:S02]  /*00f0*/  IABS R7, R4.reuse ;  /* 0x0000000400077213 */ /* 0x080fe40000000000 */
[----:B------:R-:W-:-:S02]  /*0100*/  IABS R10, R4 ;  /* 0x00000004000a7213 */ /* 0x000fc40000000000 */
[----:B------:R-:W0:Y:S08]  /*0110*/  I2F.RP R0, R7 ;  /* 0x0000000700007306 */ /* 0x000e300000209400 */
[----:B0-----:R-:W0:Y:S02]  /*0120*/  MUFU.RCP R0, R0 ;  /* 0x0000000000007308 */ /* 0x001e240000001000 */
[----:B0-----:R-:W-:-:S02]  /*0130*/  VIADD R2, R0, 0xffffffe ;  /* 0x0ffffffe00027836 */ /* 0x001fc40000000000 */
[----:B------:R-:W-:-:S04]  /*0140*/  IMAD.MOV R0, RZ, RZ, -R10 ;  /* 0x000000ffff007224 */ /* 0x000fc800078e0a0a */
[----:B------:R0:W1:Y:S02]  /*0150*/  F2I.FTZ.U32.TRUNC.NTZ R3, R2 ;  /* 0x0000000200037305 */ /* 0x000064000021f000 */
[----:B0-----:R-:W-:Y:S02]  /*0160*/  IMAD.MOV.U32 R2, RZ, RZ, RZ ;  /* 0x000000ffff027224 */ /* 0x001fe400078e00ff */
[----:B-1----:R-:W-:-:S04]  /*0170*/  IMAD.MOV R6, RZ, RZ, -R3 ;  /* 0x000000ffff067224 */ /* 0x002fc800078e0a03 */
[----:B------:R-:W-:Y:S02]  /*0180*/  IMAD R9, R6, R7, RZ ;  /* 0x0000000706097224 */ /* 0x000fe400078e02ff */
[----:B------:R-:W-:Y:S02]  /*0190*/  IMAD.MOV.U32 R6, RZ, RZ, R8 ;  /* 0x000000ffff067224 */ /* 0x000fe400078e0008 */
[----:B------:R-:W-:-:S06]  /*01a0*/  IMAD.HI.U32 R3, R3, R9, R2 ;  /* 0x0000000903037227 */ /* 0x000fcc00078e0002 */
[----:B------:R-:W-:-:S04]  /*01b0*/  IMAD.HI.U32 R3, R3, R6, RZ ;  /* 0x0000000603037227 */ /* 0x000fc800078e00ff */
[----:B------:R-:W-:-:S05]  /*01c0*/  IMAD R0, R3, R0, R6 ;  /* 0x0000000003007224 */ /* 0x000fca00078e0206 */
[----:B------:R-:W-:-:S13]  /*01d0*/  ISETP.GT.U32.AND P1, PT, R7, R0, PT ;  /* 0x000000000700720c */ /* 0x000fda0003f24070 */
[----:B------:R-:W-:Y:S02]  /*01e0*/  @!P1 IMAD.IADD R0, R0, 0x1, -R7 ;  /* 0x0000000100009824 */ /* 0x000fe400078e0a07 */
[----:B------:R-:W-:Y:S01]  /*01f0*/  @!P1 VIADD R3, R3, 0x1 ;  /* 0x0000000103039836 */ /* 0x000fe20000000000 */
[----:B------:R-:W-:Y:S02]  /*0200*/  ISETP.NE.AND P1, PT, R4, RZ, PT ;  /* 0x000000ff0400720c */ /* 0x000fe40003f25270 */
[----:B------:R-:W-:Y:S02]  /*0210*/  ISETP.GE.U32.AND P0, PT, R0, R7, PT ;  /* 0x000000070000720c */ /* 0x000fe40003f06070 */
[----:B------:R-:W-:-:S04]  /*0220*/  LOP3.LUT R0, R5, R4, RZ, 0x3c, !PT ;  /* 0x0000000405007212 */ /* 0x000fc800078e3cff */
[----:B------:R-:W-:Y:S01]  /*0230*/  ISETP.GE.AND P2, PT, R0, RZ, PT ;  /* 0x000000ff0000720c */ /* 0x000fe20003f46270 */
[----:B------:R-:W-:-:S06]  /*0240*/  VIADD R0, R124, 0x7f ;  /* 0x0000007f7c007836 */ /* 0x000fcc0000000000 */
[----:B------:R-:W-:-:S04]  /*0250*/  @P0 VIADD R3, R3, 0x1 ;  /* 0x0000000103030836 */ /* 0x000fc80000000000 */
[----:B------:R-:W-:Y:S01]  /*0260*/  IMAD.MOV.U32 R8, RZ, RZ, R3 ;  /* 0x000000ffff087224 */ /* 0x000fe200078e0003 */
[----:B------:R-:W-:-:S03]  /*0270*/  SHF.R.S32.HI R3, RZ, 0x1f, R0 ;  /* 0x0000001fff037819 */ /* 0x000fc60000011400 */
[----:B------:R-:W-:Y:S01]  /*0280*/  @!P2 IMAD.MOV R8, RZ, RZ, -R8 ;  /* 0x000000ffff08a224 */ /* 0x000fe200078e0a08 */
[----:B------:R-:W-:Y:S02]  /*0290*/  LEA.HI R3, R3, R0, RZ, 0x7 ;  /* 0x0000000003037211 */ /* 0x000fe400078f38ff */
[----:B------:R-:W-:-:S04]  /*02a0*/  @!P1 LOP3.LUT R8, RZ, R4, RZ, 0x33, !PT ;  /* 0x00000004ff089212 */ /* 0x000fc800078e33ff */
[----:B------:R-:W-:Y:S01]  /*02b0*/  LEA.HI.SX32 R3, R3, -R8, 0x19 ;  /* 0x8000000803037211 */ /* 0x000fe200078fcaff */
[----:B------:R-:W-:-:S03]  /*02c0*/  IMAD.MOV R6, RZ, RZ, -R8 ;  /* 0x000000ffff067224 */ /* 0x000fc600078e0a08 */
[----:B------:R-:W-:Y:S01]  /*02d0*/  VIMNMX R10, R3, 0x1, PT ;  /* 0x00000001030a7848 */ /* 0x000fe20003fe0100 */
[----:B------:R-:W-:-:S03]  /*02e0*/  IMAD R9, R4, R6, R5 ;  /* 0x0000000604097224 */ /* 0x000fc600078e0205 */
[----:B------:R-:W-:Y:S02]  /*02f0*/  IABS R7, R10 ;  /* 0x0000000a00077213 */ /* 0x000fe40000000000 */
[----:B------:R-:W-:Y:S02]  /*0300*/  IABS R6, R9 ;  /* 0x0000000900067213 */ /* 0x000fe40000000000 */
[----:B------:R-:W0:Y:S08]  /*0310*/  I2F.RP R0, R7 ;  /* 0x0000000700007306 */ /* 0x000e300000209400 */
[----:B0-----:R-:W0:Y:S02]  /*0320*/  MUFU.RCP R0, R0 ;  /* 0x0000000000007308 */ /* 0x001e240000001000 */
[----:B0-----:R-:W-:-:S06]  /*0330*/  VIADD R2, R0, 0xffffffe ;  /* 0x0ffffffe00027836 */ /* 0x001fcc0000000000 */
[----:B------:R0:W1:Y:S02]  /*0340*/  F2I.FTZ.U32.TRUNC.NTZ R3, R2 ;  /* 0x0000000200037305 */ /* 0x000064000021f000 */
[----:B0-----:R-:W-:Y:S02]  /*0350*/  IMAD.MOV.U32 R2, RZ, RZ, RZ ;  /* 0x000000ffff027224 */ /* 0x001fe400078e00ff */
[----:B-1----:R-:W-:-:S04]  /*0360*/  IMAD.MOV R11, RZ, RZ, -R3 ;  /* 0x000000ffff0b7224 */ /* 0x002fc800078e0a03 */
[----:B------:R-:W-:Y:S01]  /*0370*/  IMAD.MOV.U32 R4, RZ, RZ, R11 ;  /* 0x000000ffff047224 */ /* 0x000fe200078e000b */
[----:B------:R-:W-:-:S03]  /*0380*/  IABS R11, R10 ;  /* 0x0000000a000b7213 */ /* 0x000fc60000000000 */
[----:B------:R-:W-:Y:S02]  /*0390*/  IMAD R5, R4, R7, RZ ;  /* 0x0000000704057224 */ /* 0x000fe400078e02ff */
[----:B------:R-:W-:Y:S02]  /*03a0*/  IMAD.MOV.U32 R4, RZ, RZ, R6 ;  /* 0x000000ffff047224 */ /* 0x000fe400078e0006 */
[----:B------:R-:W-:Y:S02]  /*03b0*/  IMAD.HI.U32 R3, R3, R5, R2 ;  /* 0x0000000503037227 */ /* 0x000fe400078e0002 */
[----:B------:R-:W0:Y:S02]  /*03c0*/  LDC R2, c[0x0][0x230] ;  /* 0x00008c00ff027b82 */ /* 0x000e240000000800 */
[----:B------:R-:W-:Y:S02]  /*03d0*/  IMAD.MOV R0, RZ, RZ, -R11 ;  /* 0x000000ffff007224 */ /* 0x000fe400078e0a0b */
[----:B------:R-:W-:-:S04]  /*03e0*/  IMAD.HI.U32 R3, R3, R4, RZ ;  /* 0x0000000403037227 */ /* 0x000fc800078e00ff */
[----:B------:R-:W-:-:S05]  /*03f0*/  IMAD R0, R3, R0, R4 ;  /* 0x0000000003007224 */ /* 0x000fca00078e0204 */
[----:B------:R-:W-:Y:S01]  /*0400*/  ISETP.GT.U32.AND P1, PT, R7, R0, PT ;  /* 0x000000000700720c */ /* 0x000fe20003f24070 */
[----:B0-----:R-:W-:-:S12]  /*0410*/  VIADD R13, R2, 0x7f ;  /* 0x0000007f020d7836 */ /* 0x001fd80000000000 */
[----:B------:R-:W-:Y:S02]  /*0420*/  @!P1 IMAD.IADD R0, R0, 0x1, -R7 ;  /* 0x0000000100009824 */ /* 0x000fe400078e0a07 */
[----:B------:R-:W-:Y:S01]  /*0430*/  @!P1 VIADD R3, R3, 0x1 ;  /* 0x0000000103039836 */ /* 0x000fe20000000000 */
[----:B------:R-:W-:Y:S02]  /*0440*/  ISETP.NE.AND P1, PT, R10, RZ, PT ;  /* 0x000000ff0a00720c */ /* 0x000fe40003f25270 */
[----:B------:R-:W-:Y:S02]  /*0450*/  ISETP.GE.U32.AND P0, PT, R0, R7, PT ;  /* 0x000000070000720c */ /* 0x000fe40003f06070 */
[----:B------:R-:W-:-:S04]  /*0460*/  LOP3.LUT R0, R9, R10, RZ, 0x3c, !PT ;  /* 0x0000000a09007212 */ /* 0x000fc800078e3cff */
[----:B------:R-:W-:-:S07]  /*0470*/  ISETP.GE.AND P2, PT, R0, RZ, PT ;  /* 0x000000ff0000720c */ /* 0x000fce0003f46270 */
[----:B------:R-:W-:Y:S01]  /*0480*/  @P0 VIADD R3, R3, 0x1 ;  /* 0x0000000103030836 */ /* 0x000fe20000000000 */
[----:B------:R-:W-:-:S03]  /*0490*/  ISETP.GT.AND P0, PT, R13, 0x7f, PT ;  /* 0x0000007f0d00780c */ /* 0x000fc60003f04270 */
[----:B------:R-:W-:-:S04]  /*04a0*/  IMAD.MOV.U32 R0, RZ, RZ, R3 ;  /* 0x000000ffff007224 */ /* 0x000fc800078e0003 */
[----:B------:R-:W-:Y:S01]  /*04b0*/  @!P2 IMAD.MOV R0, RZ, RZ, -R0 ;  /* 0x000000ffff00a224 */ /* 0x000fe200078e0a00 */
[----:B------:R-:W-:-:S05]  /*04c0*/  @!P1 LOP3.LUT R0, RZ, R10, RZ, 0x33, !PT ;  /* 0x0000000aff009212 */ /* 0x000fca00078e33ff */
[----:B------:R-:W-:Y:S02]  /*04d0*/  IMAD.MOV R3, RZ, RZ, -R0 ;  /* 0x000000ffff037224 */ /* 0x000fe400078e0a00 */
[----:B------:R-:W-:Y:S02]  /*04e0*/  IMAD.SHL.U32 R0, R0, 0x200, RZ ;  /* 0x0000020000007824 */ /* 0x000fe400078e00ff */
[----:B------:R-:W-:Y:S02]  /*04f0*/  IMAD R3, R10, R3, R9 ;  /* 0x000000030a037224 */ /* 0x000fe400078e0209 */
[C---:B------:R-:W-:Y:S02]  /*0500*/  VIADD R2, R0.reuse, 0x1 ;  /* 0x0000000100027836 */ /* 0x040fe40000000000 */
[C---:B------:R-:W-:Y:S02]  /*0510*/  VIADD R5, R0.reuse, 0x2 ;  /* 0x0000000200057836 */ /* 0x040fe40000000000 */
[C---:B------:R-:W-:Y:S01]  /*0520*/  VIADD R4, R0.reuse, 0x3 ;  /* 0x0000000300047836 */ /* 0x040fe20000000000 */
[----:B------:R0:W-:Y:S01]  /*0530*/  STL [R1+0x820], R2 ;  /* 0x0008200201007387 */ /* 0x0001e20000100800 */
[----:B------:R-:W-:-:S02]  /*0540*/  VIADD R6, R0, 0x108 ;  /* 0x0000010800067836 */ /* 0x000fc40000000000 */
[----:B------:R-:W-:Y:S01]  /*0550*/  IMAD.IADD R3, R8, 0x1, R3 ;  /* 0x0000000108037824 */ /* 0x000fe200078e0203 */
[----:B------:R1:W-:Y:S01]  /*0560*/  STL [R1+0x81c], R5 ;  /* 0x00081c0501007387 */ /* 0x0003e20000100800 */
[C---:B------:R-:W-:Y:S02]  /*0570*/  VIADD R251, R0.reuse, 0xf5 ;  /* 0x000000f500fb7836 */ /* 0x040fe40000000000 */
[----:B------:R-:W-:Y:S01]  /*0580*/  IMAD R3, R3, 0x80, R12 ;  /* 0x0000008003037824 */ /* 0x000fe200078e020c */
[----:B------:R2:W-:Y:S01]  /*0590*/  STL [R1+0x818], R4 ;  /* 0x0008180401007387 */ /* 0x0005e20000100800 */
[C---:B------:R-:W-:Y:S02]  /*05a0*/  VIADD R252, R0.reuse, 0x10d ;  /* 0x0000010d00fc7836 */ /* 0x040fe40000000000 */
[C---:B0-----:R-:W-:Y:S02]  /*05b0*/  VIADD R2, R0.reuse, 0x4 ;  /* 0x0000000400027836 */ /* 0x041fe40000000000 */
[----:B------:R-:W-:-:S02]  /*05c0*/  VIADD R8, R0, 0x112 ;  /* 0x0000011200087836 */ /* 0x000fc40000000000 */
[C---:B-1----:R-:W-:Y:S01]  /*05d0*/  VIADD R5, R0.reuse, 0x5 ;  /* 0x0000000500057836 */ /* 0x042fe20000000000 */
[----:B------:R0:W-:Y:S01]  /*05e0*/  STL [R1+0x814], R2 ;  /* 0x0008140201007387 */ /* 0x0001e20000100800 */
[C---:B------:R-:W-:Y:S02]  /*05f0*/  VIADD R7, R0.reuse, 0x113 ;  /* 0x0000011300077836 */ /* 0x040fe40000000000 */
[C---:B--2---:R-:W-:Y:S01]  /*0600*/  VIADD R4, R0.reuse, 0x6 ;  /* 0x0000000600047836 */ /* 0x044fe20000000000 */
[----:B------:R1:W-:Y:S01]  /*0610*/  STL [R1+0x810], R5 ;  /* 0x0008100501007387 */ /* 0x0003e20000100800 */
[C---:B------:R-:W-:Y:S02]  /*0620*/  VIADD R250, R0.reuse, 0x114 ;  /* 0x0000011400fa7836 */ /* 0x040fe40000000000 */
[C---:B------:R-:W-:Y:S01]  /*0630*/  VIADD R249, R0.reuse, 0x115 ;  /* 0x0000011500f97836 */ /* 0x040fe20000000000 */
[----:B------:R2:W-:Y:S01]  /*0640*/  STL [R1+0x80c], R4 ;  /* 0x00080c0401007387 */ /* 0x0005e20000100800 */
[----:B------:R-:W-:-:S02]  /*0650*/  VIADD R248, R0, 0x116 ;  /* 0x0000011600f87836 */ /* 0x000fc40000000000 */
[C---:B0-----:R-:W-:Y:S02]  /*0660*/  VIADD R2, R0.reuse, 0x7 ;  /* 0x0000000700027836 */ /* 0x041fe40000000000 */
[C---:B------:R-:W-:Y:S02]  /*0670*/  VIADD R247, R0.reuse, 0x117 ;  /* 0x0000011700f77836 */ /* 0x040fe40000000000 */
[C---:B-1----:R-:W-:Y:S01]  /*0680*/  VIADD R5, R0.reuse, 0x8 ;  /* 0x0000000800057836 */ /* 0x042fe20000000000 */
[----:B------:R0:W-:Y:S01]  /*0690*/  STL [R1+0x808], R2 ;  /* 0x0008080201007387 */ /* 0x0001e20000100800 */
[C---:B------:R-:W-:Y:S02]  /*06a0*/  VIADD R246, R0.reuse, 0x118 ;  /* 0x0000011800f67836 */ /* 0x040fe40000000000 */
[C---:B--2---:R-:W-:Y:S01]  /*06b0*/  VIADD R4, R0.reuse, 0x9 ;  /* 0x0000000900047836 */ /* 0x044fe20000000000 */
[----:B------:R1:W-:Y:S01]  /*06c0*/  STL [R1+0x804], R5 ;  /* 0x0008040501007387 */ /* 0x0003e20000100800 */
[----:B------:R-:W-:-:S02]  /*06d0*/  VIADD R245, R0, 0x119 ;  /* 0x0000011900f57836 */ /* 0x000fc40000000000 */
[C---:B------:R-:W-:Y:S01]  /*06e0*/  VIADD R244, R0.reuse, 0x11a ;  /* 0x0000011a00f47836 */ /* 0x040fe20000000000 */
[----:B------:R2:W-:Y:S01]  /*06f0*/  STL [R1+0x800], R4 ;  /* 0x0008000401007387 */ /* 0x0005e20000100800 */
[C---:B------:R-:W-:Y:S02]  /*0700*/  VIADD R243, R0.reuse, 0x11b ;  /* 0x0000011b00f37836 */ /* 0x040fe40000000000 */
[C---:B0-----:R-:W-:Y:S02]  /*0710*/  VIADD R2, R0.reuse, 0xa ;  /* 0x0000000a00027836 */ /* 0x041fe40000000000 */
[C---:B------:R-:W-:Y:S02]  /*0720*/  VIADD R242, R0.reuse, 0x11c ;  /* 0x0000011c00f27836 */ /* 0x040fe40000000000 */
[C---:B-1----:R-:W-:Y:S01]  /*0730*/  VIADD R5, R0.reuse, 0xb ;  /* 0x0000000b00057836 */ /* 0x042fe20000000000 */
[----:B------:R0:W-:Y:S01]  /*0740*/  STL [R1+0x7fc], R2 ;  /* 0x0007fc0201007387 */ /* 0x0001e20000100800 */
[----:B------:R-:W-:-:S02]  /*0750*/  VIADD R241, R0, 0x11d ;  /* 0x0000011d00f17836 */ /* 0x000fc40000000000 */
[C---:B--2---:R-:W-:Y:S01]  /*0760*/  VIADD R4, R0.reuse, 0xc ;  /* 0x0000000c00047836 */ /* 0x044fe20000000000 */
[----:B------:R1:W-:Y:S01]  /*0770*/  STL [R1+0x7f8], R5 ;  /* 0x0007f80501007387 */ /* 0x0003e20000100800 */
[C---:B------:R-:W-:Y:S02]  /*0780*/  VIADD R240, R0.reuse, 0x11e ;  /* 0x0000011e00f07836 */ /* 0x040fe40000000000 */
[C---:B------:R-:W-:Y:S01]  /*0790*/  VIADD R239, R0.reuse, 0x11f ;  /* 0x0000011f00ef7836 */ /* 0x040fe20000000000 */
        /* <DEDUP_REMOVED lines=493> */
[----:B------:R-:W-:-:S03]  /*2670*/  VIADD R9, R0, 0x1ff ;  /* 0x000001ff00097836 */ /* 0x000fc60000000000 */
[----:B------:R2:W-:Y:S01]  /*2680*/  STL [R1+0x5b4], R4 ;  /* 0x0005b40401007387 */ /* 0x0005e20000100800 */
[C---:B0-----:R-:W-:Y:S02]  /*2690*/  VIADD R2, R0.reuse, 0x94 ;  /* 0x0000009400027836 */ /* 0x041fe40000000000 */
[----:B-1----:R-:W-:-:S03]  /*26a0*/  VIADD R5, R0, 0x95 ;  /* 0x0000009500057836 */ /* 0x002fc60000000000 */
[----:B------:R0:W-:Y:S01]  /*26b0*/  STL [R1+0x5b0], R2 ;  /* 0x0005b00201007387 */ /* 0x0001e20000100800 */
[----:B--2---:R-:W-:-:S03]  /*26c0*/  VIADD R4, R0, 0x96 ;  /* 0x0000009600047836 */ /* 0x004fc60000000000 */
[----:B------:R1:W-:Y:S04]  /*26d0*/  STL [R1+0x5a4], R5 ;  /* 0x0005a40501007387 */ /* 0x0003e80000100800 */
        /* <DEDUP_REMOVED lines=197> */
[----:B------:R1:W-:Y:S01]  /*3330*/  STL [R1+0xec], R5 ;  /* 0x0000ec0501007387 */ /* 0x0003e20000100800 */
[C---:B0-----:R-:W-:Y:S02]  /*3340*/  VIADD R2, R0.reuse, 0xfa ;  /* 0x000000fa00027836 */ /* 0x041fe40000000000 */
[----:B-1----:R-:W-:-:S03]  /*3350*/  VIADD R5, R0, 0xfc ;  /* 0x000000fc00057836 */ /* 0x002fc60000000000 */
[----:B------:R0:W-:Y:S04]  /*3360*/  STL [R1+0xe8], R2 ;  /* 0x0000e80201007387 */ /* 0x0001e80000100800 */
        /* <DEDUP_REMOVED lines=28> */
[----:B------:R1:W-:Y:S01]  /*3530*/  STL [R1+0xc], R5 ;  /* 0x00000c0501007387 */ /* 0x0003e20000100800 */
[C---:B0-----:R-:W-:Y:S02]  /*3540*/  VIADD R2, R0.reuse, 0x10b ;  /* 0x0000010b00027836 */ /* 0x041fe40000000000 */
[----:B-1----:R-:W-:-:S03]  /*3550*/  VIADD R5, R0, 0x10c ;  /* 0x0000010c00057836 */ /* 0x002fc60000000000 */
[----:B------:R0:W-:Y:S04]  /*3560*/  STL [R1+0x4], R2 ;  /* 0x0000040201007387 */ /* 0x0001e80000100800 */
[----:B------:R1:W-:Y:S01]  /*3570*/  STL [R1], R5 ;  /* 0x0000000501007387 */ /* 0x0003e20000100800 */
[C---:B0-----:R-:W-:Y:S02]  /*3580*/  VIADD R2, R0.reuse, 0x10e ;  /* 0x0000010e00027836 */ /* 0x041fe40000000000 */
[----:B-1----:R-:W-:-:S03]  /*3590*/  VIADD R5, R0, 0x110 ;  /* 0x0000011000057836 */ /* 0x002fc60000000000 */
[----:B------:R0:W-:Y:S04]  /*35a0*/  STL [R1+0x8], R2 ;  /* 0x0000080201007387 */ /* 0x0001e80000100800 */
[----:B------:R1:W-:Y:S01]  /*35b0*/  STL [R1+0x1d54], R3 ;  /* 0x001d540301007387 */ /* 0x0003e20000100800 */
[----:B0-----:R-:W-:Y:S01]  /*35c0*/  VIADD R2, R0, 0x111 ;  /* 0x0000011100027836 */ /* 0x001fe20000000000 */
[----:B------:R-:W-:Y:S06]  /*35d0*/  @P0 BRA `(.L_x_0) ;  /* 0x0000001c000c0947 */ /* 0x000fec0003800000 */
[----:B------:R-:W-:Y:S01]  /*35e0*/  IMAD.SHL.U32 R2, R126, 0x10, RZ ;  /* 0x000000107e027824 */ /* 0x000fe200078e00ff */
[----:B------:R2:W-:Y:S01]  /*35f0*/  STL [R1+0x400], RZ ;  /* 0x000400ff01007387 */ /* 0x0005e20000100800 */
[----:B------:R-:W-:Y:S02]  /*3600*/  CS2R R24, SRZ ;  /* 0x0000000000187805 */ /* 0x000fe4000001ff00 */
[----:B------:R-:W-:Y:S02]  /*3610*/  CS2R R26, SRZ ;  /* 0x00000000001a7805 */ /* 0x000fe4000001ff00 */
[----:B------:R-:W-:Y:S01]  /*3620*/  CS2R R28, SRZ ;  /* 0x00000000001c7805 */ /* 0x000fe2000001ff00 */
[----:B------:R2:W-:Y:S01]  /*3630*/  STL [R1+0x1d50], R2 ;  /* 0x001d500201007387 */ /* 0x0005e20000100800 */
[----:B------:R-:W-:Y:S02]  /*3640*/  CS2R R30, SRZ ;  /* 0x00000000001e7805 */ /* 0x000fe4000001ff00 */
[----:B------:R-:W-:-:S02]  /*3650*/  CS2R R32, SRZ ;  /* 0x0000000000207805 */ /* 0x000fc4000001ff00 */
[----:B------:R-:W-:Y:S01]  /*3660*/  CS2R R34, SRZ ;  /* 0x0000000000227805 */ /* 0x000fe2000001ff00 */
[----:B------:R2:W-:Y:S01]  /*3670*/  STL [R1+0x404], RZ ;  /* 0x000404ff01007387 */ /* 0x0005e20000100800 */
[----:B------:R-:W-:Y:S02]  /*3680*/  CS2R R36, SRZ ;  /* 0x0000000000247805 */ /* 0x000fe4000001ff00 */
[----:B------:R-:W-:Y:S02]  /*3690*/  CS2R R38, SRZ ;  /* 0x0000000000267805 */ /* 0x000fe4000001ff00 */
[----:B------:R-:W-:Y:S01]  /*36a0*/  CS2R R40, SRZ ;  /* 0x0000000000287805 */ /* 0x000fe2000001ff00 */
[----:B------:R2:W-:Y:S01]  /*36b0*/  STL [R1+0x408], RZ ;  /* 0x000408ff01007387 */ /* 0x0005e20000100800 */
        /* <DEDUP_REMOVED lines=72> */
[----:B------:R-:W-:-:S03]  /*3b40*/  CS2R R150, SRZ ;  /* 0x0000000000967805 */ /* 0x000fc6000001ff00 */
[----:B------:R2:W-:Y:S04]  /*3b50*/  STL [R1+0x454], RZ ;  /* 0x000454ff01007387 */ /* 0x0005e80000100800 */
        /* <DEDUP_REMOVED lines=234> */
[----:B------:R2:W-:Y:S04]  /*4a00*/  STL [R1], RZ ;  /* 0x000000ff01007387 */ /* 0x0005e80000100800 */
        /* <DEDUP_REMOVED lines=126> */
[----:B------:R2:W-:Y:S01]  /*51f0*/  STL [R1+0x1fc], RZ ;  /* 0x0001fcff01007387 */ /* 0x0005e20000100800 */
[----:B------:R-:W-:Y:S05]  /*5200*/  BRA `(.L_x_1) ;  /* 0x000005b800087947 */ /* 0x000fea0003800000 */
.L_x_0:
[----:B------:R0:W-:Y:S01]  /*5210*/  STL [R1+0x1e80], R246 ;  /* 0x001e80f601007387 */ /* 0x0001e20000100800 */
[----:B-1----:R-:W-:Y:S01]  /*5220*/  IABS R3, R125 ;  /* 0x0000007d00037213 */ /* 0x002fe20000000000 */
[----:B------:R-:W-:Y:S01]  /*5230*/  ULDC UR5, c[0x0][0x23c] ;  /* 0x00008f0000057ab9 */ /* 0x000fe20000000800 */
[----:B------:R-:W-:Y:S01]  /*5240*/  ISETP.GE.AND P4, PT, R9, RZ, PT ;  /* 0x000000ff0900720c */ /* 0x000fe20003f86270 */
[----:B------:R-:W-:Y:S01]  /*5250*/  ULDC.64 UR8, c[0x0][0x218] ;  /* 0x0000860000087ab9 */ /* 0x000fe20000000a00 */
[----:B------:R-:W-:Y:S01]  /*5260*/  ISETP.GE.AND P2, PT, R11, RZ, PT ;  /* 0x000000ff0b00720c */ /* 0x000fe20003f46270 */
[----:B------:R-:W-:Y:S01]  /*5270*/  ULDC.64 UR10, c[0x0][0x210] ;  /* 0x00008400000a7ab9 */ /* 0x000fe20000000a00 */
[----:B0-----:R-:W2:Y:S04]  /*5280*/  LDL.LU R246, [R1+0x3c0] ;  /* 0x0003c00001f67983 */ /* 0x001ea80000300800 */
[----:B------:R-:W-:Y:S04]  /*5290*/  STL [R1+0x1e7c], R247 ;  /* 0x001e7cf701007387 */ /* 0x000fe80000100800 */
[----:B------:R-:W-:Y:S04]  /*52a0*/  STL [R1+0x1e78], R248 ;  /* 0x001e78f801007387 */ /* 0x000fe80000100800 */
[----:B------:R-:W-:Y:S04]  /*52b0*/  STL [R1+0x1e74], R249 ;  /* 0x001e74f901007387 */ /* 0x000fe80000100800 */
[----:B------:R-:W-:Y:S04]  /*52c0*/  STL [R1+0x1e70], R250 ;  /* 0x001e70fa01007387 */ /* 0x000fe80000100800 */
[----:B------:R-:W-:Y:S04]  /*52d0*/  STL [R1+0x1e6c], R7 ;  /* 0x001e6c0701007387 */ /* 0x000fe80000100800 */
[----:B------:R0:W-:Y:S04]  /*52e0*/  STL [R1+0x1e68], R8 ;  /* 0x001e680801007387 */ /* 0x0001e80000100800 */
[----:B0-----:R-:W3:Y:S04]  /*52f0*/  LDL.LU R8, [R1+0x258] ;  /* 0x0002580001087983 */ /* 0x001ee80000300800 */
[----:B------:R-:W-:Y:S04]  /*5300*/  STL [R1+0x1e64], R2 ;  /* 0x001e640201007387 */ /* 0x000fe80000100800 */
[----:B------:R-:W-:Y:S04]  /*5310*/  STL [R1+0x1e60], R5 ;  /* 0x001e600501007387 */ /* 0x000fe80000100800 */
[----:B------:R0:W-:Y:S04]  /*5320*/  STL [R1+0x1e5c], R6 ;  /* 0x001e5c0601007387 */ /* 0x0001e80000100800 */
[----:B0-----:R-:W4:Y:S04]  /*5330*/  LDL.LU R6, [R1+0x1c0] ;  /* 0x0001c00001067983 */ /* 0x001f280000300800 */
[----:B------:R0:W-:Y:S04]  /*5340*/  STL [R1+0x1e58], R252 ;  /* 0x001e58fc01007387 */ /* 0x0001e80000100800 */
[----:B0-----:R-:W2:Y:S04]  /*5350*/  LDL.LU R252, [R1+0xf8] ;  /* 0x0000f80001fc7983 */ /* 0x001ea80000300800 */
[----:B------:R-:W2:Y:S04]  /*5360*/  LDL.LU R2, [R1+0x154] ;  /* 0x0001540001027983 */ /* 0x000ea80000300800 */
[----:B------:R-:W2:Y:S04]  /*5370*/  LDL.LU R247, [R1+0x2e4] ;  /* 0x0002e40001f77983 */ /* 0x000ea80000300800 */
[----:B------:R-:W2:Y:S04]  /*5380*/  LDL.LU R250, [R1+0x224] ;  /* 0x0002240001fa7983 */ /* 0x000ea80000300800 */
[----:B------:R-:W2:Y:S04]  /*5390*/  LDL.LU R249, [R1+0x1a8] ;  /* 0x0001a80001f97983 */ /* 0x000ea80000300800 */
[----:B------:R-:W2:Y:S01]  /*53a0*/  LDL.LU R5, [R1+0xcc] ;  /* 0x0000cc0001057983 */ /* 0x000ea20000300800 */
[----:B------:R-:W-:Y:S01]  /*53b0*/  IMAD.MOV.U32 R7, RZ, RZ, R251 ;  /* 0x000000ffff077224 */ /* 0x000fe200078e00fb */
[----:B------:R-:W0:Y:S01]  /*53c0*/  I2F.RP R128, R3 ;  /* 0x0000000300807306 */ /* 0x000e220000209400 */
[----:B------:R-:W-:Y:S01]  /*53d0*/  IMAD.MOV.U32 R248, RZ, RZ, R4 ;  /* 0x000000fffff87224 */ /* 0x000fe200078e0004 */
[----:B------:R1:W-:Y:S04]  /*53e0*/  STL [R1+0x1e54], R0 ;  /* 0x001e540001007387 */ /* 0x0003e80000100800 */
[----:B-1----:R-:W3:Y:S01]  /*53f0*/  LDL R0, [R1+0x1d54] ;  /* 0x001d540001007983 */ /* 0x002ee20000100800 */
[----:B------:R-:W-:Y:S01]  /*5400*/  IABS R251, R124 ;  /* 0x0000007c00fb7213 */ /* 0x000fe20000000000 */
[----:B0-----:R-:W0:Y:S01]  /*5410*/  MUFU.RCP R128, R128 ;  /* 0x0000008000807308 */ /* 0x001e220000001000 */
[----:B------:R-:W-:-:S07]  /*5420*/  ISETP.NE.AND P6, PT, R124, RZ, PT ;  /* 0x000000ff7c00720c */ /* 0x000fce0003fc5270 */
[----:B------:R-:W1:Y:S01]  /*5430*/  I2F.RP R126, R251 ;  /* 0x000000fb007e7306 */ /* 0x000e620000209400 */
[----:B0-----:R-:W-:-:S07]  /*5440*/  VIADD R128, R128, 0xffffffe ;  /* 0x0ffffffe80807836 */ /* 0x001fce0000000000 */
[----:B------:R-:W-:Y:S08]  /*5450*/  F2I.FTZ.U32.TRUNC.NTZ R129, R128 ;  /* 0x0000008000817305 */ /* 0x000ff0000021f000 */
[----:B-1----:R-:W0:Y:S02]  /*5460*/  MUFU.RCP R126, R126 ;  /* 0x0000007e007e7308 */ /* 0x002e240000001000 */
[----:B0-----:R-:W-:-:S06]  /*5470*/  VIADD R126, R126, 0xffffffe ;  /* 0x0ffffffe7e7e7836 */ /* 0x001fcc0000000000 */
[----:B------:R0:W1:Y:S02]  /*5480*/  F2I.FTZ.U32.TRUNC.NTZ R127, R126 ;  /* 0x0000007e007f7305 */ /* 0x000064000021f000 */
[----:B0-----:R-:W-:Y:S02]  /*5490*/  IMAD.MOV.U32 R126, RZ, RZ, RZ ;  /* 0x000000ffff7e7224 */ /* 0x001fe400078e00ff */
[----:B-1----:R-:W-:-:S04]  /*54a0*/  IMAD.MOV R4, RZ, RZ, -R127 ;  /* 0x000000ffff047224 */ /* 0x002fc800078e0a7f */
[----:B------:R-:W-:-:S04]  /*54b0*/  IMAD R4, R4, R251, RZ ;  /* 0x000000fb04047224 */ /* 0x000fc800078e02ff */
[----:B------:R-:W-:-:S04]  /*54c0*/  IMAD.HI.U32 R4, R127, R4, R126 ;  /* 0x000000047f047227 */ /* 0x000fc800078e007e */
[----:B------:R-:W-:Y:S01]  /*54d0*/  IMAD.MOV R127, RZ, RZ, -R129 ;  /* 0x000000ffff7f7224 */ /* 0x000fe200078e0a81 */
[----:B---3--:R-:W-:Y:S02]  /*54e0*/  IABS R128, R0 ;  /* 0x0000000000807213 */ /* 0x008fe40000000000 */
[----:B------:R-:W-:Y:S01]  /*54f0*/  ISETP.GE.AND P3, PT, R0, RZ, PT ;  /* 0x000000ff0000720c */ /* 0x000fe20003f66270 */
[----:B----4-:R-:W-:Y:S02]  /*5500*/  IMAD.MOV.U32 R0, RZ, RZ, R6 ;  /* 0x000000ffff007224 */ /* 0x010fe400078e0006 */
[----:B------:R-:W-:Y:S02]  /*5510*/  IMAD.MOV.U32 R126, RZ, RZ, R128 ;  /* 0x000000ffff7e7224 */ /* 0x000fe400078e0080 */
[----:B------:R-:W-:Y:S02]  /*5520*/  IMAD.MOV.U32 R128, RZ, RZ, RZ ;  /* 0x000000ffff807224 */ /* 0x000fe400078e00ff */
[----:B------:R-:W-:-:S04]  /*5530*/  IMAD.HI.U32 R4, R4, R126, RZ ;  /* 0x0000007e04047227 */ /* 0x000fc800078e00ff */
[----:B------:R-:W-:Y:S02]  /*5540*/  IMAD.MOV R4, RZ, RZ, -R4 ;  /* 0x000000ffff047224 */ /* 0x000fe400078e0a04 */
[----:B------:R-:W-:Y:S02]  /*5550*/  IMAD.MOV.U32 R6, RZ, RZ, R8 ;  /* 0x000000ffff067224 */ /* 0x000fe400078e0008 */
[----:B------:R-:W-:Y:S02]  /*5560*/  IMAD R126, R251, R4, R126 ;  /* 0x00000004fb7e7224 */ /* 0x000fe400078e027e */
[----:B------:R-:W-:Y:S01]  /*5570*/  IMAD R4, R127, R3, RZ ;  /* 0x000000037f047224 */ /* 0x000fe200078e02ff */
[----:B------:R-:W-:Y:S01]  /*5580*/  IABS R127, R9 ;  /* 0x00000009007f7213 */ /* 0x000fe20000000000 */
[----:B--2---:R-:W-:Y:S01]  /*5590*/  IMAD.MOV.U32 R8, RZ, RZ, R246 ;  /* 0x000000ffff087224 */ /* 0x004fe200078e00f6 */
[----:B------:R-:W-:Y:S01]  /*55a0*/  ISETP.GT.U32.AND P0, PT, R251, R126, PT ;  /* 0x0000007efb00720c */ /* 0x000fe20003f04070 */
[----:B------:R-:W-:Y:S01]  /*55b0*/  IMAD.HI.U32 R4, R129, R4, R128 ;  /* 0x0000000481047227 */ /* 0x000fe200078e0080 */
[----:B------:R-:W-:-:S02]  /*55c0*/  IABS R129, R11 ;  /* 0x0000000b00817213 */ /* 0x000fc40000000000 */
[----:B------:R-:W-:-:S03]  /*55d0*/  IABS R128, R10 ;  /* 0x0000000a00807213 */ /* 0x000fc60000000000 */
[----:B------:R-:W-:-:S04]  /*55e0*/  IMAD.HI.U32 R9, R4, R127, RZ ;  /* 0x0000007f04097227 */ /* 0x000fc800078e00ff */
[----:B------:R-:W-:Y:S02]  /*55f0*/  IMAD.MOV R9, RZ, RZ, -R9 ;  /* 0x000000ffff097224 */ /* 0x000fe400078e0a09 */
[----:B------:R-:W-:Y:S01]  /*5600*/  @!P0 IMAD.IADD R126, R126, 0x1, -R251 ;  /* 0x000000017e7e8824 */ /* 0x000fe200078e0afb */
[----:B------:R-:W-:Y:S01]  /*5610*/  ISETP.GE.AND P0, PT, R10, RZ, PT ;  /* 0x000000ff0a00720c */ /* 0x000fe20003f06270 */
[----:B------:R-:W-:-:S03]  /*5620*/  IMAD.HI.U32 R10, R4, R129, RZ ;  /* 0x00000081040a7227 */ /* 0x000fc600078e00ff */
[----:B------:R-:W-:Y:S01]  /*5630*/  ISETP.GT.U32.AND P5, PT, R251, R126, PT ;  /* 0x0000007efb00720c */ /* 0x000fe20003fa4070 */
[----:B------:R-:W-:Y:S02]  /*5640*/  IMAD.MOV R10, RZ, RZ, -R10 ;  /* 0x000000ffff0a7224 */ /* 0x000fe400078e0a0a */
[----:B------:R-:W-:Y:S01]  /*5650*/  IMAD R127, R3, R9, R127 ;  /* 0x00000009037f7224 */ /* 0x000fe200078e027f */
[----:B------:R-:W-:Y:S01]  /*5660*/  IABS R9, R13 ;  /* 0x0000000d00097213 */ /* 0x000fe20000000000 */
[----:B------:R-:W-:-:S03]  /*5670*/  IMAD.HI.U32 R11, R4, R128, RZ ;  /* 0x00000080040b7227 */ /* 0x000fc600078e00ff */
[C---:B------:R-:W-:Y:S01]  /*5680*/  ISETP.GT.U32.AND P1, PT, R3.reuse, R127, PT ;  /* 0x0000007f0300720c */ /* 0x040fe20003f24070 */
[C---:B------:R-:W-:Y:S01]  /*5690*/  IMAD R129, R3.reuse, R10, R129 ;  /* 0x0000000a03817224 */ /* 0x040fe200078e0281 */
[----:B------:R-:W-:Y:S01]  /*56a0*/  IABS R10, R12 ;  /* 0x0000000c000a7213 */ /* 0x000fe20000000000 */
[----:B------:R-:W-:Y:S02]  /*56b0*/  IMAD.MOV R11, RZ, RZ, -R11 ;  /* 0x000000ffff0b7224 */ /* 0x000fe400078e0a0b */
[----:B------:R-:W-:Y:S02]  /*56c0*/  @!P5 IMAD.IADD R126, R126, 0x1, -R251 ;  /* 0x000000017e7ed824 */ /* 0x000fe400078e0afb */
[C---:B------:R-:W-:Y:S01]  /*56d0*/  IMAD R128, R3.reuse, R11, R128 ;  /* 0x0000000b03807224 */ /* 0x040fe200078e0280 */
[----:B------:R-:W-:Y:S01]  /*56e0*/  IABS R11, R14 ;  /* 0x0000000e000b7213 */ /* 0x000fe20000000000 */
[----:B------:R-:W-:Y:S02]  /*56f0*/  IMAD.MOV.U32 R246, RZ, RZ, R126 ;  /* 0x000000fffff67224 */ /* 0x000fe400078e007e */
[----:B------:R-:W-:Y:S01]  /*5700*/  IMAD.HI.U32 R126, R4, R10, RZ ;  /* 0x0000000a047e7227 */ /* 0x000fe200078e00ff */
[----:B------:R-:W-:-:S03]  /*5710*/  ISETP.GT.U32.AND P5, PT, R3, R128, PT ;  /* 0x000000800300720c */ /* 0x000fc60003fa4070 */
[----:B------:R-:W-:Y:S02]  /*5720*/  IMAD.MOV R126, RZ, RZ, -R126 ;  /* 0x000000ffff7e7224 */ /* 0x000fe400078e0a7e */
[--C-:B------:R-:W-:Y:S02]  /*5730*/  @!P1 IMAD.IADD R127, R127, 0x1, -R3.reuse ;  /* 0x000000017f7f9824 */ /* 0x100fe400078e0a03 */
[C---:B------:R-:W-:Y:S02]  /*5740*/  IMAD R10, R3.reuse, R126, R10 ;  /* 0x0000007e030a7224 */ /* 0x040fe400078e020a */
[----:B------:R-:W-:Y:S01]  /*5750*/  @!P3 IMAD.MOV R246, RZ, RZ, -R246 ;  /* 0x000000fffff6b224 */ /* 0x000fe200078e0af6 */
[C---:B------:R-:W-:Y:S01]  /*5760*/  ISETP.GT.U32.AND P3, PT, R3.reuse, R129, PT ;  /* 0x000000810300720c */ /* 0x040fe20003f64070 */
[----:B------:R-:W-:Y:S01]  /*5770*/  IMAD.HI.U32 R251, R4, R9, RZ ;  /* 0x0000000904fb7227 */ /* 0x000fe200078e00ff */
[----:B------:R-:W-:Y:S02]  /*5780*/  @!P6 LOP3.LUT R246, RZ, R124, RZ, 0x33, !PT ;  /* 0x0000007cfff6e212 */ /* 0x000fe400078e33ff */
[C---:B------:R-:W-:Y:S01]  /*5790*/  ISETP.GT.U32.AND P1, PT, R3.reuse, R127, PT ;  /* 0x0000007f0300720c */ /* 0x040fe20003f24070 */
[----:B------:R-:W-:Y:S01]  /*57a0*/  @!P5 IMAD.IADD R128, R128, 0x1, -R3 ;  /* 0x000000018080d824 */ /* 0x000fe200078e0a03 */
[----:B------:R-:W-:Y:S01]  /*57b0*/  ISETP.GT.U32.AND P6, PT, R3, R10, PT ;  /* 0x0000000a0300720c */ /* 0x000fe20003fc4070 */
[----:B------:R-:W-:-:S02]  /*57c0*/  IMAD.MOV R251, RZ, RZ, -R251 ;  /* 0x000000fffffb7224 */ /* 0x000fc400078e0afb */
[----:B------:R-:W-:Y:S01]  /*57d0*/  IMAD.HI.U32 R126, R4, R11, RZ ;  /* 0x0000000b047e7227 */ /* 0x000fe200078e00ff */
[----:B------:R-:W-:-:S03]  /*57e0*/  ISETP.GT.U32.AND P5, PT, R3, R128, PT ;  /* 0x000000800300720c */ /* 0x000fc60003fa4070 */
[----:B------:R-:W-:Y:S02]  /*57f0*/  @!P3 IMAD.IADD R129, R129, 0x1, -R3 ;  /* 0x000000018181b824 */ /* 0x000fe400078e0a03 */
[----:B------:R-:W-:Y:S02]  /*5800*/  IMAD R9, R3, R251, R9 ;  /* 0x000000fb03097224 */ /* 0x000fe400078e0209 */
[--C-:B------:R-:W-:Y:S02]  /*5810*/  @!P1 IMAD.IADD R127, R127, 0x1, -R3.reuse ;  /* 0x000000017f7f9824 */ /* 0x100fe400078e0a03 */
[----:B------:R-:W-:Y:S01]  /*5820*/  @!P6 IMAD.IADD R10, R10, 0x1, -R3 ;  /* 0x000000010a0ae824 */ /* 0x000fe200078e0a03 */
[C---:B------:R-:W-:Y:S01]  /*5830*/  ISETP.GT.U32.AND P3, PT, R3.reuse, R129, PT ;  /* 0x000000810300720c */ /* 0x040fe20003f64070 */
[----:B------:R-:W-:Y:S01]  /*5840*/  IMAD.MOV R126, RZ, RZ, -R126 ;  /* 0x000000ffff7e7224 */ /* 0x000fe200078e0a7e */
[C---:B------:R-:W-:Y:S01]  /*5850*/  ISETP.GT.U32.AND P1, PT, R3.reuse, R9, PT ;  /* 0x000000090300720c */ /* 0x040fe20003f24070 */
[----:B------:R-:W-:Y:S01]  /*5860*/  @!P4 IMAD.MOV R127, RZ, RZ, -R127 ;  /* 0x000000ffff7fc224 */ /* 0x000fe200078e0a7f */
[C---:B------:R-:W-:Y:S01]  /*5870*/  ISETP.GT.U32.AND P4, PT, R3.reuse, R10, PT ;  /* 0x0000000a0300720c */ /* 0x040fe20003f84070 */
[----:B------:R-:W-:Y:S01]  /*5880*/  IMAD R11, R3, R126, R11 ;  /* 0x0000007e030b7224 */ /* 0x000fe200078e020b */
[----:B------:R-:W-:Y:S01]  /*5890*/  IABS R124, R15 ;  /* 0x0000000f007c7213 */ /* 0x000fe20000000000 */
[----:B------:R-:W2:Y:S01]  /*58a0*/  LDL.LU R251, [R1+0x204] ;  /* 0x0002040001fb7983 */ /* 0x000ea20000300800 */
[----:B------:R-:W-:-:S02]  /*58b0*/  IABS R126, R16 ;  /* 0x00000010007e7213 */ /* 0x000fc40000000000 */
[----:B------:R-:W-:Y:S01]  /*58c0*/  ISETP.GE.AND P6, PT, R12, RZ, PT ;  /* 0x000000ff0c00720c */ /* 0x000fe20003fc6270 */
[----:B------:R0:W-:Y:S01]  /*58d0*/  STL [R1+0x600], R246 ;  /* 0x000600f601007387 */ /* 0x0001e20000100800 */
[----:B------:R-:W-:-:S04]  /*58e0*/  IMAD.HI.U32 R12, R4, R124, RZ ;  /* 0x0000007c040c7227 */ /* 0x000fc800078e00ff */
[--C-:B------:R-:W-:Y:S01]  /*58f0*/  @!P5 IMAD.IADD R128, R128, 0x1, -R3.reuse ;  /* 0x000000018080d824 */ /* 0x100fe200078e0a03 */
[----:B------:R-:W-:Y:S01]  /*5900*/  ISETP.GT.U32.AND P5, PT, R3, R11, PT ;  /* 0x0000000b0300720c */ /* 0x000fe20003fa4070 */
[----:B0-----:R-:W3:Y:S01]  /*5910*/  LDL.LU R246, [R1+0x1e80] ;  /* 0x001e800001f67983 */ /* 0x001ee20000300800 */
[----:B------:R-:W-:Y:S02]  /*5920*/  IMAD.MOV R12, RZ, RZ, -R12 ;  /* 0x000000ffff0c7224 */ /* 0x000fe400078e0a0c */
[--C-:B------:R-:W-:Y:S01]  /*5930*/  @!P3 IMAD.IADD R129, R129, 0x1, -R3.reuse ;  /* 0x000000018181b824 */ /* 0x100fe200078e0a03 */
[----:B------:R0:W-:Y:S01]  /*5940*/  STL [R1+0x5e8], R127 ;  /* 0x0005e87f01007387 */ /* 0x0001e20000100800 */
[----:B------:R-:W-:Y:S01]  /*5950*/  @!P0 IMAD.MOV R128, RZ, RZ, -R128 ;  /* 0x000000ffff808224 */ /* 0x000fe200078e0a80 */
[----:B------:R-:W-:Y:S01]  /*5960*/  ISETP.GE.AND P3, PT, R13, RZ, PT ;  /* 0x000000ff0d00720c */ /* 0x000fe20003f66270 */
[--C-:B------:R-:W-:Y:S01]  /*5970*/  @!P1 IMAD.IADD R9, R9, 0x1, -R3.reuse ;  /* 0x0000000109099824 */ /* 0x100fe200078e0a03 */
[----:B------:R-:W-:Y:S01]  /*5980*/  ISETP.GE.AND P1, PT, R14, RZ, PT ;  /* 0x000000ff0e00720c */ /* 0x000fe20003f26270 */
[----:B------:R-:W-:-:S02]  /*5990*/  @!P4 IMAD.IADD R10, R10, 0x1, -R3 ;  /* 0x000000010a0ac824 */ /* 0x000fc400078e0a03 */
[----:B0-----:R-:W-:-:S04]  /*59a0*/  IMAD.HI.U32 R127, R4, R126, RZ ;  /* 0x0000007e047f7227 */ /* 0x001fc800078e00ff */
[----:B------:R-:W-:Y:S02]  /*59b0*/  IMAD.MOV R13, RZ, RZ, -R127 ;  /* 0x000000ffff0d7224 */ /* 0x000fe400078e0a7f */
[----:B------:R-:W4:Y:S01]  /*59c0*/  LDL.LU R127, [R1+0x140] ;  /* 0x00014000017f7983 */ /* 0x000f220000300800 */
[----:B------:R-:W-:-:S03]  /*59d0*/  IMAD R124, R3, R12, R124 ;  /* 0x0000000c037c7224 */ /* 0x000fc600078e027c */
[----:B------:R-:W2:Y:S01]  /*59e0*/  LDL.LU R14, [R1+0x1a0] ;  /* 0x0001a000010e7983 */ /* 0x000ea20000300800 */
[C---:B------:R-:W-:Y:S01]  /*59f0*/  IMAD R126, R3.reuse, R13, R126 ;  /* 0x0000000d037e7224 */ /* 0x040fe200078e027e */
[----:B------:R-:W-:Y:S01]  /*5a00*/  ISETP.GT.U32.AND P4, PT, R3, R124, PT ;  /* 0x0000007c0300720c */ /* 0x000fe20003f84070 */
[----:B------:R-:W-:Y:S01]  /*5a10*/  @!P5 IMAD.IADD R11, R11, 0x1, -R3 ;  /* 0x000000010b0bd824 */ /* 0x000fe200078e0a03 */
[----:B------:R0:W-:Y:S01]  /*5a20*/  STL [R1+0x5e4], R128 ;  /* 0x0005e48001007387 */ /* 0x0001e20000100800 */
[C---:B------:R-:W-:Y:S01]  /*5a30*/  ISETP.GT.U32.AND P0, PT, R3.reuse, R9, PT ;  /* 0x000000090300720c */ /* 0x040fe20003f04070 */
[----:B------:R-:W-:Y:S01]  /*5a40*/  IMAD.MOV.U32 R12, RZ, RZ, R129 ;  /* 0x000000ffff0c7224 */ /* 0x000fe200078e0081 */
[----:B------:R-:W-:Y:S02]  /*5a50*/  IABS R13, R17 ;  /* 0x00000011000d7213 */ /* 0x000fe40000000000 */
[----:B------:R-:W-:Y:S01]  /*5a60*/  ISETP.GT.U32.AND P5, PT, R3, R11, PT ;  /* 0x0000000b0300720c */ /* 0x000fe20003fa4070 */
[----:B------:R-:W-:Y:S01]  /*5a70*/  @!P2 IMAD.MOV R12, RZ, RZ, -R12 ;  /* 0x000000ffff0ca224 */ /* 0x000fe200078e0a0c */
[----:B------:R-:W-:-:S02]  /*5a80*/  ISETP.GE.AND P2, PT, R15, RZ, PT ;  /* 0x000000ff0f00720c */ /* 0x000fc40003f46270 */
[----:B------:R-:W-:Y:S01]  /*5a90*/  IABS R15, R19 ;  /* 0x00000013000f7213 */ /* 0x000fe20000000000 */
[----:B0-----:R-:W-:Y:S01]  /*5aa0*/  IMAD.MOV.U32 R128, RZ, RZ, R10 ;  /* 0x000000ffff807224 */ /* 0x001fe200078e000a */
[----:B------:R0:W-:Y:S01]  /*5ab0*/  STL [R1+0x5dc], R12 ;  /* 0x0005dc0c01007387 */ /* 0x0001e20000100800 */
[--C-:B------:R-:W-:Y:S01]  /*5ac0*/  @!P4 IMAD.IADD R124, R124, 0x1, -R3.reuse ;  /* 0x000000017c7cc824 */ /* 0x100fe200078e0a03 */
[----:B------:R-:W-:Y:S01]  /*5ad0*/  ISETP.GE.AND P4, PT, R18, RZ, PT ;  /* 0x000000ff1200720c */ /* 0x000fe20003f86270 */
[----:B------:R-:W-:Y:S01]  /*5ae0*/  @!P6 IMAD.MOV R128, RZ, RZ, -R128 ;  /* 0x000000ffff80e224 */ /* 0x000fe200078e0a80 */
[----:B------:R-:W-:Y:S01]  /*5af0*/  ISETP.GT.U32.AND P6, PT, R3, R126, PT ;  /* 0x0000007e0300720c */ /* 0x000fe20003fc4070 */
[--C-:B------:R-:W-:Y:S01]  /*5b00*/  @!P0 IMAD.IADD R9, R9, 0x1, -R3.reuse ;  /* 0x0000000109098824 */ /* 0x100fe200078e0a03 */
[----:B------:R-:W-:Y:S01]  /*5b10*/  ISETP.GE.AND P0, PT, R16, RZ, PT ;  /* 0x000000ff1000720c */ /* 0x000fe20003f06270 */
[----:B------:R-:W-:Y:S01]  /*5b20*/  @!P5 IMAD.IADD R11, R11, 0x1, -R3 ;  /* 0x000000010b0bd824 */ /* 0x000fe200078e0a03 */
[----:B------:R-:W-:Y:S01]  /*5b30*/  ISETP.GE.AND P5, PT, R17, RZ, PT ;  /* 0x000000ff1100720c */ /* 0x000fe20003fa6270 */
[----:B------:R-:W-:Y:S01]  /*5b40*/  @!P3 IMAD.MOV R9, RZ, RZ, -R9 ;  /* 0x000000ffff09b224 */ /* 0x000fe200078e0a09 */
[----:B------:R-:W-:Y:S01]  /*5b50*/  STL [R1+0x5d8], R128 ;  /* 0x0005d88001007387 */ /* 0x000fe20000100800 */
[----:B------:R-:W-:Y:S01]  /*5b60*/  IMAD.MOV.U32 R129, RZ, RZ, R11 ;  /* 0x000000ffff817224 */ /* 0x000fe200078e000b */
[----:B------:R-:W-:Y:S01]  /*5b70*/  IABS R11, R20 ;  /* 0x00000014000b7213 */ /* 0x000fe20000000000 */
[----:B------:R-:W-:Y:S01]  /*5b80*/  IMAD.MOV.U32 R10, RZ, RZ, R13 ;  /* 0x000000ffff0a7224 */ /* 0x000fe200078e000d */
[----:B------:R-:W-:Y:S01]  /*5b90*/  STL [R1+0x5cc], R9 ;  /* 0x0005cc0901007387 */ /* 0x000fe20000100800 */
[----:B------:R-:W-:Y:S01]  /*5ba0*/  @!P1 IMAD.MOV R129, RZ, RZ, -R129 ;  /* 0x000000ffff819224 */ /* 0x000fe200078e0a81 */
[----:B------:R-:W-:Y:S01]  /*5bb0*/  ISETP.GE.AND P1, PT, R19, RZ, PT ;  /* 0x000000ff1300720c */ /* 0x000fe20003f26270 */
[----:B------:R-:W-:Y:S01]  /*5bc0*/  @!P6 IMAD.IADD R126, R126, 0x1, -R3 ;  /* 0x000000017e7ee824 */ /* 0x000fe200078e0a03 */
[C---:B------:R-:W-:Y:S01]  /*5bd0*/  ISETP.GT.U32.AND P6, PT, R3.reuse, R124, PT ;  /* 0x0000007c0300720c */ /* 0x040fe20003fc4070 */
[----:B------:R-:W-:Y:S01]  /*5be0*/  IMAD.MOV.U32 R19, RZ, RZ, R247 ;  /* 0x000000ffff137224 */ /* 0x000fe200078e00f7 */
[----:B------:R-:W-:Y:S01]  /*5bf0*/  STL [R1+0x5c8], R129 ;  /* 0x0005c88101007387 */ /* 0x000fe20000100800 */
[----:B------:R-:W-:Y:S01]  /*5c00*/  IMAD.HI.U32 R17, R4, R11, RZ ;  /* 0x0000000b04117227 */ /* 0x000fe200078e00ff */
[----:B------:R-:W-:-:S02]  /*5c10*/  ISETP.GT.U32.AND P3, PT, R3, R126, PT ;  /* 0x0000007e0300720c */ /* 0x000fc40003f64070 */
[----:B0-----:R-:W-:Y:S01]  /*5c20*/  IABS R12, R18 ;  /* 0x00000012000c7213 */ /* 0x001fe20000000000 */
[----:B------:R-:W-:-:S04]  /*5c30*/  IMAD.HI.U32 R13, R4, R10, RZ ;  /* 0x0000000a040d7227 */ /* 0x000fc800078e00ff */
[----:B------:R-:W-:Y:S01]  /*5c40*/  IMAD.MOV.U32 R16, RZ, RZ, R15 ;  /* 0x000000ffff107224 */ /* 0x000fe200078e000f */
[----:B------:R-:W-:Y:S01]  /*5c50*/  IABS R15, R23 ;  /* 0x00000017000f7213 */ /* 0x000fe20000000000 */
[----:B------:R-:W-:Y:S02]  /*5c60*/  @!P6 IMAD.IADD R124, R124, 0x1, -R3 ;  /* 0x000000017c7ce824 */ /* 0x000fe400078e0a03 */
[----:B------:R-:W-:Y:S02]  /*5c70*/  IMAD.MOV R13, RZ, RZ, -R13 ;  /* 0x000000ffff0d7224 */ /* 0x000fe400078e0a0d */
[----:B------:R-:W-:Y:S02]  /*5c80*/  @!P3 IMAD.IADD R126, R126, 0x1, -R3 ;  /* 0x000000017e7eb824 */ /* 0x000fe400078e0a03 */
[----:B------:R-:W-:Y:S02]  /*5c90*/  IMAD.MOV.U32 R247, RZ, RZ, R124 ;  /* 0x000000fffff77224 */ /* 0x000fe400078e007c */
[----:B------:R-:W-:-:S02]  /*5ca0*/  IMAD.MOV.U32 R124, RZ, RZ, R19 ;  /* 0x000000ffff7c7224 */ /* 0x000fc400078e0013 */
[----:B------:R-:W-:Y:S02]  /*5cb0*/  IMAD.MOV R19, RZ, RZ, -R17 ;  /* 0x000000ffff137224 */ /* 0x000fe400078e0a11 */
[----:B------:R-:W-:Y:S02]  /*5cc0*/  IMAD.MOV.U32 R17, RZ, RZ, R248 ;  /* 0x000000ffff117224 */ /* 0x000fe400078e00f8 */
[----:B------:R-:W-:Y:S02]  /*5cd0*/  IMAD.MOV.U32 R248, RZ, RZ, R126 ;  /* 0x000000fffff87224 */ /* 0x000fe400078e007e */
[----:B------:R-:W3:Y:S01]  /*5ce0*/  LDL.LU R126, [R1+0x3e4] ;  /* 0x0003e400017e7983 */ /* 0x000ee20000300800 */
[----:B------:R-:W-:Y:S01]  /*5cf0*/  IMAD R10, R3, R13, R10 ;  /* 0x0000000d030a7224 */ /* 0x000fe200078e020a */
[----:B------:R-:W-:Y:S01]  /*5d00*/  IABS R13, R21 ;  /* 0x00000015000d7213 */ /* 0x000fe20000000000 */
[----:B------:R-:W-:Y:S02]  /*5d10*/  @!P2 IMAD.MOV R247, RZ, RZ, -R247 ;  /* 0x000000fffff7a224 */ /* 0x000fe400078e0af7 */
[----:B------:R-:W-:Y:S01]  /*5d20*/  @!P0 IMAD.MOV R248, RZ, RZ, -R248 ;  /* 0x000000fffff88224 */ /* 0x000fe200078e0af8 */
[----:B------:R-:W-:-:S02]  /*5d30*/  ISETP.GE.AND P0, PT, R20, RZ, PT ;  /* 0x000000ff1400720c */ /* 0x000fc40003f06270 */
[----:B------:R0:W-:Y:S01]  /*5d40*/  STL [R1+0x5bc], R247 ;  /* 0x0005bcf701007387 */ /* 0x0001e20000100800 */
[C---:B------:R-:W-:Y:S01]  /*5d50*/  IMAD R11, R3.reuse, R19, R11 ;  /* 0x00000013030b7224 */ /* 0x040fe200078e020b */
[----:B------:R-:W-:Y:S02]  /*5d60*/  ISETP.GT.U32.AND P6, PT, R3, R10, PT ;  /* 0x0000000a0300720c */ /* 0x000fe40003fc4070 */
[----:B0-----:R-:W3:Y:S04]  /*5d70*/  LDL.LU R247, [R1+0x1e7c] ;  /* 0x001e7c0001f77983 */ /* 0x001ee80000300800 */
[----:B------:R0:W-:Y:S07]  /*5d80*/  STL [R1+0x5b8], R248 ;  /* 0x0005b8f801007387 */ /* 0x0001ee0000100800 */
[----:B------:R-:W-:Y:S01]  /*5d90*/  @!P6 IMAD.IADD R10, R10, 0x1, -R3 ;  /* 0x000000010a0ae824 */ /* 0x000fe200078e0a03 */
[----:B0-----:R-:W3:Y:S01]  /*5da0*/  LDL.LU R248, [R1+0x1e78] ;  /* 0x001e780001f87983 */ /* 0x001ee20000300800 */
[----:B----4-:R-:W-:-:S02]  /*5db0*/  IMAD.MOV.U32 R129, RZ, RZ, R127 ;  /* 0x000000ffff817224 */ /* 0x010fc400078e007f */
[----:B------:R-:W-:-:S04]  /*5dc0*/  IMAD.HI.U32 R127, R4, R15, RZ ;  /* 0x0000000f047f7227 */ /* 0x000fc800078e00ff */
[----:B--2---:R-:W-:Y:S02]  /*5dd0*/  IMAD.MOV.U32 R128, RZ, RZ, R14 ;  /* 0x000000ffff807224 */ /* 0x004fe400078e000e */
[----:B------:R-:W-:-:S04]  /*5de0*/  IMAD.HI.U32 R14, R4, R12, RZ ;  /* 0x0000000c040e7227 */ /* 0x000fc800078e00ff */
[----:B------:R-:W-:Y:S01]  /*5df0*/  IMAD.MOV R9, RZ, RZ, -R14 ;  /* 0x000000ffff097224 */ /* 0x000fe200078e0a0e */
[----:B------:R-:W-:-:S03]  /*5e00*/  IABS R14, R22 ;  /* 0x00000016000e7213 */ /* 0x000fc60000000000 */
[----:B------:R-:W-:Y:S02]  /*5e10*/  IMAD R12, R3, R9, R12 ;  /* 0x00000009030c7224 */ /* 0x000fe400078e020c */
[----:B------:R-:W-:-:S03]  /*5e20*/  IMAD.HI.U32 R9, R4, R16, RZ ;  /* 0x0000001004097227 */ /* 0x000fc600078e00ff */
[----:B------:R-:W-:Y:S01]  /*5e30*/  ISETP.GT.U32.AND P3, PT, R3, R12, PT ;  /* 0x0000000c0300720c */ /* 0x000fe20003f64070 */
[----:B------:R-:W-:Y:S02]  /*5e40*/  IMAD.MOV R9, RZ, RZ, -R9 ;  /* 0x000000ffff097224 */ /* 0x000fe400078e0a09 */
[----:B------:R-:W-:-:S04]  /*5e50*/  IMAD.HI.U32 R18, R4, R14, RZ ;  /* 0x0000000e04127227 */ /* 0x000fc800078e00ff */
[----:B------:R-:W-:Y:S02]  /*5e60*/  IMAD R9, R3, R9, R16 ;  /* 0x0000000903097224 */ /* 0x000fe400078e0210 */
[----:B------:R-:W-:-:S03]  /*5e70*/  IMAD.HI.U32 R16, R4, R13, RZ ;  /* 0x0000000d04107227 */ /* 0x000fc600078e00ff */
[C---:B------:R-:W-:Y:S01]  /*5e80*/  ISETP.GT.U32.AND P6, PT, R3.reuse, R9, PT ;  /* 0x000000090300720c */ /* 0x040fe20003fc4070 */
[----:B------:R-:W-:Y:S02]  /*5e90*/  IMAD.MOV R16, RZ, RZ, -R16 ;  /* 0x000000ffff107224 */ /* 0x000fe400078e0a10 */
[----:B---3--:R-:W-:Y:S02]  /*5ea0*/  IMAD.MOV.U32 R20, RZ, RZ, R126 ;  /* 0x000000ffff147224 */ /* 0x008fe400078e007e */
[----:B------:R-:W-:Y:S02]  /*5eb0*/  IMAD.MOV.U32 R126, RZ, RZ, R17 ;  /* 0x000000ffff7e7224 */ /* 0x000fe400078e0011 */
[----:B------:R-:W-:Y:S02]  /*5ec0*/  IMAD.MOV R17, RZ, RZ, -R18 ;  /* 0x000000ffff117224 */ /* 0x000fe400078e0a12 */
[----:B------:R-:W-:Y:S02]  /*5ed0*/  IMAD.MOV R18, RZ, RZ, -R127 ;  /* 0x000000ffff127224 */ /* 0x000fe400078e0a7f */
[----:B------:R-:W2:Y:S01]  /*5ee0*/  LDL.LU R127, [R1] ;  /* 0x00000000017f7983 */ /* 0x000ea20000300800 */
[C---:B------:R-:W-:Y:S01]  /*5ef0*/  IMAD R13, R3.reuse, R16, R13 ;  /* 0x00000010030d7224 */ /* 0x040fe200078e020d */
[C---:B------:R-:W-:Y:S01]  /*5f00*/  ISETP.GT.U32.AND P2, PT, R3.reuse, R10, PT ;  /* 0x0000000a0300720c */ /* 0x040fe20003f44070 */
[--C-:B------:R-:W-:Y:S01]  /*5f10*/  @!P3 IMAD.IADD R12, R12, 0x1, -R3.reuse ;  /* 0x000000010c0cb824 */ /* 0x100fe200078e0a03 */
[----:B------:R-:W3:Y:S04]  /*5f20*/  LDL.LU R19, [R1+0x11c] ;  /* 0x00011c0001137983 */ /* 0x000ee80000300800 */
[----:B------:R-:W4:Y:S01]  /*5f30*/  LDL.LU R16, [R1+0x4] ;  /* 0x0000040001107983 */ /* 0x000f220000300800 */
[----:B------:R-:W-:Y:S01]  /*5f40*/  ISETP.GT.U32.AND P3, PT, R3, R12, PT ;  /* 0x0000000c0300720c */ /* 0x000fe20003f64070 */
[----:B------:R-:W-:-:S02]  /*5f50*/  @!P6 IMAD.IADD R9, R9, 0x1, -R3 ;  /* 0x000000010909e824 */ /* 0x000fc400078e0a03 */
[----:B------:R-:W-:-:S03]  /*5f60*/  IMAD R15, R3, R18, R15 ;  /* 0x00000012030f7224 */ /* 0x000fc600078e020f */
[----:B------:R-:W-:Y:S01]  /*5f70*/  @!P2 IMAD.IADD R10, R10, 0x1, -R3 ;  /* 0x000000010a0aa824 */ /* 0x000fe200078e0a03 */
[C---:B------:R-:W-:Y:S01]  /*5f80*/  ISETP.GT.U32.AND P6, PT, R3.reuse, R9, PT ;  /* 0x000000090300720c */ /* 0x040fe20003fc4070 */
[----:B------:R-:W-:Y:S02]  /*5f90*/  IMAD.MOV.U32 R18, RZ, RZ, R249 ;  /* 0x000000ffff127224 */ /* 0x000fe400078e00f9 */
[C---:B------:R-:W-:Y:S02]  /*5fa0*/  IMAD R14, R3.reuse, R17, R14 ;  /* 0x00000011030e7224 */ /* 0x040fe400078e020e */
[----:B------:R-:W-:Y:S02]  /*5fb0*/  IMAD.MOV.U32 R249, RZ, RZ, R10 ;  /* 0x000000fffff97224 */ /* 0x000fe400078e000a */
[----:B------:R-:W-:Y:S01]  /*5fc0*/  @!P3 IMAD.IADD R12, R12, 0x1, -R3 ;  /* 0x000000010c0cb824 */ /* 0x000fe200078e0a03 */
[C---:B------:R-:W-:Y:S01]  /*5fd0*/  ISETP.GT.U32.AND P3, PT, R3.reuse, R13, PT ;  /* 0x0000000d0300720c */ /* 0x040fe20003f64070 */
[----:B------:R-:W-:Y:S01]  /*5fe0*/  @!P5 IMAD.MOV R249, RZ, RZ, -R249 ;  /* 0x000000fffff9d224 */ /* 0x000fe200078e0af9 */
[C---:B------:R-:W-:Y:S01]  /*5ff0*/  ISETP.GT.U32.AND P5, PT, R3.reuse, R14, PT ;  /* 0x0000000e0300720c */ /* 0x040fe20003fa4070 */
[----:B------:R-:W-:Y:S01]  /*6000*/  IMAD.MOV.U32 R10, RZ, RZ, R250 ;  /* 0x000000ffff0a7224 */ /* 0x000fe200078e00fa */
[----:B------:R-:W-:Y:S01]  /*6010*/  ISETP.GT.U32.AND P2, PT, R3, R11, PT ;  /* 0x0000000b0300720c */ /* 0x000fe20003f44070 */
[----:B------:R-:W-:Y:S01]  /*6020*/  @!P6 IMAD.IADD R9, R9, 0x1, -R3 ;  /* 0x000000010909e824 */ /* 0x000fe200078e0a03 */
[----:B------:R-:W-:Y:S01]  /*6030*/  ISETP.GT.U32.AND P6, PT, R3, R15, PT ;  /* 0x0000000f0300720c */ /* 0x000fe20003fc4070 */
[----:B------:R-:W-:-:S02]  /*6040*/  IMAD.MOV.U32 R250, RZ, RZ, R12 ;  /* 0x000000fffffa7224 */ /* 0x000fc400078e000c */
[----:B------:R-:W-:-:S04]  /*6050*/  IMAD.MOV.U32 R12, RZ, RZ, R10 ;  /* 0x000000ffff0c7224 */ /* 0x000fc800078e000a */
[--C-:B------:R-:W-:Y:S02]  /*6060*/  @!P3 IMAD.IADD R13, R13, 0x1, -R3.reuse ;  /* 0x000000010d0db824 */ /* 0x100fe400078e0a03 */
[----:B------:R-:W-:-:S03]  /*6070*/  @!P5 IMAD.IADD R14, R14, 0x1, -R3 ;  /* 0x000000010e0ed824 */ /* 0x000fc600078e0a03 */
[----:B------:R-:W-:Y:S01]  /*6080*/  ISETP.GT.U32.AND P5, PT, R3, R13, PT ;  /* 0x0000000d0300720c */ /* 0x000fe20003fa4070 */
[--C-:B------:R-:W-:Y:S02]  /*6090*/  @!P2 IMAD.IADD R11, R11, 0x1, -R3.reuse ;  /* 0x000000010b0ba824 */ /* 0x100fe400078e0a03 */
[----:B------:R-:W-:Y:S02]  /*60a0*/  @!P6 IMAD.IADD R15, R15, 0x1, -R3 ;  /* 0x000000010f0fe824 */ /* 0x000fe400078e0a03 */
[----:B------:R-:W-:Y:S01]  /*60b0*/  @!P1 IMAD.MOV R9, RZ, RZ, -R9 ;  /* 0x000000ffff099224 */ /* 0x000fe200078e0a09 */
[C---:B------:R-:W-:Y:S02]  /*60c0*/  ISETP.GT.U32.AND P3, PT, R3.reuse, R11, PT ;  /* 0x0000000b0300720c */ /* 0x040fe40003f64070 */
[----:B------:R-:W-:Y:S01]  /*60d0*/  ISETP.GT.U32.AND P1, PT, R3, R15, PT ;  /* 0x0000000f0300720c */ /* 0x000fe20003f24070 */
[----:B------:R-:W-:Y:S01]  /*60e0*/  @!P4 IMAD.MOV R250, RZ, RZ, -R250 ;  /* 0x000000fffffac224 */ /* 0x000fe200078e0afa */
[----:B------:R-:W-:Y:S01]  /*60f0*/  ISETP.GE.AND P4, PT, R21, RZ, PT ;  /* 0x000000ff1500720c */ /* 0x000fe20003f86270 */
[----:B------:R-:W-:-:S02]  /*6100*/  IMAD.MOV.U32 R21, RZ, RZ, R12 ;  /* 0x000000ffff157224 */ /* 0x000fc400078e000c */
[----:B------:R-:W-:Y:S01]  /*6110*/  @!P5 IMAD.IADD R13, R13, 0x1, -R3 ;  /* 0x000000010d0dd824 */ /* 0x000fe200078e0a03 */
[----:B------:R-:W-:-:S05]  /*6120*/  IABS R12, R25 ;  /* 0x00000019000c7213 */ /* 0x000fca0000000000 */
[--C-:B------:R-:W-:Y:S01]  /*6130*/  @!P3 IMAD.IADD R11, R11, 0x1, -R3.reuse ;  /* 0x000000010b0bb824 */ /* 0x100fe200078e0a03 */
[----:B------:R-:W-:Y:S01]  /*6140*/  ISETP.GE.AND P3, PT, R23, RZ, PT ;  /* 0x000000ff1700720c */ /* 0x000fe20003f66270 */
[----:B------:R-:W-:Y:S01]  /*6150*/  @!P1 IMAD.IADD R15, R15, 0x1, -R3 ;  /* 0x000000010f0f9824 */ /* 0x000fe200078e0a03 */
[----:B------:R-:W-:Y:S01]  /*6160*/  ISETP.GE.AND P1, PT, R24, RZ, PT ;  /* 0x000000ff1800720c */ /* 0x000fe20003f26270 */
[----:B------:R-:W-:Y:S01]  /*6170*/  IMAD.MOV.U32 R23, RZ, RZ, R21 ;  /* 0x000000ffff177224 */ /* 0x000fe200078e0015 */
[----:B------:R-:W-:Y:S01]  /*6180*/  ISETP.GT.U32.AND P6, PT, R3, R14, PT ;  /* 0x0000000e0300720c */ /* 0x000fe20003fc4070 */
[----:B------:R0:W-:Y:S04]  /*6190*/  STL [R1+0x5ac], R249 ;  /* 0x0005acf901007387 */ /* 0x0001e80000100800 */
[----:B0-----:R-:W2:Y:S04]  /*61a0*/  LDL.LU R249, [R1+0x1e74] ;  /* 0x001e740001f97983 */ /* 0x001ea80000300800 */
[----:B------:R0:W-:Y:S04]  /*61b0*/  STL [R1+0x5a8], R250 ;  /* 0x0005a8fa01007387 */ /* 0x0001e80000100800 */
[----:B------:R-:W-:Y:S01]  /*61c0*/  @!P6 IMAD.IADD R14, R14, 0x1, -R3 ;  /* 0x000000010e0ee824 */ /* 0x000fe200078e0a03 */
[----:B0-----:R-:W2:Y:S04]  /*61d0*/  LDL.LU R250, [R1+0x1e70] ;  /* 0x001e700001fa7983 */ /* 0x001ea80000300800 */
[----:B------:R-:W-:Y:S01]  /*61e0*/  STL [R1+0x5a0], R9 ;  /* 0x0005a00901007387 */ /* 0x000fe20000100800 */
[----:B----4-:R-:W-:Y:S01]  /*61f0*/  IMAD.MOV.U32 R17, RZ, RZ, R16 ;  /* 0x000000ffff117224 */ /* 0x010fe200078e0010 */
[----:B------:R-:W-:-:S05]  /*6200*/  IABS R16, R24 ;  /* 0x0000001800107213 */ /* 0x000fca0000000000 */
[----:B------:R-:W-:-:S04]  /*6210*/  IMAD.MOV.U32 R10, RZ, RZ, R16 ;  /* 0x000000ffff0a7224 */ /* 0x000fc800078e0010 */
[----:B------:R-:W-:-:S04]  /*6220*/  IMAD.HI.U32 R16, R4, R10, RZ ;  /* 0x0000000a04107227 */ /* 0x000fc800078e00ff */
[----:B------:R-:W-:-:S04]  /*6230*/  IMAD.MOV R16, RZ, RZ, -R16 ;  /* 0x000000ffff107224 */ /* 0x000fc800078e0a10 */
[----:B------:R-:W-:-:S05]  /*6240*/  IMAD R10, R3, R16, R10 ;  /* 0x00000010030a7224 */ /* 0x000fca00078e020a */
[----:B------:R-:W-:Y:S01]  /*6250*/  ISETP.GT.U32.AND P5, PT, R3, R10, PT ;  /* 0x0000000a0300720c */ /* 0x000fe20003fa4070 */
[----:B------:R-:W-:-:S04]  /*6260*/  IMAD.HI.U32 R16, R4, R12, RZ ;  /* 0x0000000c04107227 */ /* 0x000fc800078e00ff */
[----:B------:R-:W-:Y:S02]  /*6270*/  IMAD.MOV R16, RZ, RZ, -R16 ;  /* 0x000000ffff107224 */ /* 0x000fe400078e0a10 */
[----:B---3--:R-:W-:Y:S02]  /*6280*/  IMAD.MOV.U32 R24, RZ, RZ, R19 ;  /* 0x000000ffff187224 */ /* 0x008fe400078e0013 */
[----:B------:R-:W-:Y:S02]  /*6290*/  IMAD.MOV.U32 R21, RZ, RZ, R17 ;  /* 0x000000ffff157224 */ /* 0x000fe400078e0011 */
[----:B------:R-:W-:Y:S02]  /*62a0*/  IMAD R16, R3, R16, R12 ;  /* 0x0000001003107224 */ /* 0x000fe400078e020c */
[----:B------:R-:W-:Y:S01]  /*62b0*/  @!P5 IMAD.IADD R10, R10, 0x1, -R3 ;  /* 0x000000010a0ad824 */ /* 0x000fe200078e0a03 */
[----:B------:R-:W-:Y:S01]  /*62c0*/  ISETP.GE.AND P5, PT, R25, RZ, PT ;  /* 0x000000ff1900720c */ /* 0x000fe20003fa6270 */
[----:B------:R-:W-:Y:S01]  /*62d0*/  IMAD.MOV.U32 R25, RZ, RZ, R24 ;  /* 0x000000ffff197224 */ /* 0x000fe200078e0018 */
[----:B------:R-:W-:Y:S01]  /*62e0*/  IABS R12, R27 ;  /* 0x0000001b000c7213 */ /* 0x000fe20000000000 */
[----:B------:R-:W-:-:S02]  /*62f0*/  IMAD.MOV.U32 R24, RZ, RZ, R21 ;  /* 0x000000ffff187224 */ /* 0x000fc400078e0015 */
[----:B--2---:R-:W-:Y:S02]  /*6300*/  IMAD.MOV.U32 R21, RZ, RZ, R127 ;  /* 0x000000ffff157224 */ /* 0x004fe400078e007f */
[----:B------:R-:W-:Y:S02]  /*6310*/  IMAD.MOV.U32 R127, RZ, RZ, R7 ;  /* 0x000000ffff7f7224 */ /* 0x000fe400078e0007 */
[----:B------:R-:W-:Y:S02]  /*6320*/  IMAD.MOV.U32 R7, RZ, RZ, R11 ;  /* 0x000000ffff077224 */ /* 0x000fe400078e000b */
[----:B------:R-:W-:-:S04]  /*6330*/  IMAD.HI.U32 R19, R4, R12, RZ ;  /* 0x0000000c04137227 */ /* 0x000fc800078e00ff */
[----:B------:R-:W-:Y:S02]  /*6340*/  @!P0 IMAD.MOV R7, RZ, RZ, -R7 ;  /* 0x000000ffff078224 */ /* 0x000fe400078e0a07 */
[----:B------:R-:W-:Y:S02]  /*6350*/  IMAD.MOV R11, RZ, RZ, -R19 ;  /* 0x000000ffff0b7224 */ /* 0x000fe400078e0a13 */
[----:B------:R-:W2:Y:S04]  /*6360*/  LDL.LU R19, [R1+0x1ec] ;  /* 0x0001ec0001137983 */ /* 0x000ea80000300800 */
[----:B------:R0:W-:Y:S02]  /*6370*/  STL [R1+0x598], R7 ;  /* 0x0005980701007387 */ /* 0x0001e40000100800 */
[----:B0-----:R-:W-:-:S02]  /*6380*/  IMAD.MOV.U32 R7, RZ, RZ, R13 ;  /* 0x000000ffff077224 */ /* 0x001fc400078e000d */
[----:B------:R-:W-:Y:S02]  /*6390*/  IMAD.MOV.U32 R13, RZ, RZ, R8 ;  /* 0x000000ffff0d7224 */ /* 0x000fe400078e0008 */
[----:B------:R-:W-:Y:S02]  /*63a0*/  IMAD.MOV.U32 R8, RZ, RZ, R14 ;  /* 0x000000ffff087224 */ /* 0x000fe400078e000e */
[----:B------:R-:W-:Y:S02]  /*63b0*/  IMAD.MOV.U32 R14, RZ, RZ, R2 ;  /* 0x000000ffff0e7224 */ /* 0x000fe400078e0002 */
[----:B------:R-:W-:Y:S02]  /*63c0*/  IMAD.MOV.U32 R2, RZ, RZ, R15 ;  /* 0x000000ffff027224 */ /* 0x000fe400078e000f */
[----:B------:R-:W3:Y:S01]  /*63d0*/  LDL.LU R15, [R1+0x10] ;  /* 0x00001000010f7983 */ /* 0x000ee20000300800 */
[----:B------:R-:W-:Y:S02]  /*63e0*/  ISETP.GT.U32.AND P6, PT, R3, R16, PT ;  /* 0x000000100300720c */ /* 0x000fe40003fc4070 */
[----:B------:R-:W-:-:S02]  /*63f0*/  IABS R9, R26 ;  /* 0x0000001a00097213 */ /* 0x000fc40000000000 */
[----:B------:R-:W-:Y:S01]  /*6400*/  ISETP.GE.AND P2, PT, R22, RZ, PT ;  /* 0x000000ff1600720c */ /* 0x000fe20003f46270 */
[----:B------:R-:W-:Y:S01]  /*6410*/  IMAD.MOV.U32 R22, RZ, RZ, R18 ;  /* 0x000000ffff167224 */ /* 0x000fe200078e0012 */
[----:B------:R-:W-:Y:S01]  /*6420*/  ISETP.GT.U32.AND P0, PT, R3, R10, PT ;  /* 0x0000000a0300720c */ /* 0x000fe20003f04070 */
[----:B------:R-:W-:-:S06]  /*6430*/  IMAD.HI.U32 R18, R4, R9, RZ ;  /* 0x0000000904127227 */ /* 0x000fcc00078e00ff */
[----:B------:R-:W-:Y:S02]  /*6440*/  @!P6 IMAD.IADD R16, R16, 0x1, -R3 ;  /* 0x000000011010e824 */ /* 0x000fe400078e0a03 */
[----:B------:R-:W-:-:S03]  /*6450*/  IMAD.MOV R18, RZ, RZ, -R18 ;  /* 0x000000ffff127224 */ /* 0x000fc600078e0a12 */
[C---:B------:R-:W-:Y:S01]  /*6460*/  ISETP.GT.U32.AND P6, PT, R3.reuse, R16, PT ;  /* 0x000000100300720c */ /* 0x040fe20003fc4070 */
[C---:B------:R-:W-:Y:S02]  /*6470*/  IMAD R9, R3.reuse, R18, R9 ;  /* 0x0000001203097224 */ /* 0x040fe400078e0209 */
[----:B------:R-:W-:Y:S02]  /*6480*/  @!P4 IMAD.MOV R7, RZ, RZ, -R7 ;  /* 0x000000ffff07c224 */ /* 0x000fe400078e0a07 */
[C---:B------:R-:W-:Y:S01]  /*6490*/  IMAD R11, R3.reuse, R11, R12 ;  /* 0x0000000b030b7224 */ /* 0x040fe200078e020c */
[----:B------:R-:W-:Y:S01]  /*64a0*/  ISETP.GT.U32.AND P4, PT, R3, R9, PT ;  /* 0x000000090300720c */ /* 0x000fe20003f84070 */
[----:B------:R-:W-:Y:S02]  /*64b0*/  @!P0 IMAD.IADD R10, R10, 0x1, -R3 ;  /* 0x000000010a0a8824 */ /* 0x000fe400078e0a03 */
[----:B------:R-:W-:Y:S01]  /*64c0*/  @!P3 IMAD.MOV R2, RZ, RZ, -R2 ;  /* 0x000000ffff02b224 */ /* 0x000fe200078e0a02 */
[----:B------:R-:W-:Y:S01]  /*64d0*/  ISETP.GE.AND P3, PT, R27, RZ, PT ;  /* 0x000000ff1b00720c */ /* 0x000fe20003f66270 */
[----:B------:R-:W-:-:S02]  /*64e0*/  IMAD.MOV.U32 R27, RZ, RZ, R10 ;  /* 0x000000ffff1b7224 */ /* 0x000fc400078e000a */
[----:B------:R-:W-:Y:S01]  /*64f0*/  @!P6 IMAD.IADD R16, R16, 0x1, -R3 ;  /* 0x000000011010e824 */ /* 0x000fe200078e0a03 */
[----:B------:R-:W-:Y:S01]  /*6500*/  ISETP.GT.U32.AND P6, PT, R3, R11, PT ;  /* 0x0000000b0300720c */ /* 0x000fe20003fc4070 */
[----:B------:R-:W-:Y:S01]  /*6510*/  @!P1 IMAD.MOV R27, RZ, RZ, -R27 ;  /* 0x000000ffff1b9224 */ /* 0x000fe200078e0a1b */
[----:B------:R-:W-:Y:S02]  /*6520*/  ISETP.GE.AND P1, PT, R29, RZ, PT ;  /* 0x000000ff1d00720c */ /* 0x000fe40003f26270 */
[----:B------:R-:W-:Y:S01]  /*6530*/  IABS R29, R29 ;  /* 0x0000001d001d7213 */ /* 0x000fe20000000000 */
[----:B------:R-:W-:Y:S01]  /*6540*/  @!P2 IMAD.MOV R8, RZ, RZ, -R8 ;  /* 0x000000ffff08a224 */ /* 0x000fe200078e0a08 */
[----:B------:R-:W-:Y:S01]  /*6550*/  ISETP.GE.AND P2, PT, R26, RZ, PT ;  /* 0x000000ff1a00720c */ /* 0x000fe20003f46270 */
[----:B------:R-:W-:Y:S02]  /*6560*/  @!P4 IMAD.IADD R9, R9, 0x1, -R3 ;  /* 0x000000010909c824 */ /* 0x000fe400078e0a03 */
[----:B------:R-:W-:-:S02]  /*6570*/  IMAD.MOV.U32 R26, RZ, RZ, R16 ;  /* 0x000000ffff1a7224 */ /* 0x000fc400078e0010 */
[----:B------:R-:W-:Y:S01]  /*6580*/  IMAD.HI.U32 R10, R4, R29, RZ ;  /* 0x0000001d040a7227 */ /* 0x000fe200078e00ff */
[----:B------:R-:W-:Y:S01]  /*6590*/  ISETP.GT.U32.AND P4, PT, R3, R9, PT ;  /* 0x000000090300720c */ /* 0x000fe20003f84070 */
[----:B------:R0:W-:Y:S01]  /*65a0*/  STL [R1+0x594], R7 ;  /* 0x0005940701007387 */ /* 0x0001e20000100800 */
[----:B------:R-:W-:Y:S01]  /*65b0*/  IABS R17, R28 ;  /* 0x0000001c00117213 */ /* 0x000fe20000000000 */
[----:B------:R-:W-:Y:S02]  /*65c0*/  @!P6 IMAD.IADD R11, R11, 0x1, -R3 ;  /* 0x000000010b0be824 */ /* 0x000fe400078e0a03 */
[----:B------:R-:W-:Y:S01]  /*65d0*/  @!P5 IMAD.MOV R26, RZ, RZ, -R26 ;  /* 0x000000ffff1ad224 */ /* 0x000fe200078e0a1a */
[----:B------:R-:W-:Y:S01]  /*65e0*/  ISETP.GE.AND P5, PT, R30, RZ, PT ;  /* 0x000000ff1e00720c */ /* 0x000fe20003fa6270 */
[----:B------:R-:W-:Y:S01]  /*65f0*/  IMAD.MOV R10, RZ, RZ, -R10 ;  /* 0x000000ffff0a7224 */ /* 0x000fe200078e0a0a */
[----:B------:R-:W-:Y:S01]  /*6600*/  IABS R30, R30 ;  /* 0x0000001e001e7213 */ /* 0x000fe20000000000 */
[----:B0-----:R-:W4:Y:S01]  /*6610*/  LDL.LU R7, [R1+0x1e6c] ;  /* 0x001e6c0001077983 */ /* 0x001f220000300800 */
[----:B------:R-:W-:-:S03]  /*6620*/  ISETP.GT.U32.AND P6, PT, R3, R11, PT ;  /* 0x0000000b0300720c */ /* 0x000fc60003fc4070 */
[----:B------:R0:W-:Y:S01]  /*6630*/  STL [R1+0x590], R8 ;  /* 0x0005900801007387 */ /* 0x0001e20000100800 */
[----:B------:R-:W-:Y:S01]  /*6640*/  IMAD.HI.U32 R18, R4, R17, RZ ;  /* 0x0000001104127227 */ /* 0x000fe200078e00ff */
[----:B------:R-:W-:-:S03]  /*6650*/  ISETP.GE.AND P0, PT, R28, RZ, PT ;  /* 0x000000ff1c00720c */ /* 0x000fc60003f06270 */
[----:B------:R-:W-:Y:S02]  /*6660*/  IMAD R10, R3, R10, R29 ;  /* 0x0000000a030a7224 */ /* 0x000fe400078e021d */
[----:B------:R-:W-:Y:S01]  /*6670*/  IMAD.MOV.U32 R29, RZ, RZ, R14 ;  /* 0x000000ffff1d7224 */ /* 0x000fe200078e000e */
[----:B0-----:R-:W4:Y:S01]  /*6680*/  LDL.LU R8, [R1+0x1e68] ;  /* 0x001e680001087983 */ /* 0x001f220000300800 */
[----:B------:R-:W-:-:S03]  /*6690*/  IMAD.HI.U32 R14, R4, R30, RZ ;  /* 0x0000001e040e7227 */ /* 0x000fc600078e00ff */
[----:B------:R0:W-:Y:S01]  /*66a0*/  STL [R1+0x58c], R2 ;  /* 0x00058c0201007387 */ /* 0x0001e20000100800 */
[----:B------:R-:W-:Y:S02]  /*66b0*/  IMAD.MOV R18, RZ, RZ, -R18 ;  /* 0x000000ffff127224 */ /* 0x000fe400078e0a12 */
[----:B------:R-:W-:Y:S01]  /*66c0*/  IMAD.MOV R14, RZ, RZ, -R14 ;  /* 0x000000ffff0e7224 */ /* 0x000fe200078e0a0e */
[----:B0-----:R-:W4:Y:S04]  /*66d0*/  LDL.LU R2, [R1+0x1e64] ;  /* 0x001e640001027983 */ /* 0x001f280000300800 */
[----:B------:R0:W-:Y:S01]  /*66e0*/  STL [R1+0x584], R27 ;  /* 0x0005841b01007387 */ /* 0x0001e20000100800 */
[----:B------:R-:W-:-:S03]  /*66f0*/  @!P4 IMAD.IADD R9, R9, 0x1, -R3 ;  /* 0x000000010909c824 */ /* 0x000fc600078e0a03 */
[----:B------:R2:W-:Y:S01]  /*6700*/  STL [R1+0x580], R26 ;  /* 0x0005801a01007387 */ /* 0x0005e20000100800 */
[----:B0-----:R-:W-:Y:S01]  /*6710*/  IMAD.MOV.U32 R27, RZ, RZ, R13 ;  /* 0x000000ffff1b7224 */ /* 0x001fe200078e000d */
[----:B------:R-:W-:Y:S01]  /*6720*/  IABS R13, R31 ;  /* 0x0000001f000d7213 */ /* 0x000fe20000000000 */
[C---:B------:R-:W-:Y:S02]  /*6730*/  IMAD R17, R3.reuse, R18, R17 ;  /* 0x0000001203117224 */ /* 0x040fe400078e0211 */
[----:B------:R-:W-:Y:S02]  /*6740*/  IMAD R14, R3, R14, R30 ;  /* 0x0000000e030e7224 */ /* 0x000fe400078e021e */
[----:B------:R-:W-:Y:S02]  /*6750*/  IMAD.MOV.U32 R30, RZ, RZ, R9 ;  /* 0x000000ffff1e7224 */ /* 0x000fe400078e0009 */
[----:B------:R-:W-:Y:S02]  /*6760*/  @!P6 IMAD.IADD R11, R11, 0x1, -R3 ;  /* 0x000000010b0be824 */ /* 0x000fe400078e0a03 */
[----:B------:R-:W-:-:S02]  /*6770*/  @!P2 IMAD.MOV R30, RZ, RZ, -R30 ;  /* 0x000000ffff1ea224 */ /* 0x000fc400078e0a1e */
[----:B------:R-:W-:-:S03]  /*6780*/  @!P3 IMAD.MOV R11, RZ, RZ, -R11 ;  /* 0x000000ffff0bb224 */ /* 0x000fc600078e0a0b */
[----:B------:R-:W-:Y:S04]  /*6790*/  STL [R1+0x578], R30 ;  /* 0x0005781e01007387 */ /* 0x000fe80000100800 */
[----:B------:R0:W-:Y:S01]  /*67a0*/  STL [R1+0x570], R11 ;  /* 0x0005700b01007387 */ /* 0x0001e20000100800 */
[----:B--2---:R-:W-:Y:S02]  /*67b0*/  IMAD.MOV.U32 R26, RZ, RZ, R19 ;  /* 0x000000ffff1a7224 */ /* 0x004fe400078e0013 */
[----:B------:R-:W-:-:S04]  /*67c0*/  IMAD.HI.U32 R19, R4, R13, RZ ;  /* 0x0000000d04137227 */ /* 0x000fc800078e00ff */
[----:B------:R-:W-:-:S04]  /*67d0*/  IMAD.MOV R19, RZ, RZ, -R19 ;  /* 0x000000ffff137224 */ /* 0x000fc800078e0a13 */
[----:B------:R-:W-:Y:S02]  /*67e0*/  IMAD R13, R3, R19, R13 ;  /* 0x00000013030d7224 */ /* 0x000fe400078e020d */
[----:B---3--:R-:W-:Y:S01]  /*67f0*/  IMAD.MOV.U32 R28, RZ, RZ, R15 ;  /* 0x000000ffff1c7224 */ /* 0x008fe200078e000f */
[----:B------:R-:W-:-:S05]  /*6800*/  IABS R15, R33 ;  /* 0x00000021000f7213 */ /* 0x000fca0000000000 */
[----:B------:R-:W-:-:S04]  /*6810*/  IMAD.HI.U32 R18, R4, R15, RZ ;  /* 0x0000000f04127227 */ /* 0x000fc800078e00ff */
[----:B------:R-:W-:Y:S01]  /*6820*/  IMAD.MOV R18, RZ, RZ, -R18 ;  /* 0x000000ffff127224 */ /* 0x000fe200078e0a12 */
[----:B------:R-:W-:-:S03]  /*6830*/  IABS R19, R35 ;  /* 0x0000002300137213 */ /* 0x000fc60000000000 */
[----:B------:R-:W-:Y:S01]  /*6840*/  IMAD R9, R3, R18, R15 ;  /* 0x0000001203097224 */ /* 0x000fe200078e020f */
[----:B------:R-:W-:Y:S01]  /*6850*/  IABS R18, R36 ;  /* 0x0000002400127213 */ /* 0x000fe20000000000 */
[----:B0-----:R-:W-:-:S04]  /*6860*/  IMAD.HI.U32 R11, R4, R19, RZ ;  /* 0x00000013040b7227 */ /* 0x001fc800078e00ff */
[----:B------:R-:W-:-:S04]  /*6870*/  IMAD.HI.U32 R15, R4, R18, RZ ;  /* 0x00000012040f7227 */ /* 0x000fc800078e00ff */
[----:B------:R-:W-:Y:S02]  /*6880*/  IMAD.MOV R11, RZ, RZ, -R11 ;  /* 0x000000ffff0b7224 */ /* 0x000fe400078e0a0b */
[----:B------:R-:W-:Y:S02]  /*6890*/  IMAD.MOV R15, RZ, RZ, -R15 ;  /* 0x000000ffff0f7224 */ /* 0x000fe400078e0a0f */
[C---:B------:R-:W-:Y:S02]  /*68a0*/  IMAD R11, R3.reuse, R11, R19 ;  /* 0x0000000b030b7224 */ /* 0x040fe400078e0213 */
[----:B------:R-:W2:Y:S01]  /*68b0*/  LDL.LU R19, [R1+0x1f8] ;  /* 0x0001f80001137983 */ /* 0x000ea20000300800 */
[----:B------:R-:W-:-:S03]  /*68c0*/  IMAD R15, R3, R15, R18 ;  /* 0x0000000f030f7224 */ /* 0x000fc600078e0212 */
[----:B------:R-:W3:Y:S01]  /*68d0*/  LDL.LU R18, [R1+0xc8] ;  /* 0x0000c80001127983 */ /* 0x000ee20000300800 */
[C---:B------:R-:W-:Y:S02]  /*68e0*/  ISETP.GT.U32.AND P4, PT, R3.reuse, R17, PT ;  /* 0x000000110300720c */ /* 0x040fe40003f84070 */
[----:B------:R-:W-:Y:S02]  /*68f0*/  ISETP.GT.U32.AND P6, PT, R3, R10, PT ;  /* 0x0000000a0300720c */ /* 0x000fe40003fc4070 */
[----:B------:R-:W-:-:S09]  /*6900*/  IABS R12, R32 ;  /* 0x00000020000c7213 */ /* 0x000fd20000000000 */
[--C-:B------:R-:W-:Y:S02]  /*6910*/  @!P4 IMAD.IADD R17, R17, 0x1, -R3.reuse ;  /* 0x000000011111c824 */ /* 0x100fe400078e0a03 */
[----:B------:R-:W-:-:S03]  /*6920*/  @!P6 IMAD.IADD R10, R10, 0x1, -R3 ;  /* 0x000000010a0ae824 */ /* 0x000fc600078e0a03 */
[C---:B------:R-:W-:Y:S01]  /*6930*/  ISETP.GT.U32.AND P6, PT, R3.reuse, R17, PT ;  /* 0x000000110300720c */ /* 0x040fe20003fc4070 */
[----:B------:R-:W-:Y:S01]  /*6940*/  IMAD.HI.U32 R16, R4, R12, RZ ;  /* 0x0000000c04107227 */ /* 0x000fe200078e00ff */
[----:B------:R-:W-:Y:S02]  /*6950*/  ISETP.GT.U32.AND P2, PT, R3, R10, PT ;  /* 0x0000000a0300720c */ /* 0x000fe40003f44070 */
[----:B------:R-:W-:Y:S01]  /*6960*/  ISETP.GE.AND P4, PT, R31, RZ, PT ;  /* 0x000000ff1f00720c */ /* 0x000fe20003f86270 */
[----:B------:R-:W-:Y:S01]  /*6970*/  IMAD.MOV.U32 R31, RZ, RZ, R20 ;  /* 0x000000ffff1f7224 */ /* 0x000fe200078e0014 */
[----:B------:R-:W-:Y:S01]  /*6980*/  IABS R20, R34 ;  /* 0x0000002200147213 */ /* 0x000fe20000000000 */
[----:B------:R-:W-:Y:S02]  /*6990*/  IMAD.MOV R16, RZ, RZ, -R16 ;  /* 0x000000ffff107224 */ /* 0x000fe400078e0a10 */
[----:B------:R-:W-:Y:S01]  /*69a0*/  IMAD.MOV.U32 R30, RZ, RZ, R29 ;  /* 0x000000ffff1e7224 */ /* 0x000fe200078e001d */
[C---:B------:R-:W-:Y:S01]  /*69b0*/  ISETP.GT.U32.AND P3, PT, R3.reuse, R14, PT ;  /* 0x0000000e0300720c */ /* 0x040fe20003f64070 */
[----:B------:R-:W-:-:S02]  /*69c0*/  IMAD R12, R3, R16, R12 ;  /* 0x00000010030c7224 */ /* 0x000fc400078e020c */
[----:B------:R-:W-:Y:S01]  /*69d0*/  @!P6 IMAD.IADD R17, R17, 0x1, -R3 ;  /* 0x000000011111e824 */ /* 0x000fe200078e0a03 */
[----:B------:R-:W-:Y:S01]  /*69e0*/  ISETP.GT.U32.AND P6, PT, R3, R13, PT ;  /* 0x0000000d0300720c */ /* 0x000fe20003fc4070 */
[----:B------:R-:W-:Y:S02]  /*69f0*/  IMAD.MOV.U32 R29, RZ, RZ, R21 ;  /* 0x000000ffff1d7224 */ /* 0x000fe400078e0015 */
[----:B------:R-:W-:-:S04]  /*6a00*/  IMAD.HI.U32 R21, R4, R20, RZ ;  /* 0x0000001404157227 */ /* 0x000fc800078e00ff */
[----:B------:R-:W-:Y:S01]  /*6a10*/  @!P2 IMAD.IADD R10, R10, 0x1, -R3 ;  /* 0x000000010a0aa824 */ /* 0x000fe200078e0a03 */
[----:B------:R-:W-:Y:S01]  /*6a20*/  ISETP.GT.U32.AND P2, PT, R3, R12, PT ;  /* 0x0000000c0300720c */ /* 0x000fe20003f44070 */
[----:B------:R-:W-:-:S04]  /*6a30*/  IMAD.MOV R21, RZ, RZ, -R21 ;  /* 0x000000ffff157224 */ /* 0x000fc800078e0a15 */
[----:B------:R-:W-:Y:S02]  /*6a40*/  IMAD R21, R3, R21, R20 ;  /* 0x0000001503157224 */ /* 0x000fe400078e0214 */
[--C-:B------:R-:W-:Y:S02]  /*6a50*/  @!P6 IMAD.IADD R13, R13, 0x1, -R3.reuse ;  /* 0x000000010d0de824 */ /* 0x100fe400078e0a03 */
[----:B------:R-:W-:Y:S01]  /*6a60*/  @!P3 IMAD.IADD R14, R14, 0x1, -R3 ;  /* 0x000000010e0eb824 */ /* 0x000fe200078e0a03 */
[----:B------:R-:W-:-:S03]  /*6a70*/  ISETP.GT.U32.AND P6, PT, R3, R21, PT ;  /* 0x000000150300720c */ /* 0x000fc60003fc4070 */
[----:B------:R-:W-:Y:S01]  /*6a80*/  @!P2 IMAD.IADD R12, R12, 0x1, -R3 ;  /* 0x000000010c0ca824 */ /* 0x000fe200078e0a03 */
[----:B------:R-:W-:Y:S02]  /*6a90*/  ISETP.GT.U32.AND P2, PT, R3, R14, PT ;  /* 0x0000000e0300720c */ /* 0x000fe40003f44070 */
[----:B------:R-:W-:Y:S01]  /*6aa0*/  IABS R16, R37 ;  /* 0x0000002500107213 */ /* 0x000fe20000000000 */
[----:B------:R-:W-:Y:S02]  /*6ab0*/  @!P0 IMAD.MOV R17, RZ, RZ, -R17 ;  /* 0x000000ffff118224 */ /* 0x000fe400078e0a11 */
[----:B------:R-:W-:Y:S02]  /*6ac0*/  @!P1 IMAD.MOV R10, RZ, RZ, -R10 ;  /* 0x000000ffff0a9224 */ /* 0x000fe400078e0a0a */
[----:B------:R-:W-:-:S04]  /*6ad0*/  IMAD.HI.U32 R20, R4, R16, RZ ;  /* 0x0000001004147227 */ /* 0x000fc800078e00ff */
[--C-:B------:R-:W-:Y:S01]  /*6ae0*/  @!P6 IMAD.IADD R21, R21, 0x1, -R3.reuse ;  /* 0x000000011515e824 */ /* 0x100fe200078e0a03 */
[----:B------:R0:W-:Y:S01]  /*6af0*/  STL [R1+0x564], R17 ;  /* 0x0005641101007387 */ /* 0x0001e20000100800 */
[----:B------:R-:W-:Y:S01]  /*6b00*/  @!P2 IMAD.IADD R14, R14, 0x1, -R3 ;  /* 0x000000010e0ea824 */ /* 0x000fe200078e0a03 */
[C---:B------:R-:W-:Y:S01]  /*6b10*/  ISETP.GT.U32.AND P2, PT, R3.reuse, R11, PT ;  /* 0x0000000b0300720c */ /* 0x040fe20003f44070 */
[----:B------:R-:W-:Y:S01]  /*6b20*/  IMAD.MOV R20, RZ, RZ, -R20 ;  /* 0x000000ffff147224 */ /* 0x000fe200078e0a14 */
[----:B------:R-:W-:-:S03]  /*6b30*/  ISETP.GT.U32.AND P1, PT, R3, R21, PT ;  /* 0x000000150300720c */ /* 0x000fc60003f24070 */
[----:B------:R-:W-:Y:S01]  /*6b40*/  IMAD R16, R3, R20, R16 ;  /* 0x0000001403107224 */ /* 0x000fe200078e0210 */
[----:B0-----:R-:W-:Y:S01]  /*6b50*/  IABS R17, R38 ;  /* 0x0000002600117213 */ /* 0x001fe20000000000 */
[----:B------:R0:W-:Y:S06]  /*6b60*/  STL [R1+0x560], R10 ;  /* 0x0005600a01007387 */ /* 0x0001ec0000100800 */
[--C-:B------:R-:W-:Y:S02]  /*6b70*/  @!P2 IMAD.IADD R11, R11, 0x1, -R3.reuse ;  /* 0x000000010b0ba824 */ /* 0x100fe400078e0a03 */
[----:B------:R-:W-:Y:S01]  /*6b80*/  @!P1 IMAD.IADD R21, R21, 0x1, -R3 ;  /* 0x0000000115159824 */ /* 0x000fe200078e0a03 */
[----:B------:R-:W-:-:S02]  /*6b90*/  ISETP.GE.AND P1, PT, R33, RZ, PT ;  /* 0x000000ff2100720c */ /* 0x000fc40003f26270 */
[----:B------:R-:W4:Y:S01]  /*6ba0*/  LDL.LU R33, [R1+0xd4] ;  /* 0x0000d40001217983 */ /* 0x000f220000300800 */
[----:B------:R-:W-:-:S03]  /*6bb0*/  ISETP.GE.AND P2, PT, R34, RZ, PT ;  /* 0x000000ff2200720c */ /* 0x000fc60003f46270 */
[----:B------:R-:W4:Y:S01]  /*6bc0*/  LDL.LU R34, [R1+0xf0] ;  /* 0x0000f00001227983 */ /* 0x000f220000300800 */
[----:B---3--:R-:W-:Y:S02]  /*6bd0*/  IMAD.MOV.U32 R20, RZ, RZ, R18 ;  /* 0x000000ffff147224 */ /* 0x008fe400078e0012 */
[----:B------:R-:W-:-:S04]  /*6be0*/  IMAD.HI.U32 R18, R4, R17, RZ ;  /* 0x0000001104127227 */ /* 0x000fc800078e00ff */
[----:B------:R-:W-:-:S04]  /*6bf0*/  IMAD.MOV R18, RZ, RZ, -R18 ;  /* 0x000000ffff127224 */ /* 0x000fc800078e0a12 */
[C---:B------:R-:W-:Y:S02]  /*6c00*/  IMAD R17, R3.reuse, R18, R17 ;  /* 0x0000001203117224 */ /* 0x040fe400078e0211 */
[----:B------:R-:W3:Y:S01]  /*6c10*/  LDL.LU R18, [R1+0x20] ;  /* 0x0000200001127983 */ /* 0x000ee20000300800 */
[C---:B------:R-:W-:Y:S02]  /*6c20*/  ISETP.GT.U32.AND P3, PT, R3.reuse, R9, PT ;  /* 0x000000090300720c */ /* 0x040fe40003f64070 */
[----:B------:R-:W-:-:S11]  /*6c30*/  ISETP.GT.U32.AND P0, PT, R3, R13, PT ;  /* 0x0000000d0300720c */ /* 0x000fd60003f04070 */
[--C-:B------:R-:W-:Y:S01]  /*6c40*/  @!P3 IMAD.IADD R9, R9, 0x1, -R3.reuse ;  /* 0x000000010909b824 */ /* 0x100fe200078e0a03 */
[----:B------:R-:W-:Y:S02]  /*6c50*/  ISETP.GT.U32.AND P3, PT, R3, R12, PT ;  /* 0x0000000c0300720c */ /* 0x000fe40003f64070 */
[----:B0-----:R-:W-:Y:S01]  /*6c60*/  IABS R10, R39 ;  /* 0x00000027000a7213 */ /* 0x001fe20000000000 */
[----:B------:R-:W-:Y:S01]  /*6c70*/  @!P0 IMAD.IADD R13, R13, 0x1, -R3 ;  /* 0x000000010d0d8824 */ /* 0x000fe200078e0a03 */
[----:B------:R-:W-:-:S09]  /*6c80*/  ISETP.GT.U32.AND P0, PT, R3, R15, PT ;  /* 0x0000000f0300720c */ /* 0x000fd20003f04070 */
[----:B------:R-:W-:Y:S01]  /*6c90*/  @!P3 IMAD.IADD R12, R12, 0x1, -R3 ;  /* 0x000000010c0cb824 */ /* 0x000fe200078e0a03 */
[----:B------:R-:W-:Y:S01]  /*6ca0*/  ISETP.GE.AND P3, PT, R32, RZ, PT ;  /* 0x000000ff2000720c */ /* 0x000fe20003f66270 */
[----:B--2---:R-:W-:Y:S02]  /*6cb0*/  IMAD.MOV.U32 R32, RZ, RZ, R19 ;  /* 0x000000ffff207224 */ /* 0x004fe400078e0013 */
[----:B------:R-:W-:-:S04]  /*6cc0*/  IMAD.HI.U32 R19, R4, R10, RZ ;  /* 0x0000000a04137227 */ /* 0x000fc800078e00ff */
[----:B------:R-:W-:-:S04]  /*6cd0*/  IMAD.MOV R19, RZ, RZ, -R19 ;  /* 0x000000ffff137224 */ /* 0x000fc800078e0a13 */
[----:B------:R-:W-:Y:S02]  /*6ce0*/  IMAD R10, R3, R19, R10 ;  /* 0x00000013030a7224 */ /* 0x000fe400078e020a */
[----:B------:R-:W-:Y:S02]  /*6cf0*/  IMAD.MOV.U32 R19, RZ, RZ, R5 ;  /* 0x000000ffff137224 */ /* 0x000fe400078e0005 */
[----:B------:R-:W-:Y:S02]  /*6d00*/  IMAD.MOV.U32 R5, RZ, RZ, R14 ;  /* 0x000000ffff057224 */ /* 0x000fe400078e000e */
[----:B------:R-:W-:Y:S02]  /*6d10*/  IMAD.MOV.U32 R14, RZ, RZ, R252 ;  /* 0x000000ffff0e7224 */ /* 0x000fe400078e00fc */
[----:B------:R-:W-:Y:S01]  /*6d20*/  @!P0 IMAD.IADD R15, R15, 0x1, -R3 ;  /* 0x000000010f0f8824 */ /* 0x000fe200078e0a03 */
[----:B------:R-:W-:Y:S01]  /*6d30*/  ISETP.GE.AND P0, PT, R35, RZ, PT ;  /* 0x000000ff2300720c */ /* 0x000fe20003f06270 */
[----:B------:R-:W-:-:S02]  /*6d40*/  IMAD.MOV.U32 R35, RZ, RZ, R20 ;  /* 0x000000ffff237224 */ /* 0x000fc400078e0014 */
[----:B------:R-:W-:Y:S02]  /*6d50*/  IMAD.MOV.U32 R252, RZ, RZ, R13 ;  /* 0x000000fffffc7224 */ /* 0x000fe400078e000d */
[----:B------:R-:W-:Y:S02]  /*6d60*/  IMAD.MOV.U32 R13, RZ, RZ, R14 ;  /* 0x000000ffff0d7224 */ /* 0x000fe400078e000e */
[----:B------:R-:W-:Y:S02]  /*6d70*/  IMAD.MOV.U32 R14, RZ, RZ, R19 ;  /* 0x000000ffff0e7224 */ /* 0x000fe400078e0013 */
[----:B------:R-:W-:-:S05]  /*6d80*/  @!P5 IMAD.MOV R5, RZ, RZ, -R5 ;  /* 0x000000ffff05d224 */ /* 0x000fca00078e0a05 */
[----:B------:R0:W-:Y:S04]  /*6d90*/  STL [R1+0x558], R5 ;  /* 0x0005580501007387 */ /* 0x0001e80000100800 */
[----:B0-----:R-:W2:Y:S01]  /*6da0*/  LDL.LU R5, [R1+0x1e60] ;  /* 0x001e600001057983 */ /* 0x001ea20000300800 */
[----:B---3--:R-:W-:Y:S02]  /*6db0*/  IMAD.MOV.U32 R19, RZ, RZ, R18 ;  /* 0x000000ffff137224 */ /* 0x008fe400078e0012 */
[----:B------:R-:W-:Y:S02]  /*6dc0*/  IMAD.MOV.U32 R18, RZ, RZ, R35 ;  /* 0x000000ffff127224 */ /* 0x000fe400078e0023 */
[----:B----4-:R-:W-:Y:S02]  /*6dd0*/  IMAD.MOV.U32 R35, RZ, RZ, R33 ;  /* 0x000000ffff237224 */ /* 0x010fe400078e0021 */
[----:B------:R-:W-:-:S02]  /*6de0*/  IMAD.MOV.U32 R33, RZ, RZ, R29 ;  /* 0x000000ffff217224 */ /* 0x000fc400078e001d */
[----:B------:R-:W-:Y:S02]  /*6df0*/  IMAD.MOV.U32 R29, RZ, RZ, R124 ;  /* 0x000000ffff1d7224 */ /* 0x000fe400078e007c */
[----:B------:R-:W-:Y:S02]  /*6e00*/  IMAD.MOV.U32 R124, RZ, RZ, R6 ;  /* 0x000000ffff7c7224 */ /* 0x000fe400078e0006 */
[----:B------:R-:W-:Y:S02]  /*6e10*/  IMAD.MOV.U32 R6, RZ, RZ, R12 ;  /* 0x000000ffff067224 */ /* 0x000fe400078e000c */
[----:B------:R-:W3:Y:S01]  /*6e20*/  LDL.LU R12, [R1+0x8] ;  /* 0x00000800010c7983 */ /* 0x000ee20000300800 */
[----:B------:R-:W-:Y:S01]  /*6e30*/  ISETP.GT.U32.AND P6, PT, R3, R9, PT ;  /* 0x000000090300720c */ /* 0x000fe20003fc4070 */
[----:B------:R-:W-:-:S12]  /*6e40*/  @!P4 IMAD.MOV R252, RZ, RZ, -R252 ;  /* 0x000000fffffcc224 */ /* 0x000fd800078e0afc */
[----:B------:R-:W-:Y:S01]  /*6e50*/  @!P6 IMAD.IADD R9, R9, 0x1, -R3 ;  /* 0x000000010909e824 */ /* 0x000fe200078e0a03 */
[C---:B------:R-:W-:Y:S01]  /*6e60*/  ISETP.GT.U32.AND P6, PT, R3.reuse, R16, PT ;  /* 0x000000100300720c */ /* 0x040fe20003fc4070 */
[----:B------:R0:W-:Y:S01]  /*6e70*/  STL [R1+0x550], R252 ;  /* 0x000550fc01007387 */ /* 0x0001e20000100800 */
[----:B------:R-:W-:Y:S01]  /*6e80*/  ISETP.GT.U32.AND P5, PT, R3, R15, PT ;  /* 0x0000000f0300720c */ /* 0x000fe20003fa4070 */
[----:B------:R-:W-:Y:S02]  /*6e90*/  @!P3 IMAD.MOV R6, RZ, RZ, -R6 ;  /* 0x000000ffff06b224 */ /* 0x000fe400078e0a06 */
[----:B0-----:R-:W-:-:S08]  /*6ea0*/  IMAD.MOV.U32 R252, RZ, RZ, R9 ;  /* 0x000000fffffc7224 */ /* 0x001fd000078e0009 */
[----:B------:R-:W-:Y:S01]  /*6eb0*/  @!P6 IMAD.IADD R16, R16, 0x1, -R3 ;  /* 0x000000011010e824 */ /* 0x000fe200078e0a03 */
[----:B------:R-:W-:-:S04]  /*6ec0*/  ISETP.GT.U32.AND P6, PT, R3, R11, PT ;  /* 0x0000000b0300720c */ /* 0x000fc80003fc4070 */
[----:B------:R-:W-:Y:S01]  /*6ed0*/  ISETP.GT.U32.AND P4, PT, R3, R16, PT ;  /* 0x000000100300720c */ /* 0x000fe20003f84070 */
[----:B------:R-:W-:Y:S01]  /*6ee0*/  @!P1 IMAD.MOV R252, RZ, RZ, -R252 ;  /* 0x000000fffffc9224 */ /* 0x000fe200078e0afc */
[----:B------:R0:W-:Y:S01]  /*6ef0*/  STL [R1+0x54c], R6 ;  /* 0x00054c0601007387 */ /* 0x0001e20000100800 */
[--C-:B------:R-:W-:Y:S01]  /*6f00*/  @!P5 IMAD.IADD R15, R15, 0x1, -R3.reuse ;  /* 0x000000010f0fd824 */ /* 0x100fe200078e0a03 */
[----:B------:R-:W-:Y:S02]  /*6f10*/  ISETP.GE.AND P5, PT, R38, RZ, PT ;  /* 0x000000ff2600720c */ /* 0x000fe40003fa6270 */
[----:B0-----:R-:W4:Y:S03]  /*6f20*/  LDL.LU R6, [R1+0x1e5c] ;  /* 0x001e5c0001067983 */ /* 0x001f260000300800 */
[----:B------:R-:W-:Y:S01]  /*6f30*/  @!P6 IMAD.IADD R11, R11, 0x1, -R3 ;  /* 0x000000010b0be824 */ /* 0x000fe200078e0a03 */
[----:B------:R-:W-:-:S03]  /*6f40*/  ISETP.GE.AND P6, PT, R37, RZ, PT ;  /* 0x000000ff2500720c */ /* 0x000fc60003fc6270 */
[----:B------:R-:W-:Y:S01]  /*6f50*/  @!P4 IMAD.IADD R16, R16, 0x1, -R3 ;  /* 0x000000011010c824 */ /* 0x000fe200078e0a03 */
[----:B------:R-:W-:Y:S02]  /*6f60*/  ISETP.GE.AND P4, PT, R39, RZ, PT ;  /* 0x000000ff2700720c */ /* 0x000fe40003f86270 */
[----:B------:R-:W-:Y:S02]  /*6f70*/  ISETP.GE.AND P1, PT, R36, RZ, PT ;  /* 0x000000ff2400720c */ /* 0x000fe40003f26270 */
[----:B------:R-:W-:Y:S02]  /*6f80*/  ISETP.GT.U32.AND P3, PT, R3, R17, PT ;  /* 0x000000110300720c */ /* 0x000fe40003f64070 */
[----:B------:R-:W-:Y:S01]  /*6f90*/  IABS R20, R40 ;  /* 0x0000002800147213 */ /* 0x000fe20000000000 */
[----:B---3--:R-:W-:Y:S02]  /*6fa0*/  IMAD.MOV.U32 R9, RZ, RZ, R12 ;  /* 0x000000ffff097224 */ /* 0x008fe400078e000c */
[----:B------:R-:W-:-:S02]  /*6fb0*/  IMAD.MOV.U32 R12, RZ, RZ, R14 ;  /* 0x000000ffff0c7224 */ /* 0x000fc400078e000e */
[----:B------:R-:W-:Y:S02]  /*6fc0*/  IMAD.MOV.U32 R14, RZ, RZ, R33 ;  /* 0x000000ffff0e7224 */ /* 0x000fe400078e0021 */
[----:B------:R-:W-:Y:S02]  /*6fd0*/  IMAD.MOV.U32 R33, RZ, RZ, R29 ;  /* 0x000000ffff217224 */ /* 0x000fe400078e001d */
[----:B------:R-:W-:Y:S02]  /*6fe0*/  IMAD.MOV.U32 R29, RZ, RZ, R0 ;  /* 0x000000ffff1d7224 */ /* 0x000fe400078e0000 */
[----:B------:R-:W-:Y:S02]  /*6ff0*/  IMAD.MOV.U32 R0, RZ, RZ, R21 ;  /* 0x000000ffff007224 */ /* 0x000fe400078e0015 */
[----:B------:R-:W3:Y:S02]  /*7000*/  LDL.LU R21, [R1+0x1c4] ;  /* 0x0001c40001157983 */ /* 0x000ee40000300800 */
[----:B------:R-:W-:-:S02]  /*7010*/  @!P2 IMAD.MOV R0, RZ, RZ, -R0 ;  /* 0x000000ffff00a224 */ /* 0x000fc400078e0a00 */
[----:B------:R0:W-:Y:S04]  /*7020*/  STL [R1+0x548], R252 ;  /* 0x000548fc01007387 */ /* 0x0001e80000100800 */
[----:B0-----:R-:W4:Y:S04]  /*7030*/  LDL.LU R252, [R1+0x1e58] ;  /* 0x001e580001fc7983 */ /* 0x001f280000300800 */
[----:B------:R0:W-:Y:S04]  /*7040*/  STL [R1+0x544], R0 ;  /* 0x0005440001007387 */ /* 0x0001e80000100800 */
[----:B0-----:R-:W4:Y:S04]  /*7050*/  LDL.LU R0, [R1+0x1e54] ;  /* 0x001e540001007983 */ /* 0x001f280000300800 */
[----:B------:R-:W2:Y:S04]  /*7060*/  LDL.LU R37, [R1+0xc] ;  /* 0x00000c0001257983 */ /* 0x000ea80000300800 */
[----:B------:R-:W4:Y:S04]  /*7070*/  LDL.LU R38, [R1+0x24] ;  /* 0x0000240001267983 */ /* 0x000f280000300800 */
[----:B------:R-:W3:Y:S01]  /*7080*/  LDL.LU R39, [R1+0xfc] ;  /* 0x0000fc0001277983 */ /* 0x000ee20000300800 */
[----:B------:R-:W-:-:S02]  /*7090*/  IMAD.MOV.U32 R36, RZ, RZ, R9 ;  /* 0x000000ffff247224 */ /* 0x000fc400078e0009 */
[----:B------:R-:W-:Y:S01]  /*70a0*/  IMAD.HI.U32 R9, R4, R20, RZ ;  /* 0x0000001404097227 */ /* 0x000fe200078e00ff */
[----:B------:R-:W-:-:S03]  /*70b0*/  ISETP.GT.U32.AND P2, PT, R3, R10, PT ;  /* 0x0000000a0300720c */ /* 0x000fc60003f44070 */
[----:B------:R-:W-:Y:S02]  /*70c0*/  @!P0 IMAD.MOV R11, RZ, RZ, -R11 ;  /* 0x000000ffff0b8224 */ /* 0x000fe400078e0a0b */
[----:B------:R-:W-:Y:S02]  /*70d0*/  @!P1 IMAD.MOV R15, RZ, RZ, -R15 ;  /* 0x000000ffff0f9224 */ /* 0x000fe400078e0a0f */
[----:B------:R-:W-:Y:S01]  /*70e0*/  IMAD.MOV R9, RZ, RZ, -R9 ;  /* 0x000000ffff097224 */ /* 0x000fe200078e0a09 */
[----:B------:R-:W-:Y:S01]  /*70f0*/  STL [R1+0x53c], R11 ;  /* 0x00053c0b01007387 */ /* 0x000fe20000100800 */
[----:B------:R-:W-:Y:S02]  /*7100*/  @!P3 IMAD.IADD R17, R17, 0x1, -R3 ;  /* 0x000000011111b824 */ /* 0x000fe400078e0a03 */
[----:B------:R-:W-:Y:S01]  /*7110*/  IMAD R9, R3, R9, R20 ;  /* 0x0000000903097224 */ /* 0x000fe200078e0214 */
[----:B------:R0:W-:Y:S01]  /*7120*/  STL [R1+0x538], R15 ;  /* 0x0005380f01007387 */ /* 0x0001e20000100800 */
[----:B------:R-:W-:-:S02]  /*7130*/  ISETP.GE.AND P1, PT, R41, RZ, PT ;  /* 0x000000ff2900720c */ /* 0x000fc40003f26270 */
[----:B------:R-:W-:Y:S02]  /*7140*/  ISETP.GT.U32.AND P0, PT, R3, R17, PT ;  /* 0x000000110300720c */ /* 0x000fe40003f04070 */
[----:B------:R-:W-:Y:S01]  /*7150*/  IABS R41, R41 ;  /* 0x0000002900297213 */ /* 0x000fe20000000000 */
[----:B0-----:R-:W-:-:S04]  /*7160*/  IMAD.MOV.U32 R15, RZ, RZ, R16 ;  /* 0x000000ffff0f7224 */ /* 0x001fc800078e0010 */
[----:B------:R-:W-:Y:S01]  /*7170*/  @!P6 IMAD.MOV R15, RZ, RZ, -R15 ;  /* 0x000000ffff0fe224 */ /* 0x000fe200078e0a0f */
[C---:B------:R-:W-:Y:S01]  /*7180*/  ISETP.GT.U32.AND P6, PT, R3.reuse, R9, PT ;  /* 0x000000090300720c */ /* 0x040fe20003fc4070 */
[----:B------:R-:W-:Y:S01]  /*7190*/  IMAD.MOV.U32 R20, RZ, RZ, R12 ;  /* 0x000000ffff147224 */ /* 0x000fe200078e000c */
[----:B------:R-:W-:Y:S01]  /*71a0*/  IABS R11, R42 ;  /* 0x0000002a000b7213 */ /* 0x000fe20000000000 */
[----:B------:R-:W-:Y:S02]  /*71b0*/  @!P2 IMAD.IADD R10, R10, 0x1, -R3 ;  /* 0x000000010a0aa824 */ /* 0x000fe400078e0a03 */
[----:B------:R-:W-:Y:S01]  /*71c0*/  IMAD.HI.U32 R12, R4, R41, RZ ;  /* 0x00000029040c7227 */ /* 0x000fe200078e00ff */
[----:B------:R-:W-:Y:S02]  /*71d0*/  ISETP.GE.AND P3, PT, R40, RZ, PT ;  /* 0x000000ff2800720c */ /* 0x000fe40003f66270 */
[----:B------:R-:W-:Y:S01]  /*71e0*/  ISETP.GT.U32.AND P2, PT, R3, R10, PT ;  /* 0x0000000a0300720c */ /* 0x000fe20003f44070 */
[----:B------:R-:W-:-:S02]  /*71f0*/  IMAD.MOV R12, RZ, RZ, -R12 ;  /* 0x000000ffff0c7224 */ /* 0x000fc400078e0a0c */
[----:B------:R-:W-:Y:S01]  /*7200*/  IMAD.HI.U32 R16, R4, R11, RZ ;  /* 0x0000000b04107227 */ /* 0x000fe200078e00ff */
[----:B------:R0:W-:Y:S03]  /*7210*/  STL [R1+0x534], R15 ;  /* 0x0005340f01007387 */ /* 0x0001e60000100800 */
[----:B------:R-:W-:Y:S02]  /*7220*/  IMAD.MOV.U32 R40, RZ, RZ, R36 ;  /* 0x000000ffff287224 */ /* 0x000fe400078e0024 */
[----:B------:R-:W-:Y:S02]  /*7230*/  @!P0 IMAD.IADD R17, R17, 0x1, -R3 ;  /* 0x0000000111118824 */ /* 0x000fe400078e0a03 */
[----:B------:R-:W-:Y:S02]  /*7240*/  IMAD R12, R3, R12, R41 ;  /* 0x0000000c030c7224 */ /* 0x000fe400078e0229 */
[----:B------:R-:W-:Y:S01]  /*7250*/  IMAD.MOV.U32 R36, RZ, RZ, R13 ;  /* 0x000000ffff247224 */ /* 0x000fe200078e000d */
[----:B0-----:R-:W-:Y:S01]  /*7260*/  IABS R15, R44 ;  /* 0x0000002c000f7213 */ /* 0x001fe20000000000 */
[----:B------:R-:W-:Y:S01]  /*7270*/  IMAD.MOV R16, RZ, RZ, -R16 ;  /* 0x000000ffff107224 */ /* 0x000fe200078e0a10 */
[----:B------:R-:W-:Y:S01]  /*7280*/  IABS R13, R43 ;  /* 0x0000002b000d7213 */ /* 0x000fe20000000000 */
[----:B------:R-:W-:Y:S01]  /*7290*/  @!P6 IMAD.IADD R9, R9, 0x1, -R3 ;  /* 0x000000010909e824 */ /* 0x000fe200078e0a03 */
[----:B------:R-:W-:Y:S01]  /*72a0*/  ISETP.GE.AND P0, PT, R42, RZ, PT ;  /* 0x000000ff2a00720c */ /* 0x000fe20003f06270 */
[----:B------:R-:W-:Y:S01]  /*72b0*/  @!P5 IMAD.MOV R17, RZ, RZ, -R17 ;  /* 0x000000ffff11d224 */ /* 0x000fe200078e0a11 */
[C---:B------:R-:W-:Y:S01]  /*72c0*/  ISETP.GT.U32.AND P5, PT, R3.reuse, R12, PT ;  /* 0x0000000c0300720c */ /* 0x040fe20003fa4070 */
[C---:B------:R-:W-:Y:S01]  /*72d0*/  IMAD R11, R3.reuse, R16, R11 ;  /* 0x00000010030b7224 */ /* 0x040fe200078e020b */
[----:B------:R-:W-:Y:S01]  /*72e0*/  ISETP.GT.U32.AND P6, PT, R3, R9, PT ;  /* 0x000000090300720c */ /* 0x000fe20003fc4070 */
[----:B------:R-:W-:-:S02]  /*72f0*/  IMAD.MOV.U32 R42, RZ, RZ, R14 ;  /* 0x000000ffff2a7224 */ /* 0x000fc400078e000e */
[----:B------:R-:W-:-:S04]  /*7300*/  IMAD.HI.U32 R16, R4, R15, RZ ;  /* 0x0000000f04107227 */ /* 0x000fc800078e00ff */
[----:B------:R-:W-:-:S04]  /*7310*/  IMAD.HI.U32 R14, R4, R13, RZ ;  /* 0x0000000d040e7227 */ /* 0x000fc800078e00ff */
[----:B------:R-:W-:Y:S02]  /*7320*/  @!P2 IMAD.IADD R10, R10, 0x1, -R3 ;  /* 0x000000010a0aa824 */ /* 0x000fe400078e0a03 */
[----:B------:R-:W-:Y:S02]  /*7330*/  IMAD.MOV R16, RZ, RZ, -R16 ;  /* 0x000000ffff107224 */ /* 0x000fe400078e0a10 */
[----:B------:R-:W-:Y:S02]  /*7340*/  IMAD.MOV R14, RZ, RZ, -R14 ;  /* 0x000000ffff0e7224 */ /* 0x000fe400078e0a0e */
[----:B------:R-:W-:Y:S01]  /*7350*/  @!P4 IMAD.MOV R10, RZ, RZ, -R10 ;  /* 0x000000ffff0ac224 */ /* 0x000fe200078e0a0a */
[C---:B------:R-:W-:Y:S01]  /*7360*/  ISETP.GT.U32.AND P4, PT, R3.reuse, R11, PT ;  /* 0x0000000b0300720c */ /* 0x040fe20003f84070 */
[C---:B------:R-:W-:Y:S02]  /*7370*/  IMAD R15, R3.reuse, R16, R15 ;  /* 0x00000010030f7224 */ /* 0x040fe400078e020f */
[----:B------:R-:W-:-:S02]  /*7380*/  IMAD R13, R3, R14, R13 ;  /* 0x0000000e030d7224 */ /* 0x000fc400078e020d */
[--C-:B------:R-:W-:Y:S01]  /*7390*/  @!P5 IMAD.IADD R12, R12, 0x1, -R3.reuse ;  /* 0x000000010c0cd824 */ /* 0x100fe200078e0a03 */
[----:B------:R-:W-:Y:S01]  /*73a0*/  ISETP.GT.U32.AND P5, PT, R3, R15, PT ;  /* 0x0000000f0300720c */ /* 0x000fe20003fa4070 */
[--C-:B------:R-:W-:Y:S01]  /*73b0*/  @!P6 IMAD.IADD R9, R9, 0x1, -R3.reuse ;  /* 0x000000010909e824 */ /* 0x100fe200078e0a03 */
[----:B------:R-:W-:Y:S01]  /*73c0*/  ISETP.GT.U32.AND P6, PT, R3, R13, PT ;  /* 0x0000000d0300720c */ /* 0x000fe20003fc4070 */
[----:B------:R-:W-:Y:S04]  /*73d0*/  STL [R1+0x528], R17 ;  /* 0x0005281101007387 */ /* 0x000fe80000100800 */
[----:B------:R0:W-:Y:S01]  /*73e0*/  STL [R1+0x524], R10 ;  /* 0x0005240a01007387 */ /* 0x0001e20000100800 */
[----:B------:R-:W-:Y:S02]  /*73f0*/  @!P4 IMAD.IADD R11, R11, 0x1, -R3 ;  /* 0x000000010b0bc824 */ /* 0x000fe400078e0a03 */
[----:B------:R-:W-:Y:S01]  /*7400*/  IMAD.MOV.U32 R41, RZ, RZ, R9 ;  /* 0x000000ffff297224 */ /* 0x000fe200078e0009 */
[----:B0-----:R-:W-:-:S03]  /*7410*/  IABS R10, R46 ;  /* 0x0000002e000a7213 */ /* 0x001fc60000000000 */
[----:B------:R-:W-:Y:S02]  /*7420*/  @!P3 IMAD.MOV R41, RZ, RZ, -R41 ;  /* 0x000000ffff29b224 */ /* 0x000fe400078e0a29 */
[C---:B------:R-:W-:Y:S01]  /*7430*/  IMAD.HI.U32 R17, R4.reuse, R10, RZ ;  /* 0x0000000a04117227 */ /* 0x040fe200078e00ff */
[----:B------:R-:W-:Y:S02]  /*7440*/  IABS R16, R47 ;  /* 0x0000002f00107213 */ /* 0x000fe40000000000 */
[----:B------:R-:W-:Y:S01]  /*7450*/  ISETP.GT.U32.AND P3, PT, R3, R11, PT ;  /* 0x0000000b0300720c */ /* 0x000fe20003f64070 */
[----:B------:R-:W-:Y:S02]  /*7460*/  @!P5 IMAD.IADD R15, R15, 0x1, -R3 ;  /* 0x000000010f0fd824 */ /* 0x000fe400078e0a03 */
[----:B------:R-:W-:Y:S02]  /*7470*/  IMAD.MOV R17, RZ, RZ, -R17 ;  /* 0x000000ffff117224 */ /* 0x000fe400078e0a11 */
[----:B------:R-:W-:Y:S01]  /*7480*/  @!P6 IMAD.IADD R13, R13, 0x1, -R3 ;  /* 0x000000010d0de824 */ /* 0x000fe200078e0a03 */
[C---:B------:R-:W-:Y:S01]  /*7490*/  ISETP.GT.U32.AND P4, PT, R3.reuse, R12, PT ;  /* 0x0000000c0300720c */ /* 0x040fe20003f84070 */
[C---:B------:R-:W-:Y:S01]  /*74a0*/  IMAD R10, R3.reuse, R17, R10 ;  /* 0x00000011030a7224 */ /* 0x040fe200078e020a */
[C---:B------:R-:W-:Y:S01]  /*74b0*/  ISETP.GT.U32.AND P5, PT, R3.reuse, R15, PT ;  /* 0x0000000f0300720c */ /* 0x040fe20003fa4070 */
[----:B------:R-:W-:Y:S01]  /*74c0*/  IMAD.HI.U32 R17, R4, R16, RZ ;  /* 0x0000001004117227 */ /* 0x000fe200078e00ff */
[----:B------:R-:W-:-:S02]  /*74d0*/  ISETP.GT.U32.AND P6, PT, R3, R13, PT ;  /* 0x0000000d0300720c */ /* 0x000fc40003fc4070 */
[----:B------:R-:W-:Y:S01]  /*74e0*/  ISETP.GE.AND P2, PT, R43, RZ, PT ;  /* 0x000000ff2b00720c */ /* 0x000fe20003f46270 */
[----:B------:R-:W-:Y:S01]  /*74f0*/  IMAD.MOV.U32 R43, RZ, RZ, R40 ;  /* 0x000000ffff2b7224 */ /* 0x000fe200078e0028 */
[----:B------:R-:W-:Y:S01]  /*7500*/  IABS R14, R45 ;  /* 0x0000002d000e7213 */ /* 0x000fe20000000000 */
[----:B------:R-:W-:Y:S02]  /*7510*/  IMAD.MOV R17, RZ, RZ, -R17 ;  /* 0x000000ffff117224 */ /* 0x000fe400078e0a11 */
[--C-:B------:R-:W-:Y:S01]  /*7520*/  @!P3 IMAD.IADD R11, R11, 0x1, -R3.reuse ;  /* 0x000000010b0bb824 */ /* 0x100fe200078e0a03 */
[C---:B------:R-:W-:Y:S01]  /*7530*/  ISETP.GT.U32.AND P3, PT, R3.reuse, R10, PT ;  /* 0x0000000a0300720c */ /* 0x040fe20003f64070 */
[----:B------:R-:W-:Y:S02]  /*7540*/  IMAD R16, R3, R17, R16 ;  /* 0x0000001103107224 */ /* 0x000fe400078e0210 */
[--C-:B------:R-:W-:Y:S01]  /*7550*/  @!P4 IMAD.IADD R12, R12, 0x1, -R3.reuse ;  /* 0x000000010c0cc824 */ /* 0x100fe200078e0a03 */
[----:B------:R0:W-:Y:S01]  /*7560*/  STL [R1+0x51c], R41 ;  /* 0x00051c2901007387 */ /* 0x0001e20000100800 */
[--C-:B------:R-:W-:Y:S01]  /*7570*/  @!P5 IMAD.IADD R15, R15, 0x1, -R3.reuse ;  /* 0x000000010f0fd824 */ /* 0x100fe200078e0a03 */
[----:B------:R-:W-:Y:S01]  /*7580*/  IABS R9, R48 ;  /* 0x0000003000097213 */ /* 0x000fe20000000000 */
[----:B------:R-:W-:Y:S01]  /*7590*/  @!P6 IMAD.IADD R13, R13, 0x1, -R3 ;  /* 0x000000010d0de824 */ /* 0x000fe200078e0a03 */
[----:B------:R-:W-:-:S02]  /*75a0*/  ISETP.GT.U32.AND P5, PT, R3, R16, PT ;  /* 0x000000100300720c */ /* 0x000fc40003fa4070 */
[----:B------:R-:W-:Y:S01]  /*75b0*/  ISETP.GE.AND P6, PT, R44, RZ, PT ;  /* 0x000000ff2c00720c */ /* 0x000fe20003fc6270 */
[----:B------:R-:W-:Y:S02]  /*75c0*/  IMAD.MOV.U32 R44, RZ, RZ, R12 ;  /* 0x000000ffff2c7224 */ /* 0x000fe400078e000c */
[----:B0-----:R-:W-:Y:S02]  /*75d0*/  IMAD.MOV.U32 R41, RZ, RZ, R43 ;  /* 0x000000ffff297224 */ /* 0x001fe400078e002b */
[----:B------:R-:W-:Y:S02]  /*75e0*/  IMAD.MOV.U32 R43, RZ, RZ, R42 ;  /* 0x000000ffff2b7224 */ /* 0x000fe400078e002a */
[----:B------:R-:W-:Y:S02]  /*75f0*/  IMAD.MOV.U32 R42, RZ, RZ, R20 ;  /* 0x000000ffff2a7224 */ /* 0x000fe400078e0014 */
[----:B------:R-:W-:Y:S02]  /*7600*/  IMAD.MOV.U32 R20, RZ, RZ, R19 ;  /* 0x000000ffff147224 */ /* 0x000fe400078e0013 */
[----:B------:R-:W-:-:S04]  /*7610*/  IMAD.HI.U32 R19, R4, R9, RZ ;  /* 0x0000000904137227 */ /* 0x000fc800078e00ff */
[----:B------:R-:W-:Y:S02]  /*7620*/  @!P1 IMAD.MOV R44, RZ, RZ, -R44 ;  /* 0x000000ffff2c9224 */ /* 0x000fe400078e0a2c */
[----:B------:R-:W-:Y:S01]  /*7630*/  @!P0 IMAD.MOV R11, RZ, RZ, -R11 ;  /* 0x000000ffff0b8224 */ /* 0x000fe200078e0a0b */
[----:B------:R-:W-:Y:S01]  /*7640*/  IABS R17, R49 ;  /* 0x0000003100117213 */ /* 0x000fe20000000000 */
[----:B------:R-:W-:Y:S02]  /*7650*/  IMAD.MOV R19, RZ, RZ, -R19 ;  /* 0x000000ffff137224 */ /* 0x000fe400078e0a13 */
[----:B------:R-:W-:Y:S01]  /*7660*/  @!P3 IMAD.IADD R10, R10, 0x1, -R3 ;  /* 0x000000010a0ab824 */ /* 0x000fe200078e0a03 */
[----:B------:R-:W-:Y:S01]  /*7670*/  STL [R1+0x510], R44 ;  /* 0x0005102c01007387 */ /* 0x000fe20000100800 */
[C---:B------:R-:W-:Y:S02]  /*7680*/  IMAD R19, R3.reuse, R19, R9 ;  /* 0x0000001303137224 */ /* 0x040fe400078e0209 */
[----:B------:R-:W-:Y:S01]  /*7690*/  @!P5 IMAD.IADD R16, R16, 0x1, -R3 ;  /* 0x000000011010d824 */ /* 0x000fe200078e0a03 */
[----:B------:R0:W-:Y:S01]  /*76a0*/  STL [R1+0x50c], R11 ;  /* 0x00050c0b01007387 */ /* 0x0001e20000100800 */
[----:B------:R-:W-:Y:S01]  /*76b0*/  ISETP.GT.U32.AND P5, PT, R3, R10, PT ;  /* 0x0000000a0300720c */ /* 0x000fe20003fa4070 */
[----:B------:R-:W-:-:S04]  /*76c0*/  IMAD.HI.U32 R9, R4, R17, RZ ;  /* 0x0000001104097227 */ /* 0x000fc800078e00ff */
[----:B0-----:R-:W-:Y:S02]  /*76d0*/  IMAD.MOV.U32 R11, RZ, RZ, R15 ;  /* 0x000000ffff0b7224 */ /* 0x001fe400078e000f */
[----:B------:R-:W-:Y:S02]  /*76e0*/  IMAD.MOV R9, RZ, RZ, -R9 ;  /* 0x000000ffff097224 */ /* 0x000fe400078e0a09 */
[----:B------:R-:W-:Y:S01]  /*76f0*/  @!P6 IMAD.MOV R11, RZ, RZ, -R11 ;  /* 0x000000ffff0be224 */ /* 0x000fe200078e0a0b */
[C---:B------:R-:W-:Y:S01]  /*7700*/  ISETP.GT.U32.AND P6, PT, R3.reuse, R19, PT ;  /* 0x000000130300720c */ /* 0x040fe20003fc4070 */
[----:B------:R-:W-:Y:S02]  /*7710*/  IMAD R9, R3, R9, R17 ;  /* 0x0000000903097224 */ /* 0x000fe400078e0211 */
[----:B------:R-:W-:-:S03]  /*7720*/  @!P5 IMAD.IADD R10, R10, 0x1, -R3 ;  /* 0x000000010a0ad824 */ /* 0x000fc600078e0a03 */
[----:B------:R-:W-:Y:S02]  /*7730*/  ISETP.GT.U32.AND P5, PT, R3, R9, PT ;  /* 0x000000090300720c */ /* 0x000fe40003fa4070 */
[----:B------:R-:W-:-:S05]  /*7740*/  ISETP.GE.AND P3, PT, R46, RZ, PT ;  /* 0x000000ff2e00720c */ /* 0x000fca0003f66270 */
[----:B------:R-:W-:-:S06]  /*7750*/  @!P6 IMAD.IADD R19, R19, 0x1, -R3 ;  /* 0x000000011313e824 */ /* 0x000fcc00078e0a03 */
[----:B------:R-:W-:Y:S02]  /*7760*/  @!P5 IMAD.IADD R9, R9, 0x1, -R3 ;  /* 0x000000010909d824 */ /* 0x000fe400078e0a03 */
[----:B------:R-:W-:Y:S02]  /*7770*/  @!P2 IMAD.MOV R13, RZ, RZ, -R13 ;  /* 0x000000ffff0da224 */ /* 0x000fe400078e0a0d */
[----:B------:R-:W-:-:S03]  /*7780*/  @!P3 IMAD.MOV R10, RZ, RZ, -R10 ;  /* 0x000000ffff0ab224 */ /* 0x000fc600078e0a0a */
[----:B------:R-:W-:Y:S04]  /*7790*/  STL [R1+0x508], R13 ;  /* 0x0005080d01007387 */ /* 0x000fe80000100800 */
[----:B------:R0:W-:Y:S01]  /*77a0*/  STL [R1+0x504], R11 ;  /* 0x0005040b01007387 */ /* 0x0001e20000100800 */
[C---:B------:R-:W-:Y:S02]  /*77b0*/  ISETP.GT.U32.AND P5, PT, R3.reuse, R19, PT ;  /* 0x000000130300720c */ /* 0x040fe40003fa4070 */
[----:B0-----:R-:W-:Y:S02]  /*77c0*/  IABS R11, R51 ;  /* 0x00000033000b7213 */ /* 0x001fe40000000000 */
[----:B------:R-:W-:Y:S02]  /*77d0*/  ISETP.GT.U32.AND P0, PT, R3, R16, PT ;  /* 0x000000100300720c */ /* 0x000fe40003f04070 */
[----:B------:R-:W-:Y:S01]  /*77e0*/  IABS R13, R53 ;  /* 0x00000035000d7213 */ /* 0x000fe20000000000 */
[----:B---3--:R-:W-:-:S02]  /*77f0*/  IMAD.MOV.U32 R40, RZ, RZ, R39 ;  /* 0x000000ffff287224 */ /* 0x008fc400078e0027 */
[----:B--2---:R-:W-:Y:S02]  /*7800*/  IMAD.MOV.U32 R39, RZ, RZ, R37 ;  /* 0x000000ffff277224 */ /* 0x004fe400078e0025 */
[----:B------:R-:W-:Y:S02]  /*7810*/  IMAD.MOV.U32 R37, RZ, RZ, R21 ;  /* 0x000000ffff257224 */ /* 0x000fe400078e0015 */
[----:B------:R-:W-:Y:S02]  /*7820*/  IMAD.MOV.U32 R21, RZ, RZ, R18 ;  /* 0x000000ffff157224 */ /* 0x000fe400078e0012 */
[----:B------:R-:W-:-:S04]  /*7830*/  IMAD.HI.U32 R18, R4, R14, RZ ;  /* 0x0000000e04127227 */ /* 0x000fc800078e00ff */
[----:B------:R-:W-:-:S04]  /*7840*/  IMAD.MOV R18, RZ, RZ, -R18 ;  /* 0x000000ffff127224 */ /* 0x000fc800078e0a12 */
[----:B------:R-:W-:-:S05]  /*7850*/  IMAD R14, R3, R18, R14 ;  /* 0x00000012030e7224 */ /* 0x000fca00078e020e */
[----:B------:R-:W-:Y:S02]  /*7860*/  ISETP.GT.U32.AND P4, PT, R3, R14, PT ;  /* 0x0000000e0300720c */ /* 0x000fe40003f84070 */
[----:B------:R-:W-:-:S05]  /*7870*/  IABS R18, R50 ;  /* 0x0000003200127213 */ /* 0x000fca0000000000 */
[----:B------:R-:W-:-:S04]  /*7880*/  IMAD.HI.U32 R12, R4, R18, RZ ;  /* 0x00000012040c7227 */ /* 0x000fc800078e00ff */
[----:B------:R-:W-:Y:S02]  /*7890*/  IMAD.MOV R12, RZ, RZ, -R12 ;  /* 0x000000ffff0c7224 */ /* 0x000fe400078e0a0c */
[----:B------:R-:W-:Y:S02]  /*78a0*/  @!P4 IMAD.IADD R14, R14, 0x1, -R3 ;  /* 0x000000010e0ec824 */ /* 0x000fe400078e0a03 */
[----:B------:R-:W-:-:S03]  /*78b0*/  IMAD R18, R3, R12, R18 ;  /* 0x0000000c03127224 */ /* 0x000fc600078e0212 */
[C---:B------:R-:W-:Y:S02]  /*78c0*/  ISETP.GT.U32.AND P1, PT, R3.reuse, R14, PT ;  /* 0x0000000e0300720c */ /* 0x040fe40003f24070 */
[----:B------:R-:W-:Y:S02]  /*78d0*/  ISETP.GT.U32.AND P6, PT, R3, R18, PT ;  /* 0x000000120300720c */ /* 0x000fe40003fc4070 */
[----:B------:R-:W-:Y:S02]  /*78e0*/  ISETP.GE.AND P4, PT, R45, RZ, PT ;  /* 0x000000ff2d00720c */ /* 0x000fe40003f86270 */
[----:B------:R-:W-:-:S07]  /*78f0*/  IABS R12, R52 ;  /* 0x00000034000c7213 */ /* 0x000fce0000000000 */
[--C-:B------:R-:W-:Y:S02]  /*7900*/  @!P1 IMAD.IADD R14, R14, 0x1, -R3.reuse ;  /* 0x000000010e0e9824 */ /* 0x100fe400078e0a03 */
[----:B------:R-:W-:Y:S02]  /*7910*/  @!P6 IMAD.IADD R18, R18, 0x1, -R3 ;  /* 0x000000011212e824 */ /* 0x000fe400078e0a03 */
[----:B------:R-:W-:Y:S01]  /*7920*/  IMAD.MOV.U32 R44, RZ, RZ, R14 ;  /* 0x000000ffff2c7224 */ /* 0x000fe200078e000e */
[----:B------:R-:W-:Y:S01]  /*7930*/  ISETP.GT.U32.AND P6, PT, R3, R9, PT ;  /* 0x000000090300720c */ /* 0x000fe20003fc4070 */
[----:B------:R-:W-:-:S04]  /*7940*/  IMAD.HI.U32 R15, R4, R12, RZ ;  /* 0x0000000c040f7227 */ /* 0x000fc800078e00ff */
[----:B------:R-:W-:Y:S02]  /*7950*/  @!P4 IMAD.MOV R44, RZ, RZ, -R44 ;  /* 0x000000ffff2cc224 */ /* 0x000fe400078e0a2c */
[----:B------:R-:W-:-:S03]  /*7960*/  IMAD.MOV R15, RZ, RZ, -R15 ;  /* 0x000000ffff0f7224 */ /* 0x000fc600078e0a0f */
[----:B------:R-:W-:Y:S04]  /*7970*/  STL [R1+0x4fc], R44 ;  /* 0x0004fc2c01007387 */ /* 0x000fe80000100800 */
[----:B------:R0:W-:Y:S01]  /*7980*/  STL [R1+0x4f8], R10 ;  /* 0x0004f80a01007387 */ /* 0x0001e20000100800 */
[----:B------:R-:W-:Y:S02]  /*7990*/  @!P6 IMAD.IADD R9, R9, 0x1, -R3 ;  /* 0x000000010909e824 */ /* 0x000fe400078e0a03 */
[----:B------:R-:W-:-:S04]  /*79a0*/  IMAD.HI.U32 R14, R4, R11, RZ ;  /* 0x0000000b040e7227 */ /* 0x000fc800078e00ff */
[----:B0-----:R-:W-:-:S05]  /*79b0*/  IMAD R10, R3, R15, R12 ;  /* 0x0000000f030a7224 */ /* 0x001fca00078e020c */
[----:B------:R-:W-:Y:S01]  /*79c0*/  ISETP.GT.U32.AND P6, PT, R3, R10, PT ;  /* 0x0000000a0300720c */ /* 0x000fe20003fc4070 */
[----:B------:R-:W-:Y:S01]  /*79d0*/  IMAD.MOV R14, RZ, RZ, -R14 ;  /* 0x000000ffff0e7224 */ /* 0x000fe200078e0a0e */
[----:B------:R-:W-:Y:S01]  /*79e0*/  ISETP.GE.AND P2, PT, R47, RZ, PT ;  /* 0x000000ff2f00720c */ /* 0x000fe20003f46270 */
[----:B------:R-:W-:Y:S01]  /*79f0*/  @!P5 IMAD.IADD R19, R19, 0x1, -R3 ;  /* 0x000000011313d824 */ /* 0x000fe200078e0a03 */
[----:B------:R-:W-:Y:S01]  /*7a00*/  ISETP.GE.AND P1, PT, R48, RZ, PT ;  /* 0x000000ff3000720c */ /* 0x000fe20003f26270 */
[C---:B------:R-:W-:Y:S02]  /*7a10*/  IMAD R11, R3.reuse, R14, R11 ;  /* 0x0000000e030b7224 */ /* 0x040fe400078e020b */
[----:B------:R-:W-:Y:S01]  /*7a20*/  IMAD.HI.U32 R14, R4, R13, RZ ;  /* 0x0000000d040e7227 */ /* 0x000fe200078e00ff */
[----:B------:R-:W-:-:S03]  /*7a30*/  ISETP.GT.U32.AND P3, PT, R3, R18, PT ;  /* 0x000000120300720c */ /* 0x000fc60003f64070 */
[----:B------:R-:W-:Y:S01]  /*7a40*/  IMAD.MOV.U32 R17, RZ, RZ, R19 ;  /* 0x000000ffff117224 */ /* 0x000fe200078e0013 */
[----:B------:R-:W-:Y:S01]  /*7a50*/  IABS R19, R54 ;  /* 0x0000003600137213 */ /* 0x000fe20000000000 */
[--C-:B------:R-:W-:Y:S02]  /*7a60*/  @!P6 IMAD.IADD R10, R10, 0x1, -R3.reuse ;  /* 0x000000010a0ae824 */ /* 0x100fe400078e0a03 */
[----:B------:R-:W-:Y:S02]  /*7a70*/  IMAD.MOV R14, RZ, RZ, -R14 ;  /* 0x000000ffff0e7224 */ /* 0x000fe400078e0a0e */
[----:B------:R-:W-:Y:S01]  /*7a80*/  @!P0 IMAD.IADD R16, R16, 0x1, -R3 ;  /* 0x0000000110108824 */ /* 0x000fe200078e0a03 */
[C---:B------:R-:W-:Y:S01]  /*7a90*/  ISETP.GT.U32.AND P6, PT, R3.reuse, R10, PT ;  /* 0x0000000a0300720c */ /* 0x040fe20003fc4070 */
[----:B------:R-:W-:Y:S02]  /*7aa0*/  IMAD R12, R3, R14, R13 ;  /* 0x0000000e030c7224 */ /* 0x000fe400078e020d */
[----:B------:R-:W-:-:S04]  /*7ab0*/  IMAD.HI.U32 R14, R4, R19, RZ ;  /* 0x00000013040e7227 */ /* 0x000fc800078e00ff */
[----:B------:R-:W-:Y:S02]  /*7ac0*/  @!P2 IMAD.MOV R16, RZ, RZ, -R16 ;  /* 0x000000ffff10a224 */ /* 0x000fe400078e0a10 */
[----:B------:R-:W-:Y:S02]  /*7ad0*/  @!P1 IMAD.MOV R17, RZ, RZ, -R17 ;  /* 0x000000ffff119224 */ /* 0x000fe400078e0a11 */
[----:B------:R-:W-:Y:S01]  /*7ae0*/  IMAD.MOV R14, RZ, RZ, -R14 ;  /* 0x000000ffff0e7224 */ /* 0x000fe200078e0a0e */
[----:B------:R-:W-:Y:S01]  /*7af0*/  STL [R1+0x4f4], R16 ;  /* 0x0004f41001007387 */ /* 0x000fe20000100800 */
[----:B------:R-:W-:Y:S01]  /*7b00*/  @!P3 IMAD.IADD R18, R18, 0x1, -R3 ;  /* 0x000000011212b824 */ /* 0x000fe200078e0a03 */
[C---:B------:R-:W-:Y:S01]  /*7b10*/  ISETP.GT.U32.AND P3, PT, R3.reuse, R12, PT ;  /* 0x0000000c0300720c */ /* 0x040fe20003f64070 */
[----:B------:R-:W-:Y:S01]  /*7b20*/  IMAD R19, R3, R14, R19 ;  /* 0x0000000e03137224 */ /* 0x000fe200078e0213 */
[----:B------:R0:W-:Y:S01]  /*7b30*/  STL [R1+0x4ec], R17 ;  /* 0x0004ec1101007387 */ /* 0x0001e20000100800 */
[----:B------:R-:W-:-:S03]  /*7b40*/  @!P6 IMAD.IADD R10, R10, 0x1, -R3 ;  /* 0x000000010a0ae824 */ /* 0x000fc600078e0a03 */
[----:B------:R-:W-:Y:S02]  /*7b50*/  ISETP.GT.U32.AND P6, PT, R3, R19, PT ;  /* 0x000000130300720c */ /* 0x000fe40003fc4070 */
[----:B0-----:R-:W-:Y:S02]  /*7b60*/  IABS R17, R56 ;  /* 0x0000003800117213 */ /* 0x001fe40000000000 */
[----:B------:R-:W-:-:S03]  /*7b70*/  IABS R16, R55 ;  /* 0x0000003700107213 */ /* 0x000fc60000000000 */
[----:B------:R-:W-:Y:S01]  /*7b80*/  IMAD.HI.U32 R14, R4, R17, RZ ;  /* 0x00000011040e7227 */ /* 0x000fe200078e00ff */
[----:B------:R-:W-:-:S03]  /*7b90*/  ISETP.GE.AND P0, PT, R49, RZ, PT ;  /* 0x000000ff3100720c */ /* 0x000fc60003f06270 */
[----:B------:R-:W-:Y:S02]  /*7ba0*/  IMAD.MOV R14, RZ, RZ, -R14 ;  /* 0x000000ffff0e7224 */ /* 0x000fe400078e0a0e */
[----:B------:R-:W-:-:S04]  /*7bb0*/  IMAD.HI.U32 R13, R4, R16, RZ ;  /* 0x00000010040d7227 */ /* 0x000fc800078e00ff */
[----:B------:R-:W-:Y:S01]  /*7bc0*/  IMAD.MOV.U32 R44, RZ, RZ, R21 ;  /* 0x000000ffff2c7224 */ /* 0x000fe200078e0015 */
[----:B------:R-:W-:Y:S01]  /*7bd0*/  IABS R21, R58 ;  /* 0x0000003a00157213 */ /* 0x000fe20000000000 */
[----:B------:R-:W-:Y:S02]  /*7be0*/  @!P3 IMAD.IADD R12, R12, 0x1, -R3 ;  /* 0x000000010c0cb824 */ /* 0x000fe400078e0a03 */
[C---:B------:R-:W-:Y:S02]  /*7bf0*/  IMAD R17, R3.reuse, R14, R17 ;  /* 0x0000000e03117224 */ /* 0x040fe400078e0211 */
[----:B------:R-:W-:Y:S01]  /*7c00*/  IMAD.MOV R15, RZ, RZ, -R13 ;  /* 0x000000ffff0f7224 */ /* 0x000fe200078e0a0d */
[----:B------:R-:W-:Y:S01]  /*7c10*/  ISETP.GT.U32.AND P5, PT, R3, R11, PT ;  /* 0x0000000b0300720c */ /* 0x000fe20003fa4070 */
[----:B------:R-:W-:Y:S01]  /*7c20*/  @!P6 IMAD.IADD R19, R19, 0x1, -R3 ;  /* 0x000000011313e824 */ /* 0x000fe200078e0a03 */
[C---:B------:R-:W-:Y:S01]  /*7c30*/  ISETP.GT.U32.AND P3, PT, R3.reuse, R12, PT ;  /* 0x0000000c0300720c */ /* 0x040fe20003f64070 */
[C---:B------:R-:W-:Y:S01]  /*7c40*/  IMAD R16, R3.reuse, R15, R16 ;  /* 0x0000000f03107224 */ /* 0x040fe200078e0210 */
[----:B------:R-:W-:Y:S01]  /*7c50*/  ISETP.GT.U32.AND P6, PT, R3, R17, PT ;  /* 0x000000110300720c */ /* 0x000fe20003fc4070 */
[----:B------:R-:W-:-:S04]  /*7c60*/  IMAD.HI.U32 R15, R4, R21, RZ ;  /* 0x00000015040f7227 */ /* 0x000fc800078e00ff */
[----:B------:R-:W-:Y:S02]  /*7c70*/  @!P0 IMAD.MOV R9, RZ, RZ, -R9 ;  /* 0x000000ffff098224 */ /* 0x000fe400078e0a09 */
[----:B------:R-:W-:Y:S01]  /*7c80*/  IMAD.MOV R15, RZ, RZ, -R15 ;  /* 0x000000ffff0f7224 */ /* 0x000fe200078e0a0f */
[----:B------:R-:W-:Y:S02]  /*7c90*/  ISETP.GE.AND P4, PT, R50, RZ, PT ;  /* 0x000000ff3200720c */ /* 0x000fe40003f86270 */
[----:B------:R0:W-:Y:S01]  /*7ca0*/  STL [R1+0x4e8], R9 ;  /* 0x0004e80901007387 */ /* 0x0001e20000100800 */
[----:B------:R-:W-:Y:S02]  /*7cb0*/  IMAD R21, R3, R15, R21 ;  /* 0x0000000f03157224 */ /* 0x000fe400078e0215 */
[--C-:B------:R-:W-:Y:S02]  /*7cc0*/  @!P5 IMAD.IADD R11, R11, 0x1, -R3.reuse ;  /* 0x000000010b0bd824 */ /* 0x100fe400078e0a03 */
[--C-:B------:R-:W-:Y:S01]  /*7cd0*/  @!P3 IMAD.IADD R12, R12, 0x1, -R3.reuse ;  /* 0x000000010c0cb824 */ /* 0x100fe200078e0a03 */
[----:B------:R-:W-:Y:S01]  /*7ce0*/  ISETP.GT.U32.AND P3, PT, R3, R16, PT ;  /* 0x000000100300720c */ /* 0x000fe20003f64070 */
[----:B------:R-:W-:Y:S01]  /*7cf0*/  @!P6 IMAD.IADD R17, R17, 0x1, -R3 ;  /* 0x000000011111e824 */ /* 0x000fe200078e0a03 */
[----:B0-----:R-:W-:-:S02]  /*7d00*/  IABS R9, R57 ;  /* 0x0000003900097213 */ /* 0x001fc40000000000 */
[----:B------:R-:W-:-:S03]  /*7d10*/  ISETP.GT.U32.AND P6, PT, R3, R21, PT ;  /* 0x000000150300720c */ /* 0x000fc60003fc4070 */
[----:B------:R-:W-:Y:S01]  /*7d20*/  IMAD.HI.U32 R13, R4, R9, RZ ;  /* 0x00000009040d7227 */ /* 0x000fe200078e00ff */
[C---:B------:R-:W-:Y:S02]  /*7d30*/  ISETP.GT.U32.AND P5, PT, R3.reuse, R11, PT ;  /* 0x0000000b0300720c */ /* 0x040fe40003fa4070 */
[----:B------:R-:W-:Y:S01]  /*7d40*/  IABS R14, R59 ;  /* 0x0000003b000e7213 */ /* 0x000fe20000000000 */
[----:B------:R-:W-:Y:S02]  /*7d50*/  IMAD.MOV R13, RZ, RZ, -R13 ;  /* 0x000000ffff0d7224 */ /* 0x000fe400078e0a0d */
[----:B------:R-:W-:Y:S02]  /*7d60*/  IMAD.MOV.U32 R47, RZ, RZ, R28 ;  /* 0x000000ffff2f7224 */ /* 0x000fe400078e001c */
[----:B------:R-:W-:Y:S02]  /*7d70*/  IMAD.MOV.U32 R28, RZ, RZ, R26 ;  /* 0x000000ffff1c7224 */ /* 0x000fe400078e001a */
[----:B------:R-:W-:Y:S01]  /*7d80*/  @!P4 IMAD.MOV R18, RZ, RZ, -R18 ;  /* 0x000000ffff12c224 */ /* 0x000fe200078e0a12 */
[----:B------:R-:W-:Y:S01]  /*7d90*/  ISETP.GT.U32.AND P4, PT, R3, R19, PT ;  /* 0x000000130300720c */ /* 0x000fe20003f84070 */
[----:B------:R-:W-:-:S02]  /*7da0*/  IMAD.MOV.U32 R26, RZ, RZ, R22 ;  /* 0x000000ffff1a7224 */ /* 0x000fc400078e0016 */
[----:B------:R-:W-:Y:S02]  /*7db0*/  IMAD R9, R3, R13, R9 ;  /* 0x0000000d03097224 */ /* 0x000fe400078e0209 */
[----:B------:R-:W-:Y:S01]  /*7dc0*/  IMAD.HI.U32 R22, R4, R14, RZ ;  /* 0x0000000e04167227 */ /* 0x000fe200078e00ff */
[----:B------:R-:W-:Y:S02]  /*7dd0*/  ISETP.GE.AND P2, PT, R51, RZ, PT ;  /* 0x000000ff3300720c */ /* 0x000fe40003f46270 */
[----:B------:R-:W-:Y:S01]  /*7de0*/  ISETP.GE.AND P1, PT, R52, RZ, PT ;  /* 0x000000ff3400720c */ /* 0x000fe20003f26270 */
[--C-:B------:R-:W-:Y:S01]  /*7df0*/  @!P3 IMAD.IADD R16, R16, 0x1, -R3.reuse ;  /* 0x000000011010b824 */ /* 0x100fe200078e0a03 */
[----:B------:R-:W-:Y:S01]  /*7e00*/  ISETP.GE.AND P0, PT, R53, RZ, PT ;  /* 0x000000ff3500720c */ /* 0x000fe20003f06270 */
[----:B------:R-:W-:Y:S01]  /*7e10*/  IMAD.MOV R22, RZ, RZ, -R22 ;  /* 0x000000ffff167224 */ /* 0x000fe200078e0a16 */
[----:B------:R-:W-:Y:S01]  /*7e20*/  ISETP.GT.U32.AND P3, PT, R3, R9, PT ;  /* 0x000000090300720c */ /* 0x000fe20003f64070 */
[----:B------:R-:W-:Y:S01]  /*7e30*/  @!P6 IMAD.IADD R21, R21, 0x1, -R3 ;  /* 0x000000011515e824 */ /* 0x000fe200078e0a03 */
[----:B------:R-:W-:Y:S01]  /*7e40*/  IABS R15, R62 ;  /* 0x0000003e000f7213 */ /* 0x000fe20000000000 */
[----:B------:R-:W-:-:S02]  /*7e50*/  IMAD.MOV.U32 R46, RZ, RZ, R41 ;  /* 0x000000ffff2e7224 */ /* 0x000fc400078e0029 */
[----:B------:R-:W-:Y:S01]  /*7e60*/  @!P5 IMAD.IADD R11, R11, 0x1, -R3 ;  /* 0x000000010b0bd824 */ /* 0x000fe200078e0a03 */
[C---:B------:R-:W-:Y:S01]  /*7e70*/  ISETP.GT.U32.AND P6, PT, R3.reuse, R21, PT ;  /* 0x000000150300720c */ /* 0x040fe20003fc4070 */
[----:B------:R-:W-:Y:S02]  /*7e80*/  IMAD.MOV.U32 R41, RZ, RZ, R39 ;  /* 0x000000ffff297224 */ /* 0x000fe400078e0027 */
[----:B------:R-:W-:Y:S02]  /*7e90*/  IMAD R14, R3, R22, R14 ;  /* 0x00000016030e7224 */ /* 0x000fe400078e020e */
[----:B------:R-:W-:Y:S02]  /*7ea0*/  IMAD.MOV.U32 R39, RZ, RZ, R25 ;  /* 0x000000ffff277224 */ /* 0x000fe400078e0019 */
[----:B------:R-:W-:Y:S01]  /*7eb0*/  IMAD.HI.U32 R25, R4, R15, RZ ;  /* 0x0000000f04197227 */ /* 0x000fe200078e00ff */
[----:B------:R-:W-:-:S03]  /*7ec0*/  IABS R13, R60 ;  /* 0x0000003c000d7213 */ /* 0x000fc60000000000 */
[----:B------:R-:W-:Y:S02]  /*7ed0*/  IMAD.MOV.U32 R50, RZ, RZ, R11 ;  /* 0x000000ffff327224 */ /* 0x000fe400078e000b */
[----:B------:R-:W-:Y:S01]  /*7ee0*/  IMAD.MOV.U32 R45, RZ, RZ, R20 ;  /* 0x000000ffff2d7224 */ /* 0x000fe200078e0014 */
[----:B------:R-:W-:Y:S01]  /*7ef0*/  IABS R20, R61 ;  /* 0x0000003d00147213 */ /* 0x000fe20000000000 */
[----:B------:R-:W-:Y:S01]  /*7f00*/  @!P4 IMAD.IADD R19, R19, 0x1, -R3 ;  /* 0x000000011313c824 */ /* 0x000fe200078e0a03 */
[----:B------:R-:W-:Y:S01]  /*7f10*/  ISETP.GT.U32.AND P4, PT, R3, R14, PT ;  /* 0x0000000e0300720c */ /* 0x000fe20003f84070 */
[----:B------:R-:W-:Y:S02]  /*7f20*/  IMAD.MOV.U32 R11, RZ, RZ, R12 ;  /* 0x000000ffff0b7224 */ /* 0x000fe400078e000c */
[----:B------:R-:W-:Y:S02]  /*7f30*/  IMAD.MOV R25, RZ, RZ, -R25 ;  /* 0x000000ffff197224 */ /* 0x000fe400078e0a19 */
[----:B------:R-:W-:-:S02]  /*7f40*/  IMAD.MOV.U32 R48, RZ, RZ, R43 ;  /* 0x000000ffff307224 */ /* 0x000fc400078e002b */
[----:B------:R-:W-:Y:S01]  /*7f50*/  @!P2 IMAD.MOV R50, RZ, RZ, -R50 ;  /* 0x000000ffff32a224 */ /* 0x000fe200078e0a32 */
[C---:B------:R-:W-:Y:S01]  /*7f60*/  ISETP.GT.U32.AND P2, PT, R3.reuse, R16, PT ;  /* 0x000000100300720c */ /* 0x040fe20003f44070 */
[----:B------:R-:W-:Y:S02]  /*7f70*/  IMAD.MOV.U32 R43, RZ, RZ, R36 ;  /* 0x000000ffff2b7224 */ /* 0x000fe400078e0024 */
[----:B------:R-:W-:Y:S02]  /*7f80*/  IMAD.MOV.U32 R49, RZ, RZ, R24 ;  /* 0x000000ffff317224 */ /* 0x000fe400078e0018 */
[----:B------:R-:W-:Y:S01]  /*7f90*/  @!P1 IMAD.MOV R10, RZ, RZ, -R10 ;  /* 0x000000ffff0a9224 */ /* 0x000fe200078e0a0a */
[----:B------:R-:W-:Y:S01]  /*7fa0*/  ISETP.GT.U32.AND P1, PT, R3, R17, PT ;  /* 0x000000110300720c */ /* 0x000fe20003f24070 */
[----:B------:R-:W-:Y:S02]  /*7fb0*/  IMAD.MOV.U32 R36, RZ, RZ, R23 ;  /* 0x000000ffff247224 */ /* 0x000fe400078e0017 */
[----:B------:R-:W-:Y:S01]  /*7fc0*/  IMAD.HI.U32 R24, R4, R13, RZ ;  /* 0x0000000d04187227 */ /* 0x000fe200078e00ff */
[----:B------:R-:W-:Y:S03]  /*7fd0*/  STL [R1+0x4d4], R18 ;  /* 0x0004d41201007387 */ /* 0x000fe60000100800 */
[----:B------:R-:W-:-:S02]  /*7fe0*/  @!P0 IMAD.MOV R11, RZ, RZ, -R11 ;  /* 0x000000ffff0b8224 */ /* 0x000fc400078e0a0b */
[----:B------:R-:W-:Y:S01]  /*7ff0*/  IMAD.HI.U32 R23, R4, R20, RZ ;  /* 0x0000001404177227 */ /* 0x000fe200078e00ff */
[----:B------:R-:W-:Y:S03]  /*8000*/  STL [R1+0x4d0], R50 ;  /* 0x0004d03201007387 */ /* 0x000fe60000100800 */
[----:B------:R-:W-:Y:S02]  /*8010*/  @!P3 IMAD.IADD R9, R9, 0x1, -R3 ;  /* 0x000000010909b824 */ /* 0x000fe400078e0a03 */
[C---:B------:R-:W-:Y:S01]  /*8020*/  IMAD R15, R3.reuse, R25, R15 ;  /* 0x00000019030f7224 */ /* 0x040fe200078e020f */
[----:B------:R-:W-:Y:S01]  /*8030*/  STL [R1+0x4cc], R10 ;  /* 0x0004cc0a01007387 */ /* 0x000fe20000100800 */
[----:B------:R-:W-:Y:S01]  /*8040*/  IMAD.MOV R24, RZ, RZ, -R24 ;  /* 0x000000ffff187224 */ /* 0x000fe200078e0a18 */
[----:B------:R-:W-:Y:S01]  /*8050*/  ISETP.GT.U32.AND P0, PT, R3, R9, PT ;  /* 0x000000090300720c */ /* 0x000fe20003f04070 */
[----:B------:R-:W-:Y:S01]  /*8060*/  IMAD.MOV R23, RZ, RZ, -R23 ;  /* 0x000000ffff177224 */ /* 0x000fe200078e0a17 */
[----:B------:R0:W-:Y:S01]  /*8070*/  STL [R1+0x4c8], R11 ;  /* 0x0004c80b01007387 */ /* 0x0001e20000100800 */
[----:B------:R-:W-:Y:S01]  /*8080*/  @!P6 IMAD.IADD R21, R21, 0x1, -R3 ;  /* 0x000000011515e824 */ /* 0x000fe200078e0a03 */
[C---:B------:R-:W-:Y:S01]  /*8090*/  ISETP.GT.U32.AND P6, PT, R3.reuse, R15, PT ;  /* 0x0000000f0300720c */ /* 0x040fe20003fc4070 */
[----:B------:R-:W-:-:S02]  /*80a0*/  IMAD R13, R3, R24, R13 ;  /* 0x00000018030d7224 */ /* 0x000fc400078e020d */
[----:B------:R-:W-:Y:S02]  /*80b0*/  IMAD R20, R3, R23, R20 ;  /* 0x0000001703147224 */ /* 0x000fe400078e0214 */
[--C-:B------:R-:W-:Y:S01]  /*80c0*/  @!P4 IMAD.IADD R14, R14, 0x1, -R3.reuse ;  /* 0x000000010e0ec824 */ /* 0x100fe200078e0a03 */
[----:B0-----:R-:W-:Y:S02]  /*80d0*/  IABS R11, R63 ;  /* 0x0000003f000b7213 */ /* 0x001fe40000000000 */
[----:B------:R-:W-:Y:S01]  /*80e0*/  ISETP.GE.AND P4, PT, R57, RZ, PT ;  /* 0x000000ff3900720c */ /* 0x000fe20003f86270 */
[----:B------:R-:W-:Y:S02]  /*80f0*/  @!P2 IMAD.IADD R16, R16, 0x1, -R3 ;  /* 0x000000011010a824 */ /* 0x000fe400078e0a03 */
[----:B------:R-:W-:Y:S01]  /*8100*/  IMAD.HI.U32 R12, R4, R11, RZ ;  /* 0x0000000b040c7227 */ /* 0x000fe200078e00ff */
[----:B------:R-:W-:-:S03]  /*8110*/  ISETP.GT.U32.AND P2, PT, R3, R13, PT ;  /* 0x0000000d0300720c */ /* 0x000fc60003f44070 */
[--C-:B------:R-:W-:Y:S01]  /*8120*/  @!P1 IMAD.IADD R17, R17, 0x1, -R3.reuse ;  /* 0x0000000111119824 */ /* 0x100fe200078e0a03 */
[----:B------:R-:W-:Y:S01]  /*8130*/  ISETP.GT.U32.AND P1, PT, R3, R20, PT ;  /* 0x000000140300720c */ /* 0x000fe20003f24070 */
[----:B------:R-:W-:Y:S01]  /*8140*/  IMAD.MOV R12, RZ, RZ, -R12 ;  /* 0x000000ffff0c7224 */ /* 0x000fe200078e0a0c */
[----:B------:R-:W-:Y:S01]  /*8150*/  ISETP.GE.AND P5, PT, R54, RZ, PT ;  /* 0x000000ff3600720c */ /* 0x000fe20003fa6270 */
[----:B------:R-:W-:Y:S02]  /*8160*/  @!P0 IMAD.IADD R9, R9, 0x1, -R3 ;  /* 0x0000000109098824 */ /* 0x000fe400078e0a03 */
[----:B------:R-:W-:Y:S02]  /*8170*/  IMAD R11, R3, R12, R11 ;  /* 0x0000000c030b7224 */ /* 0x000fe400078e020b */
[----:B------:R-:W-:Y:S01]  /*8180*/  @!P6 IMAD.IADD R15, R15, 0x1, -R3 ;  /* 0x000000010f0fe824 */ /* 0x000fe200078e0a03 */
[----:B------:R-:W-:Y:S02]  /*8190*/  ISETP.GT.U32.AND P6, PT, R3, R14, PT ;  /* 0x0000000e0300720c */ /* 0x000fe40003fc4070 */
[----:B------:R-:W-:Y:S01]  /*81a0*/  ISETP.GE.AND P3, PT, R55, RZ, PT ;  /* 0x000000ff3700720c */ /* 0x000fe20003f66270 */
[----:B------:R-:W-:Y:S01]  /*81b0*/  @!P4 IMAD.MOV R9, RZ, RZ, -R9 ;  /* 0x000000ffff09c224 */ /* 0x000fe200078e0a09 */
[----:B------:R-:W-:-:S02]  /*81c0*/  ISETP.GE.AND P0, PT, R56, RZ, PT ;  /* 0x000000ff3800720c */ /* 0x000fc40003f06270 */
[----:B------:R-:W-:Y:S02]  /*81d0*/  IABS R10, R64 ;  /* 0x00000040000a7213 */ /* 0x000fe40000000000 */
[----:B------:R-:W-:Y:S01]  /*81e0*/  ISETP.GT.U32.AND P4, PT, R3, R11, PT ;  /* 0x0000000b0300720c */ /* 0x000fe20003f84070 */
[--C-:B------:R-:W-:Y:S01]  /*81f0*/  @!P2 IMAD.IADD R13, R13, 0x1, -R3.reuse ;  /* 0x000000010d0da824 */ /* 0x100fe200078e0a03 */
[----:B------:R-:W-:Y:S01]  /*8200*/  ISETP.GE.AND P2, PT, R58, RZ, PT ;  /* 0x000000ff3a00720c */ /* 0x000fe20003f46270 */
[----:B------:R-:W-:Y:S01]  /*8210*/  @!P1 IMAD.IADD R20, R20, 0x1, -R3 ;  /* 0x0000000114149824 */ /* 0x000fe200078e0a03 */
[----:B------:R-:W-:Y:S01]  /*8220*/  ISETP.GE.AND P1, PT, R59, RZ, PT ;  /* 0x000000ff3b00720c */ /* 0x000fe20003f26270 */
[----:B------:R-:W-:-:S04]  /*8230*/  IMAD.HI.U32 R18, R4, R10, RZ ;  /* 0x0000000a04127227 */ /* 0x000fc800078e00ff */
[----:B------:R-:W-:Y:S02]  /*8240*/  IMAD.MOV.U32 R24, RZ, RZ, R19 ;  /* 0x000000ffff187224 */ /* 0x000fe400078e0013 */
[----:B------:R-:W-:Y:S02]  /*8250*/  IMAD.MOV.U32 R23, RZ, RZ, R16 ;  /* 0x000000ffff177224 */ /* 0x000fe400078e0010 */
[----:B------:R-:W-:Y:S02]  /*8260*/  IMAD.MOV.U32 R22, RZ, RZ, R17 ;  /* 0x000000ffff167224 */ /* 0x000fe400078e0011 */
[----:B------:R-:W-:Y:S02]  /*8270*/  IMAD.MOV R18, RZ, RZ, -R18 ;  /* 0x000000ffff127224 */ /* 0x000fe400078e0a12 */
[----:B------:R-:W-:Y:S02]  /*8280*/  @!P5 IMAD.MOV R24, RZ, RZ, -R24 ;  /* 0x000000ffff18d224 */ /* 0x000fe400078e0a18 */
[----:B------:R-:W-:-:S02]  /*8290*/  @!P6 IMAD.IADD R14, R14, 0x1, -R3 ;  /* 0x000000010e0ee824 */ /* 0x000fc400078e0a03 */
[----:B------:R-:W-:Y:S01]  /*82a0*/  @!P3 IMAD.MOV R23, RZ, RZ, -R23 ;  /* 0x000000ffff17b224 */ /* 0x000fe200078e0a17 */
[C---:B------:R-:W-:Y:S01]  /*82b0*/  ISETP.GT.U32.AND P3, PT, R3.reuse, R13, PT ;  /* 0x0000000d0300720c */ /* 0x040fe20003f64070 */
[----:B------:R-:W-:Y:S01]  /*82c0*/  @!P0 IMAD.MOV R22, RZ, RZ, -R22 ;  /* 0x000000ffff168224 */ /* 0x000fe200078e0a16 */
[C---:B------:R-:W-:Y:S01]  /*82d0*/  ISETP.GT.U32.AND P5, PT, R3.reuse, R15, PT ;  /* 0x0000000f0300720c */ /* 0x040fe20003fa4070 */
[C---:B------:R-:W-:Y:S01]  /*82e0*/  IMAD R10, R3.reuse, R18, R10 ;  /* 0x00000012030a7224 */ /* 0x040fe200078e020a */
[----:B------:R-:W-:Y:S01]  /*82f0*/  IABS R12, R65 ;  /* 0x00000041000c7213 */ /* 0x000fe20000000000 */
[----:B------:R-:W-:Y:S01]  /*8300*/  IMAD.MOV.U32 R16, RZ, RZ, R21 ;  /* 0x000000ffff107224 */ /* 0x000fe200078e0015 */
[----:B------:R-:W-:Y:S01]  /*8310*/  ISETP.GT.U32.AND P0, PT, R3, R20, PT ;  /* 0x000000140300720c */ /* 0x000fe20003f04070 */
[----:B------:R-:W-:Y:S01]  /*8320*/  @!P4 IMAD.IADD R11, R11, 0x1, -R3 ;  /* 0x000000010b0bc824 */ /* 0x000fe200078e0a03 */
[----:B------:R-:W-:Y:S01]  /*8330*/  STL [R1+0x41c], R24 ;  /* 0x00041c1801007387 */ /* 0x000fe20000100800 */
[----:B------:R-:W-:-:S02]  /*8340*/  IMAD.MOV.U32 R18, RZ, RZ, R14 ;  /* 0x000000ffff127224 */ /* 0x000fc400078e000e */
[----:B------:R-:W-:Y:S01]  /*8350*/  @!P2 IMAD.MOV R16, RZ, RZ, -R16 ;  /* 0x000000ffff10a224 */ /* 0x000fe200078e0a10 */
[----:B------:R-:W-:Y:S01]  /*8360*/  STL [R1+0x420], R23 ;  /* 0x0004201701007387 */ /* 0x000fe20000100800 */
[----:B------:R-:W-:Y:S01]  /*8370*/  @!P1 IMAD.MOV R18, RZ, RZ, -R18 ;  /* 0x000000ffff129224 */ /* 0x000fe200078e0a12 */
[C---:B------:R-:W-:Y:S02]  /*8380*/  ISETP.GT.U32.AND P6, PT, R3.reuse, R10, PT ;  /* 0x0000000a0300720c */ /* 0x040fe40003fc4070 */
[----:B------:R-:W-:Y:S01]  /*8390*/  STL [R1+0x424], R22 ;  /* 0x0004241601007387 */ /* 0x000fe20000100800 */
[----:B------:R-:W-:-:S03]  /*83a0*/  ISETP.GT.U32.AND P1, PT, R3, R11, PT ;  /* 0x0000000b0300720c */ /* 0x000fc60003f24070 */
[----:B------:R0:W-:Y:S01]  /*83b0*/  STL [R1+0x428], R9 ;  /* 0x0004280901007387 */ /* 0x0001e20000100800 */
[----:B------:R-:W-:-:S03]  /*83c0*/  ISETP.GE.AND P2, PT, R60, RZ, PT ;  /* 0x000000ff3c00720c */ /* 0x000fc60003f46270 */
[----:B------:R1:W-:Y:S01]  /*83d0*/  STL [R1+0x430], R16 ;  /* 0x0004301001007387 */ /* 0x0003e20000100800 */
[----:B0-----:R-:W-:-:S04]  /*83e0*/  IMAD.HI.U32 R9, R4, R12, RZ ;  /* 0x0000000c04097227 */ /* 0x001fc800078e00ff */
[----:B------:R-:W-:Y:S01]  /*83f0*/  IMAD.MOV R9, RZ, RZ, -R9 ;  /* 0x000000ffff097224 */ /* 0x000fe200078e0a09 */
[----:B-1----:R-:W-:Y:S01]  /*8400*/  IABS R16, R66 ;  /* 0x0000004200107213 */ /* 0x002fe20000000000 */
[--C-:B------:R-:W-:Y:S01]  /*8410*/  @!P3 IMAD.IADD R13, R13, 0x1, -R3.reuse ;  /* 0x000000010d0db824 */ /* 0x100fe200078e0a03 */
[----:B------:R-:W-:Y:S01]  /*8420*/  ISETP.GE.AND P3, PT, R61, RZ, PT ;  /* 0x000000ff3d00720c */ /* 0x000fe20003f66270 */
[--C-:B------:R-:W-:Y:S01]  /*8430*/  @!P5 IMAD.IADD R15, R15, 0x1, -R3.reuse ;  /* 0x000000010f0fd824 */ /* 0x100fe200078e0a03 */
[----:B------:R-:W-:Y:S01]  /*8440*/  ISETP.GE.AND P5, PT, R63, RZ, PT ;  /* 0x000000ff3f00720c */ /* 0x000fe20003fa6270 */
[----:B------:R-:W-:Y:S01]  /*8450*/  @!P0 IMAD.IADD R20, R20, 0x1, -R3 ;  /* 0x0000000114148824 */ /* 0x000fe200078e0a03 */
[----:B------:R-:W-:Y:S01]  /*8460*/  ISETP.GE.AND P0, PT, R62, RZ, PT ;  /* 0x000000ff3e00720c */ /* 0x000fe20003f06270 */
[----:B------:R-:W-:Y:S02]  /*8470*/  IMAD R9, R3, R9, R12 ;  /* 0x0000000903097224 */ /* 0x000fe400078e020c */
[----:B------:R-:W-:-:S04]  /*8480*/  IMAD.HI.U32 R12, R4, R16, RZ ;  /* 0x00000010040c7227 */ /* 0x000fc800078e00ff */
[--C-:B------:R-:W-:Y:S01]  /*8490*/  @!P6 IMAD.IADD R10, R10, 0x1, -R3.reuse ;  /* 0x000000010a0ae824 */ /* 0x100fe200078e0a03 */
[----:B------:R-:W-:Y:S01]  /*84a0*/  ISETP.GT.U32.AND P6, PT, R3, R9, PT ;  /* 0x000000090300720c */ /* 0x000fe20003fc4070 */
[----:B------:R-:W-:Y:S02]  /*84b0*/  IMAD.MOV R12, RZ, RZ, -R12 ;  /* 0x000000ffff0c7224 */ /* 0x000fe400078e0a0c */
[----:B------:R-:W-:Y:S02]  /*84c0*/  @!P1 IMAD.IADD R11, R11, 0x1, -R3 ;  /* 0x000000010b0b9824 */ /* 0x000fe400078e0a03 */
[----:B------:R-:W-:Y:S02]  /*84d0*/  IMAD.MOV.U32 R17, RZ, RZ, R13 ;  /* 0x000000ffff117224 */ /* 0x000fe400078e000d */
[----:B------:R-:W-:Y:S02]  /*84e0*/  IMAD.MOV.U32 R13, RZ, RZ, R15 ;  /* 0x000000ffff0d7224 */ /* 0x000fe400078e000f */
[----:B------:R-:W-:-:S02]  /*84f0*/  IMAD.MOV.U32 R14, RZ, RZ, R20 ;  /* 0x000000ffff0e7224 */ /* 0x000fc400078e0014 */
[C---:B------:R-:W-:Y:S02]  /*8500*/  IMAD R16, R3.reuse, R12, R16 ;  /* 0x0000000c03107224 */ /* 0x040fe400078e0210 */
[----:B------:R-:W-:Y:S02]  /*8510*/  IMAD.MOV.U32 R15, RZ, RZ, R11 ;  /* 0x000000ffff0f7224 */ /* 0x000fe400078e000b */
[----:B------:R-:W-:Y:S01]  /*8520*/  @!P2 IMAD.MOV R17, RZ, RZ, -R17 ;  /* 0x000000ffff11a224 */ /* 0x000fe200078e0a11 */
[C---:B------:R-:W-:Y:S01]  /*8530*/  ISETP.GT.U32.AND P2, PT, R3.reuse, R10, PT ;  /* 0x0000000a0300720c */ /* 0x040fe20003f44070 */
[----:B------:R-:W-:Y:S02]  /*8540*/  @!P3 IMAD.MOV R14, RZ, RZ, -R14 ;  /* 0x000000ffff0eb224 */ /* 0x000fe400078e0a0e */
[----:B------:R-:W-:Y:S01]  /*8550*/  @!P5 IMAD.MOV R15, RZ, RZ, -R15 ;  /* 0x000000ffff0fd224 */ /* 0x000fe200078e0a0f */
[----:B------:R-:W-:Y:S01]  /*8560*/  ISETP.GT.U32.AND P5, PT, R3, R16, PT ;  /* 0x000000100300720c */ /* 0x000fe20003fa4070 */
[----:B------:R-:W-:Y:S01]  /*8570*/  @!P0 IMAD.MOV R13, RZ, RZ, -R13 ;  /* 0x000000ffff0d8224 */ /* 0x000fe200078e0a0d */
[----:B------:R-:W-:Y:S01]  /*8580*/  STL [R1+0x434], R18 ;  /* 0x0004341201007387 */ /* 0x000fe20000100800 */
[----:B------:R-:W-:-:S03]  /*8590*/  @!P6 IMAD.IADD R9, R9, 0x1, -R3 ;  /* 0x000000010909e824 */ /* 0x000fc600078e0a03 */
[----:B------:R-:W-:Y:S04]  /*85a0*/  STL [R1+0x438], R17 ;  /* 0x0004381101007387 */ /* 0x000fe80000100800 */
[----:B------:R-:W-:Y:S04]  /*85b0*/  STL [R1+0x440], R14 ;  /* 0x0004400e01007387 */ /* 0x000fe80000100800 */
[----:B------:R0:W-:Y:S01]  /*85c0*/  STL [R1+0x444], R13 ;  /* 0x0004440d01007387 */ /* 0x0001e20000100800 */
[----:B------:R-:W-:Y:S01]  /*85d0*/  ISETP.GE.AND P4, PT, R64, RZ, PT ;  /* 0x000000ff4000720c */ /* 0x000fe20003f86270 */
[----:B------:R-:W-:Y:S01]  /*85e0*/  @!P2 IMAD.IADD R10, R10, 0x1, -R3 ;  /* 0x000000010a0aa824 */ /* 0x000fe200078e0a03 */
[----:B------:R-:W-:-:S02]  /*85f0*/  ISETP.GT.U32.AND P6, PT, R3, R9, PT ;  /* 0x000000090300720c */ /* 0x000fc40003fc4070 */
[----:B0-----:R-:W-:Y:S01]  /*8600*/  IABS R13, R67 ;  /* 0x00000043000d7213 */ /* 0x001fe20000000000 */
[----:B------:R0:W-:Y:S01]  /*8610*/  STL [R1+0x448], R15 ;  /* 0x0004480f01007387 */ /* 0x0001e20000100800 */
[----:B------:R-:W-:-:S03]  /*8620*/  @!P5 IMAD.IADD R16, R16, 0x1, -R3 ;  /* 0x000000011010d824 */ /* 0x000fc600078e0a03 */
[----:B------:R-:W-:Y:S01]  /*8630*/  IMAD.HI.U32 R14, R4, R13, RZ ;  /* 0x0000000d040e7227 */ /* 0x000fe200078e00ff */
[----:B------:R-:W-:-:S03]  /*8640*/  IABS R11, R68 ;  /* 0x00000044000b7213 */ /* 0x000fc60000000000 */
[----:B0-----:R-:W-:Y:S02]  /*8650*/  IMAD.MOV.U32 R15, RZ, RZ, R10 ;  /* 0x000000ffff0f7224 */ /* 0x001fe400078e000a */
[----:B------:R-:W-:Y:S01]  /*8660*/  IMAD.MOV R10, RZ, RZ, -R14 ;  /* 0x000000ffff0a7224 */ /* 0x000fe200078e0a0e */
[----:B------:R-:W-:Y:S01]  /*8670*/  ISETP.GT.U32.AND P5, PT, R3, R16, PT ;  /* 0x000000100300720c */ /* 0x000fe20003fa4070 */
[----:B------:R-:W-:Y:S01]  /*8680*/  IMAD.HI.U32 R18, R4, R11, RZ ;  /* 0x0000000b04127227 */ /* 0x000fe200078e00ff */
[----:B------:R-:W-:-:S03]  /*8690*/  IABS R14, R70 ;  /* 0x00000046000e7213 */ /* 0x000fc60000000000 */
[----:B------:R-:W-:Y:S01]  /*86a0*/  IMAD R10, R3, R10, R13 ;  /* 0x0000000a030a7224 */ /* 0x000fe200078e020d */
[----:B------:R-:W-:Y:S01]  /*86b0*/  IABS R12, R69 ;  /* 0x00000045000c7213 */ /* 0x000fe20000000000 */
[----:B------:R-:W-:Y:S02]  /*86c0*/  @!P4 IMAD.MOV R15, RZ, RZ, -R15 ;  /* 0x000000ffff0fc224 */ /* 0x000fe400078e0a0f */
[----:B------:R-:W-:Y:S01]  /*86d0*/  @!P6 IMAD.IADD R9, R9, 0x1, -R3 ;  /* 0x000000010909e824 */ /* 0x000fe200078e0a03 */
[----:B------:R-:W-:Y:S01]  /*86e0*/  ISETP.GT.U32.AND P6, PT, R3, R10, PT ;  /* 0x0000000a0300720c */ /* 0x000fe20003fc4070 */
[----:B------:R-:W-:Y:S02]  /*86f0*/  IMAD.MOV R18, RZ, RZ, -R18 ;  /* 0x000000ffff127224 */ /* 0x000fe400078e0a12 */
[----:B------:R-:W-:Y:S01]  /*8700*/  IMAD.MOV.U32 R13, RZ, RZ, R14 ;  /* 0x000000ffff0d7224 */ /* 0x000fe200078e000e */
[----:B------:R-:W-:Y:S01]  /*8710*/  ISETP.GE.AND P3, PT, R65, RZ, PT ;  /* 0x000000ff4100720c */ /* 0x000fe20003f66270 */
[----:B------:R-:W-:Y:S01]  /*8720*/  IMAD R11, R3, R18, R11 ;  /* 0x00000012030b7224 */ /* 0x000fe200078e020b */
[----:B------:R-:W-:Y:S01]  /*8730*/  ISETP.GE.AND P0, PT, R66, RZ, PT ;  /* 0x000000ff4200720c */ /* 0x000fe20003f06270 */
[----:B------:R0:W-:Y:S01]  /*8740*/  STL [R1+0x44c], R15 ;  /* 0x00044c0f01007387 */ /* 0x0001e20000100800 */
[----:B------:R-:W-:Y:S01]  /*8750*/  IABS R14, R71 ;  /* 0x00000047000e7213 */ /* 0x000fe20000000000 */
[----:B------:R-:W-:-:S04]  /*8760*/  IMAD.HI.U32 R17, R4, R13, RZ ;  /* 0x0000000d04117227 */ /* 0x000fc800078e00ff */
[----:B------:R-:W-:Y:S01]  /*8770*/  @!P5 IMAD.IADD R16, R16, 0x1, -R3 ;  /* 0x000000011010d824 */ /* 0x000fe200078e0a03 */
[----:B------:R-:W-:Y:S01]  /*8780*/  ISETP.GT.U32.AND P5, PT, R3, R11, PT ;  /* 0x0000000b0300720c */ /* 0x000fe20003fa4070 */
[----:B0-----:R-:W-:-:S04]  /*8790*/  IMAD.HI.U32 R15, R4, R12, RZ ;  /* 0x0000000c040f7227 */ /* 0x001fc800078e00ff */
[----:B------:R-:W-:Y:S02]  /*87a0*/  IMAD.MOV R15, RZ, RZ, -R15 ;  /* 0x000000ffff0f7224 */ /* 0x000fe400078e0a0f */
[----:B------:R-:W-:Y:S02]  /*87b0*/  IMAD.MOV R17, RZ, RZ, -R17 ;  /* 0x000000ffff117224 */ /* 0x000fe400078e0a11 */
[----:B------:R-:W-:-:S04]  /*87c0*/  IMAD.HI.U32 R19, R4, R14, RZ ;  /* 0x0000000e04137227 */ /* 0x000fc800078e00ff */
[----:B------:R-:W-:Y:S02]  /*87d0*/  @!P6 IMAD.IADD R10, R10, 0x1, -R3 ;  /* 0x000000010a0ae824 */ /* 0x000fe400078e0a03 */
[C---:B------:R-:W-:Y:S02]  /*87e0*/  IMAD R12, R3.reuse, R15, R12 ;  /* 0x0000000f030c7224 */ /* 0x040fe400078e020c */
[C---:B------:R-:W-:Y:S02]  /*87f0*/  IMAD R13, R3.reuse, R17, R13 ;  /* 0x00000011030d7224 */ /* 0x040fe400078e020d */
[----:B------:R-:W-:Y:S02]  /*8800*/  IMAD.MOV R19, RZ, RZ, -R19 ;  /* 0x000000ffff137224 */ /* 0x000fe400078e0a13 */
[----:B------:R-:W-:Y:S02]  /*8810*/  IMAD.MOV.U32 R21, RZ, RZ, R9 ;  /* 0x000000ffff157224 */ /* 0x000fe400078e0009 */
[----:B------:R-:W-:Y:S01]  /*8820*/  IMAD.MOV.U32 R20, RZ, RZ, R16 ;  /* 0x000000ffff147224 */ /* 0x000fe200078e0010 */
[----:B------:R-:W-:Y:S01]  /*8830*/  IABS R18, R72 ;  /* 0x0000004800127213 */ /* 0x000fe20000000000 */
[C---:B------:R-:W-:Y:S01]  /*8840*/  IMAD R14, R3.reuse, R19, R14 ;  /* 0x00000013030e7224 */ /* 0x040fe200078e020e */
[C---:B------:R-:W-:Y:S01]  /*8850*/  ISETP.GT.U32.AND P6, PT, R3.reuse, R10, PT ;  /* 0x0000000a0300720c */ /* 0x040fe20003fc4070 */
[----:B------:R-:W-:Y:S01]  /*8860*/  @!P3 IMAD.MOV R21, RZ, RZ, -R21 ;  /* 0x000000ffff15b224 */ /* 0x000fe200078e0a15 */
[C---:B------:R-:W-:Y:S01]  /*8870*/  ISETP.GT.U32.AND P3, PT, R3.reuse, R12, PT ;  /* 0x0000000c0300720c */ /* 0x040fe20003f64070 */
[----:B------:R-:W-:Y:S01]  /*8880*/  @!P0 IMAD.MOV R20, RZ, RZ, -R20 ;  /* 0x000000ffff148224 */ /* 0x000fe200078e0a14 */
[----:B------:R-:W-:Y:S01]  /*8890*/  ISETP.GT.U32.AND P0, PT, R3, R13, PT ;  /* 0x0000000d0300720c */ /* 0x000fe20003f04070 */
[----:B------:R-:W-:Y:S01]  /*88a0*/  @!P5 IMAD.IADD R11, R11, 0x1, -R3 ;  /* 0x000000010b0bd824 */ /* 0x000fe200078e0a03 */
[----:B------:R-:W-:Y:S01]  /*88b0*/  ISETP.GT.U32.AND P5, PT, R3, R14, PT ;  /* 0x0000000e0300720c */ /* 0x000fe20003fa4070 */
[----:B------:R-:W-:-:S04]  /*88c0*/  IMAD.HI.U32 R9, R4, R18, RZ ;  /* 0x0000001204097227 */ /* 0x000fc800078e00ff */
[----:B------:R-:W-:Y:S01]  /*88d0*/  IMAD.MOV R9, RZ, RZ, -R9 ;  /* 0x000000ffff097224 */ /* 0x000fe200078e0a09 */
[----:B------:R-:W-:Y:S01]  /*88e0*/  IABS R17, R74 ;  /* 0x0000004a00117213 */ /* 0x000fe20000000000 */
[--C-:B------:R-:W-:Y:S02]  /*88f0*/  @!P6 IMAD.IADD R10, R10, 0x1, -R3.reuse ;  /* 0x000000010a0ae824 */ /* 0x100fe400078e0a03 */
[C---:B------:R-:W-:Y:S01]  /*8900*/  IMAD R18, R3.reuse, R9, R18 ;  /* 0x0000000903127224 */ /* 0x040fe200078e0212 */
[----:B------:R-:W-:Y:S01]  /*8910*/  IABS R9, R73 ;  /* 0x0000004900097213 */ /* 0x000fe20000000000 */
[--C-:B------:R-:W-:Y:S01]  /*8920*/  @!P3 IMAD.IADD R12, R12, 0x1, -R3.reuse ;  /* 0x000000010c0cb824 */ /* 0x100fe200078e0a03 */
[----:B------:R-:W-:Y:S01]  /*8930*/  ISETP.GT.U32.AND P3, PT, R3, R11, PT ;  /* 0x0000000b0300720c */ /* 0x000fe20003f64070 */
[----:B------:R-:W-:Y:S01]  /*8940*/  @!P0 IMAD.IADD R13, R13, 0x1, -R3 ;  /* 0x000000010d0d8824 */ /* 0x000fe200078e0a03 */
[----:B------:R-:W-:Y:S01]  /*8950*/  ISETP.GE.AND P1, PT, R67, RZ, PT ;  /* 0x000000ff4300720c */ /* 0x000fe20003f26270 */
[----:B------:R-:W-:-:S02]  /*8960*/  IMAD.MOV.U32 R19, RZ, RZ, R10 ;  /* 0x000000ffff137224 */ /* 0x000fc400078e000a */
[----:B------:R-:W-:Y:S01]  /*8970*/  @!P5 IMAD.IADD R14, R14, 0x1, -R3 ;  /* 0x000000010e0ed824 */ /* 0x000fe200078e0a03 */
[----:B------:R-:W-:Y:S01]  /*8980*/  ISETP.GT.U32.AND P5, PT, R3, R13, PT ;  /* 0x0000000d0300720c */ /* 0x000fe20003fa4070 */
[----:B------:R-:W-:Y:S02]  /*8990*/  IMAD.MOV.U32 R10, RZ, RZ, R17 ;  /* 0x000000ffff0a7224 */ /* 0x000fe400078e0011 */
[----:B------:R-:W-:-:S04]  /*89a0*/  IMAD.HI.U32 R17, R4, R9, RZ ;  /* 0x0000000904117227 */ /* 0x000fc800078e00ff */
[----:B------:R-:W-:Y:S02]  /*89b0*/  IMAD.MOV R17, RZ, RZ, -R17 ;  /* 0x000000ffff117224 */ /* 0x000fe400078e0a11 */
[----:B------:R-:W-:Y:S01]  /*89c0*/  @!P3 IMAD.IADD R11, R11, 0x1, -R3 ;  /* 0x000000010b0bb824 */ /* 0x000fe200078e0a03 */
[C---:B------:R-:W-:Y:S01]  /*89d0*/  ISETP.GT.U32.AND P3, PT, R3.reuse, R18, PT ;  /* 0x000000120300720c */ /* 0x040fe20003f64070 */
[----:B------:R-:W-:Y:S01]  /*89e0*/  IMAD R9, R3, R17, R9 ;  /* 0x0000001103097224 */ /* 0x000fe200078e0209 */
[----:B------:R-:W-:Y:S01]  /*89f0*/  ISETP.GE.AND P2, PT, R68, RZ, PT ;  /* 0x000000ff4400720c */ /* 0x000fe20003f46270 */
[----:B------:R-:W-:Y:S01]  /*8a00*/  @!P1 IMAD.MOV R19, RZ, RZ, -R19 ;  /* 0x000000ffff139224 */ /* 0x000fe200078e0a13 */
[----:B------:R-:W-:Y:S01]  /*8a10*/  IABS R16, R75 ;  /* 0x0000004b00107213 */ /* 0x000fe20000000000 */
[----:B------:R-:W-:Y:S01]  /*8a20*/  @!P5 IMAD.IADD R13, R13, 0x1, -R3 ;  /* 0x000000010d0dd824 */ /* 0x000fe200078e0a03 */
[----:B------:R-:W-:Y:S01]  /*8a30*/  ISETP.GT.U32.AND P5, PT, R3, R9, PT ;  /* 0x000000090300720c */ /* 0x000fe20003fa4070 */
[----:B------:R-:W-:Y:S01]  /*8a40*/  IMAD.HI.U32 R17, R4, R10, RZ ;  /* 0x0000000a04117227 */ /* 0x000fe200078e00ff */
[----:B------:R-:W-:Y:S01]  /*8a50*/  STL [R1+0x450], R21 ;  /* 0x0004501501007387 */ /* 0x000fe20000100800 */
[----:B------:R-:W-:-:S03]  /*8a60*/  ISETP.GE.AND P6, PT, R70, RZ, PT ;  /* 0x000000ff4600720c */ /* 0x000fc60003fc6270 */
[----:B------:R-:W-:Y:S01]  /*8a70*/  STL [R1+0x454], R20 ;  /* 0x0004541401007387 */ /* 0x000fe20000100800 */
[----:B------:R-:W-:-:S03]  /*8a80*/  IMAD.MOV R17, RZ, RZ, -R17 ;  /* 0x000000ffff117224 */ /* 0x000fc600078e0a11 */
[----:B------:R0:W-:Y:S01]  /*8a90*/  STL [R1+0x458], R19 ;  /* 0x0004581301007387 */ /* 0x0001e20000100800 */
[C---:B------:R-:W-:Y:S01]  /*8aa0*/  ISETP.GT.U32.AND P0, PT, R3.reuse, R12, PT ;  /* 0x0000000c0300720c */ /* 0x040fe20003f04070 */
[----:B------:R-:W-:Y:S01]  /*8ab0*/  @!P3 IMAD.IADD R18, R18, 0x1, -R3 ;  /* 0x000000011212b824 */ /* 0x000fe200078e0a03 */
[----:B------:R-:W-:Y:S01]  /*8ac0*/  IABS R15, R76 ;  /* 0x0000004c000f7213 */ /* 0x000fe20000000000 */
[----:B------:R-:W-:Y:S02]  /*8ad0*/  IMAD R10, R3, R17, R10 ;  /* 0x00000011030a7224 */ /* 0x000fe400078e020a */
[----:B------:R-:W-:Y:S02]  /*8ae0*/  IMAD.MOV.U32 R22, RZ, RZ, R11 ;  /* 0x000000ffff167224 */ /* 0x000fe400078e000b */
[----:B0-----:R-:W-:-:S04]  /*8af0*/  IMAD.HI.U32 R19, R4, R16, RZ ;  /* 0x0000001004137227 */ /* 0x001fc800078e00ff */
[----:B------:R-:W-:Y:S02]  /*8b00*/  IMAD.MOV R19, RZ, RZ, -R19 ;  /* 0x000000ffff137224 */ /* 0x000fe400078e0a13 */
[----:B------:R-:W-:Y:S01]  /*8b10*/  @!P5 IMAD.IADD R9, R9, 0x1, -R3 ;  /* 0x000000010909d824 */ /* 0x000fe200078e0a03 */
[C---:B------:R-:W-:Y:S01]  /*8b20*/  ISETP.GT.U32.AND P5, PT, R3.reuse, R10, PT ;  /* 0x0000000a0300720c */ /* 0x040fe20003fa4070 */
[C---:B------:R-:W-:Y:S02]  /*8b30*/  IMAD R16, R3.reuse, R19, R16 ;  /* 0x0000001303107224 */ /* 0x040fe400078e0210 */
[----:B------:R-:W-:Y:S01]  /*8b40*/  @!P2 IMAD.MOV R22, RZ, RZ, -R22 ;  /* 0x000000ffff16a224 */ /* 0x000fe200078e0a16 */
[C---:B------:R-:W-:Y:S01]  /*8b50*/  ISETP.GT.U32.AND P2, PT, R3.reuse, R18, PT ;  /* 0x000000120300720c */ /* 0x040fe20003f44070 */
[----:B------:R-:W-:Y:S01]  /*8b60*/  IMAD.HI.U32 R20, R4, R15, RZ ;  /* 0x0000000f04147227 */ /* 0x000fe200078e00ff */
[----:B------:R-:W-:-:S03]  /*8b70*/  ISETP.GT.U32.AND P1, PT, R3, R14, PT ;  /* 0x0000000e0300720c */ /* 0x000fc60003f24070 */
[----:B------:R-:W-:Y:S01]  /*8b80*/  @!P6 IMAD.MOV R13, RZ, RZ, -R13 ;  /* 0x000000ffff0de224 */ /* 0x000fe200078e0a0d */
[----:B------:R-:W-:Y:S01]  /*8b90*/  ISETP.GT.U32.AND P6, PT, R3, R16, PT ;  /* 0x000000100300720c */ /* 0x000fe20003fc4070 */
[----:B------:R-:W-:Y:S01]  /*8ba0*/  IMAD.MOV R20, RZ, RZ, -R20 ;  /* 0x000000ffff147224 */ /* 0x000fe200078e0a14 */
[----:B------:R-:W-:Y:S01]  /*8bb0*/  ISETP.GE.AND P4, PT, R69, RZ, PT ;  /* 0x000000ff4500720c */ /* 0x000fe20003f86270 */
[----:B------:R-:W-:Y:S01]  /*8bc0*/  @!P0 IMAD.IADD R12, R12, 0x1, -R3 ;  /* 0x000000010c0c8824 */ /* 0x000fe200078e0a03 */
[----:B------:R-:W-:Y:S01]  /*8bd0*/  ISETP.GE.AND P0, PT, R71, RZ, PT ;  /* 0x000000ff4700720c */ /* 0x000fe20003f06270 */
[C---:B------:R-:W-:Y:S01]  /*8be0*/  IMAD R20, R3.reuse, R20, R15 ;  /* 0x0000001403147224 */ /* 0x040fe200078e020f */
[----:B------:R-:W-:Y:S01]  /*8bf0*/  IABS R15, R77 ;  /* 0x0000004d000f7213 */ /* 0x000fe20000000000 */
[--C-:B------:R-:W-:Y:S02]  /*8c00*/  @!P2 IMAD.IADD R18, R18, 0x1, -R3.reuse ;  /* 0x000000011212a824 */ /* 0x100fe400078e0a03 */
[----:B------:R-:W-:Y:S01]  /*8c10*/  @!P5 IMAD.IADD R10, R10, 0x1, -R3 ;  /* 0x000000010a0ad824 */ /* 0x000fe200078e0a03 */
[----:B------:R-:W-:Y:S01]  /*8c20*/  ISETP.GT.U32.AND P2, PT, R3, R20, PT ;  /* 0x000000140300720c */ /* 0x000fe20003f44070 */
[----:B------:R-:W-:-:S02]  /*8c30*/  IMAD.MOV.U32 R21, RZ, RZ, R12 ;  /* 0x000000ffff157224 */ /* 0x000fc400078e000c */
[--C-:B------:R-:W-:Y:S02]  /*8c40*/  @!P1 IMAD.IADD R14, R14, 0x1, -R3.reuse ;  /* 0x000000010e0e9824 */ /* 0x100fe400078e0a03 */
[----:B------:R-:W-:Y:S01]  /*8c50*/  @!P6 IMAD.IADD R16, R16, 0x1, -R3 ;  /* 0x000000011010e824 */ /* 0x000fe200078e0a03 */
[----:B------:R-:W-:Y:S01]  /*8c60*/  ISETP.GT.U32.AND P6, PT, R3, R10, PT ;  /* 0x0000000a0300720c */ /* 0x000fe20003fc4070 */
[----:B------:R-:W-:Y:S02]  /*8c70*/  @!P4 IMAD.MOV R21, RZ, RZ, -R21 ;  /* 0x000000ffff15c224 */ /* 0x000fe400078e0a15 */
[----:B------:R-:W-:Y:S01]  /*8c80*/  IMAD.HI.U32 R12, R4, R15, RZ ;  /* 0x0000000f040c7227 */ /* 0x000fe200078e00ff */
[----:B------:R-:W-:Y:S03]  /*8c90*/  STL [R1+0x45c], R22 ;  /* 0x00045c1601007387 */ /* 0x000fe60000100800 */
[----:B------:R-:W-:Y:S01]  /*8ca0*/  @!P0 IMAD.MOV R14, RZ, RZ, -R14 ;  /* 0x000000ffff0e8224 */ /* 0x000fe200078e0a0e */
[----:B------:R-:W-:Y:S01]  /*8cb0*/  ISETP.GE.AND P1, PT, R72, RZ, PT ;  /* 0x000000ff4800720c */ /* 0x000fe20003f26270 */
[----:B------:R-:W-:Y:S01]  /*8cc0*/  IMAD.MOV R12, RZ, RZ, -R12 ;  /* 0x000000ffff0c7224 */ /* 0x000fe200078e0a0c */
[----:B------:R-:W-:Y:S01]  /*8cd0*/  IABS R11, R78 ;  /* 0x0000004e000b7213 */ /* 0x000fe20000000000 */
[----:B------:R-:W-:Y:S01]  /*8ce0*/  STL [R1+0x464], R21 ;  /* 0x0004641501007387 */ /* 0x000fe20000100800 */
[----:B------:R-:W-:-:S03]  /*8cf0*/  @!P2 IMAD.IADD R20, R20, 0x1, -R3 ;  /* 0x000000011414a824 */ /* 0x000fc600078e0a03 */
[----:B------:R0:W-:Y:S01]  /*8d00*/  STL [R1+0x468], R13 ;  /* 0x0004680d01007387 */ /* 0x0001e20000100800 */
[C---:B------:R-:W-:Y:S01]  /*8d10*/  IMAD R15, R3.reuse, R12, R15 ;  /* 0x0000000c030f7224 */ /* 0x040fe200078e020f */
[C---:B------:R-:W-:Y:S02]  /*8d20*/  ISETP.GT.U32.AND P4, PT, R3.reuse, R9, PT ;  /* 0x000000090300720c */ /* 0x040fe40003f84070 */
[----:B------:R1:W-:Y:S01]  /*8d30*/  STL [R1+0x46c], R14 ;  /* 0x00046c0e01007387 */ /* 0x0003e20000100800 */
[----:B------:R-:W-:Y:S01]  /*8d40*/  ISETP.GT.U32.AND P2, PT, R3, R16, PT ;  /* 0x000000100300720c */ /* 0x000fe20003f44070 */
[----:B------:R-:W-:Y:S01]  /*8d50*/  @!P6 IMAD.IADD R10, R10, 0x1, -R3 ;  /* 0x000000010a0ae824 */ /* 0x000fe200078e0a03 */
[----:B------:R-:W-:Y:S01]  /*8d60*/  ISETP.GE.AND P3, PT, R73, RZ, PT ;  /* 0x000000ff4900720c */ /* 0x000fe20003f66270 */
[----:B0-----:R-:W-:-:S04]  /*8d70*/  IMAD.HI.U32 R13, R4, R11, RZ ;  /* 0x0000000b040d7227 */ /* 0x001fc800078e00ff */
[----:B-1----:R-:W-:Y:S01]  /*8d80*/  IMAD.MOV.U32 R14, RZ, RZ, R18 ;  /* 0x000000ffff0e7224 */ /* 0x002fe200078e0012 */
[----:B------:R-:W-:Y:S01]  /*8d90*/  IABS R18, R79 ;  /* 0x0000004f00127213 */ /* 0x000fe20000000000 */
[----:B------:R-:W-:Y:S01]  /*8da0*/  IMAD.MOV R13, RZ, RZ, -R13 ;  /* 0x000000ffff0d7224 */ /* 0x000fe200078e0a0d */
[----:B------:R-:W-:-:S03]  /*8db0*/  ISETP.GT.U32.AND P6, PT, R3, R15, PT ;  /* 0x0000000f0300720c */ /* 0x000fc60003fc4070 */
[----:B------:R-:W-:Y:S01]  /*8dc0*/  IMAD.HI.U32 R19, R4, R18, RZ ;  /* 0x0000001204137227 */ /* 0x000fe200078e00ff */
[----:B------:R-:W-:-:S03]  /*8dd0*/  IABS R17, R80 ;  /* 0x0000005000117213 */ /* 0x000fc60000000000 */
[----:B------:R-:W-:Y:S02]  /*8de0*/  @!P1 IMAD.MOV R14, RZ, RZ, -R14 ;  /* 0x000000ffff0e9224 */ /* 0x000fe400078e0a0e */
[----:B------:R-:W-:Y:S02]  /*8df0*/  IMAD R12, R3, R13, R11 ;  /* 0x0000000d030c7224 */ /* 0x000fe400078e020b */
[----:B------:R-:W-:Y:S01]  /*8e00*/  IMAD.MOV R19, RZ, RZ, -R19 ;  /* 0x000000ffff137224 */ /* 0x000fe200078e0a13 */
[----:B------:R0:W-:Y:S01]  /*8e10*/  STL [R1+0x470], R14 ;  /* 0x0004700e01007387 */ /* 0x0001e20000100800 */
[--C-:B------:R-:W-:Y:S01]  /*8e20*/  @!P4 IMAD.IADD R9, R9, 0x1, -R3.reuse ;  /* 0x000000010909c824 */ /* 0x100fe200078e0a03 */
[----:B------:R-:W-:Y:S01]  /*8e30*/  ISETP.GE.AND P4, PT, R75, RZ, PT ;  /* 0x000000ff4b00720c */ /* 0x000fe20003f86270 */
[----:B------:R-:W-:Y:S01]  /*8e40*/  @!P2 IMAD.IADD R16, R16, 0x1, -R3 ;  /* 0x000000011010a824 */ /* 0x000fe200078e0a03 */
[C---:B------:R-:W-:Y:S01]  /*8e50*/  ISETP.GT.U32.AND P1, PT, R3.reuse, R20, PT ;  /* 0x000000140300720c */ /* 0x040fe20003f24070 */
[----:B------:R-:W-:Y:S01]  /*8e60*/  IMAD R18, R3, R19, R18 ;  /* 0x0000001303127224 */ /* 0x000fe200078e0212 */
[----:B------:R-:W-:-:S02]  /*8e70*/  IABS R13, R81 ;  /* 0x00000051000d7213 */ /* 0x000fc40000000000 */
[----:B------:R-:W-:Y:S01]  /*8e80*/  ISETP.GT.U32.AND P2, PT, R3, R12, PT ;  /* 0x0000000c0300720c */ /* 0x000fe20003f44070 */
[----:B0-----:R-:W-:Y:S01]  /*8e90*/  IMAD.HI.U32 R14, R4, R17, RZ ;  /* 0x00000011040e7227 */ /* 0x001fe200078e00ff */
[----:B------:R-:W-:-:S03]  /*8ea0*/  ISETP.GE.AND P5, PT, R76, RZ, PT ;  /* 0x000000ff4c00720c */ /* 0x000fc60003fa6270 */
[----:B------:R-:W-:Y:S01]  /*8eb0*/  @!P6 IMAD.IADD R15, R15, 0x1, -R3 ;  /* 0x000000010f0fe824 */ /* 0x000fe200078e0a03 */
[----:B------:R-:W-:Y:S01]  /*8ec0*/  ISETP.GT.U32.AND P6, PT, R3, R18, PT ;  /* 0x000000120300720c */ /* 0x000fe20003fc4070 */
[----:B------:R-:W-:Y:S02]  /*8ed0*/  @!P3 IMAD.MOV R9, RZ, RZ, -R9 ;  /* 0x000000ffff09b224 */ /* 0x000fe400078e0a09 */
[----:B------:R-:W-:-:S04]  /*8ee0*/  IMAD.HI.U32 R21, R4, R13, RZ ;  /* 0x0000000d04157227 */ /* 0x000fc800078e00ff */
[----:B------:R-:W-:Y:S01]  /*8ef0*/  IMAD.MOV R14, RZ, RZ, -R14 ;  /* 0x000000ffff0e7224 */ /* 0x000fe200078e0a0e */
[----:B------:R0:W-:Y:S01]  /*8f00*/  STL [R1+0x474], R9 ;  /* 0x0004740901007387 */ /* 0x0001e20000100800 */
[----:B------:R-:W-:Y:S01]  /*8f10*/  IMAD.MOV R21, RZ, RZ, -R21 ;  /* 0x000000ffff157224 */ /* 0x000fe200078e0a15 */
[----:B------:R-:W-:Y:S01]  /*8f20*/  ISETP.GE.AND P0, PT, R74, RZ, PT ;  /* 0x000000ff4a00720c */ /* 0x000fe20003f06270 */
[C---:B------:R-:W-:Y:S01]  /*8f30*/  IMAD R14, R3.reuse, R14, R17 ;  /* 0x0000000e030e7224 */ /* 0x040fe200078e0211 */
[----:B------:R-:W-:Y:S01]  /*8f40*/  ISETP.GT.U32.AND P3, PT, R3, R15, PT ;  /* 0x0000000f0300720c */ /* 0x000fe20003f64070 */
[--C-:B------:R-:W-:Y:S02]  /*8f50*/  @!P1 IMAD.IADD R20, R20, 0x1, -R3.reuse ;  /* 0x0000000114149824 */ /* 0x100fe400078e0a03 */
[----:B0-----:R-:W-:Y:S01]  /*8f60*/  IMAD.MOV.U32 R9, RZ, RZ, R16 ;  /* 0x000000ffff097224 */ /* 0x001fe200078e0010 */
[----:B------:R-:W-:Y:S01]  /*8f70*/  IABS R11, R82 ;  /* 0x00000052000b7213 */ /* 0x000fe20000000000 */
[----:B------:R-:W-:-:S02]  /*8f80*/  @!P2 IMAD.IADD R12, R12, 0x1, -R3 ;  /* 0x000000010c0ca824 */ /* 0x000fc400078e0a03 */
[C---:B------:R-:W-:Y:S02]  /*8f90*/  IMAD R13, R3.reuse, R21, R13 ;  /* 0x00000015030d7224 */ /* 0x040fe400078e020d */
[----:B------:R-:W-:Y:S01]  /*8fa0*/  @!P4 IMAD.MOV R9, RZ, RZ, -R9 ;  /* 0x000000ffff09c224 */ /* 0x000fe200078e0a09 */
[C---:B------:R-:W-:Y:S01]  /*8fb0*/  ISETP.GT.U32.AND P4, PT, R3.reuse, R14, PT ;  /* 0x0000000e0300720c */ /* 0x040fe20003f84070 */
[----:B------:R-:W-:Y:S01]  /*8fc0*/  @!P6 IMAD.IADD R18, R18, 0x1, -R3 ;  /* 0x000000011212e824 */ /* 0x000fe200078e0a03 */
[C---:B------:R-:W-:Y:S01]  /*8fd0*/  ISETP.GT.U32.AND P6, PT, R3.reuse, R12, PT ;  /* 0x0000000c0300720c */ /* 0x040fe20003fc4070 */
[----:B------:R-:W-:Y:S01]  /*8fe0*/  @!P5 IMAD.MOV R20, RZ, RZ, -R20 ;  /* 0x000000ffff14d224 */ /* 0x000fe200078e0a14 */
[----:B------:R-:W-:Y:S01]  /*8ff0*/  ISETP.GT.U32.AND P5, PT, R3, R13, PT ;  /* 0x0000000d0300720c */ /* 0x000fe20003fa4070 */
[----:B------:R-:W-:Y:S01]  /*9000*/  IMAD.HI.U32 R19, R4, R11, RZ ;  /* 0x0000000b04137227 */ /* 0x000fe200078e00ff */
[----:B------:R-:W-:-:S03]  /*9010*/  ISETP.GE.AND P1, PT, R77, RZ, PT ;  /* 0x000000ff4d00720c */ /* 0x000fc60003f26270 */
[----:B------:R-:W-:Y:S02]  /*9020*/  IMAD.MOV.U32 R22, RZ, RZ, R10 ;  /* 0x000000ffff167224 */ /* 0x000fe400078e000a */
[----:B------:R-:W-:Y:S02]  /*9030*/  IMAD.MOV R19, RZ, RZ, -R19 ;  /* 0x000000ffff137224 */ /* 0x000fe400078e0a13 */
[----:B------:R-:W-:Y:S01]  /*9040*/  @!P0 IMAD.MOV R22, RZ, RZ, -R22 ;  /* 0x000000ffff168224 */ /* 0x000fe200078e0a16 */
[----:B------:R-:W-:Y:S01]  /*9050*/  ISETP.GT.U32.AND P0, PT, R3, R18, PT ;  /* 0x000000120300720c */ /* 0x000fe20003f04070 */
[----:B------:R-:W-:Y:S01]  /*9060*/  @!P3 IMAD.IADD R15, R15, 0x1, -R3 ;  /* 0x000000010f0fb824 */ /* 0x000fe200078e0a03 */
[----:B------:R-:W-:Y:S01]  /*9070*/  IABS R17, R83 ;  /* 0x0000005300117213 */ /* 0x000fe20000000000 */
[----:B------:R-:W-:Y:S01]  /*9080*/  IMAD R11, R3, R19, R11 ;  /* 0x00000013030b7224 */ /* 0x000fe200078e020b */
[----:B------:R-:W-:Y:S01]  /*9090*/  IABS R19, R84 ;  /* 0x0000005400137213 */ /* 0x000fe20000000000 */
[----:B------:R-:W-:Y:S01]  /*90a0*/  @!P4 IMAD.IADD R14, R14, 0x1, -R3 ;  /* 0x000000010e0ec824 */ /* 0x000fe200078e0a03 */
[----:B------:R-:W-:Y:S01]  /*90b0*/  STL [R1+0x478], R22 ;  /* 0x0004781601007387 */ /* 0x000fe20000100800 */
[----:B------:R-:W-:Y:S01]  /*90c0*/  IMAD.MOV.U32 R16, RZ, RZ, R15 ;  /* 0x000000ffff107224 */ /* 0x000fe200078e000f */
[----:B------:R-:W-:-:S02]  /*90d0*/  ISETP.GE.AND P2, PT, R78, RZ, PT ;  /* 0x000000ff4e00720c */ /* 0x000fc40003f46270 */
[----:B------:R0:W-:Y:S01]  /*90e0*/  STL [R1+0x47c], R9 ;  /* 0x00047c0901007387 */ /* 0x0001e20000100800 */
[--C-:B------:R-:W-:Y:S01]  /*90f0*/  @!P6 IMAD.IADD R12, R12, 0x1, -R3.reuse ;  /* 0x000000010c0ce824 */ /* 0x100fe200078e0a03 */
[----:B------:R-:W-:Y:S01]  /*9100*/  ISETP.GE.AND P6, PT, R79, RZ, PT ;  /* 0x000000ff4f00720c */ /* 0x000fe20003fc6270 */
[----:B------:R-:W-:Y:S01]  /*9110*/  @!P5 IMAD.IADD R13, R13, 0x1, -R3 ;  /* 0x000000010d0dd824 */ /* 0x000fe200078e0a03 */
[----:B------:R-:W-:Y:S01]  /*9120*/  ISETP.GT.U32.AND P5, PT, R3, R14, PT ;  /* 0x0000000e0300720c */ /* 0x000fe20003fa4070 */
[----:B------:R-:W-:Y:S02]  /*9130*/  @!P1 IMAD.MOV R16, RZ, RZ, -R16 ;  /* 0x000000ffff109224 */ /* 0x000fe400078e0a10 */
[----:B------:R-:W-:-:S04]  /*9140*/  IMAD.HI.U32 R10, R4, R19, RZ ;  /* 0x00000013040a7227 */ /* 0x000fc800078e00ff */
[----:B0-----:R-:W-:Y:S01]  /*9150*/  IMAD.HI.U32 R9, R4, R17, RZ ;  /* 0x0000001104097227 */ /* 0x001fe200078e00ff */
[----:B------:R-:W-:Y:S03]  /*9160*/  STL [R1+0x480], R20 ;  /* 0x0004801401007387 */ /* 0x000fe60000100800 */
[----:B------:R-:W-:Y:S01]  /*9170*/  IMAD.MOV R9, RZ, RZ, -R9 ;  /* 0x000000ffff097224 */ /* 0x000fe200078e0a09 */
[----:B------:R0:W-:Y:S01]  /*9180*/  STL [R1+0x484], R16 ;  /* 0x0004841001007387 */ /* 0x0001e20000100800 */
[----:B------:R-:W-:Y:S02]  /*9190*/  IMAD.MOV R10, RZ, RZ, -R10 ;  /* 0x000000ffff0a7224 */ /* 0x000fe400078e0a0a */
[----:B------:R-:W-:Y:S02]  /*91a0*/  @!P0 IMAD.IADD R18, R18, 0x1, -R3 ;  /* 0x0000000112128824 */ /* 0x000fe400078e0a03 */
[C---:B------:R-:W-:Y:S01]  /*91b0*/  IMAD R9, R3.reuse, R9, R17 ;  /* 0x0000000903097224 */ /* 0x040fe200078e0211 */
[C---:B------:R-:W-:Y:S01]  /*91c0*/  ISETP.GT.U32.AND P3, PT, R3.reuse, R11, PT ;  /* 0x0000000b0300720c */ /* 0x040fe20003f64070 */
[----:B------:R-:W-:-:S02]  /*91d0*/  IMAD R10, R3, R10, R19 ;  /* 0x0000000a030a7224 */ /* 0x000fc400078e0213 */
[----:B0-----:R-:W-:Y:S02]  /*91e0*/  IMAD.MOV.U32 R16, RZ, RZ, R12 ;  /* 0x000000ffff107224 */ /* 0x001fe400078e000c */
[----:B------:R-:W-:Y:S01]  /*91f0*/  IMAD.MOV.U32 R15, RZ, RZ, R18 ;  /* 0x000000ffff0f7224 */ /* 0x000fe200078e0012 */
[C---:B------:R-:W-:Y:S01]  /*9200*/  ISETP.GT.U32.AND P1, PT, R3.reuse, R13, PT ;  /* 0x0000000d0300720c */ /* 0x040fe20003f24070 */
[----:B------:R-:W-:Y:S01]  /*9210*/  @!P2 IMAD.MOV R16, RZ, RZ, -R16 ;  /* 0x000000ffff10a224 */ /* 0x000fe200078e0a10 */
[C---:B------:R-:W-:Y:S01]  /*9220*/  ISETP.GT.U32.AND P2, PT, R3.reuse, R9, PT ;  /* 0x000000090300720c */ /* 0x040fe20003f44070 */
[----:B------:R-:W-:Y:S01]  /*9230*/  @!P6 IMAD.MOV R15, RZ, RZ, -R15 ;  /* 0x000000ffff0fe224 */ /* 0x000fe200078e0a0f */
[----:B------:R-:W-:Y:S01]  /*9240*/  IABS R12, R85 ;  /* 0x00000055000c7213 */ /* 0x000fe20000000000 */
[----:B------:R-:W-:Y:S01]  /*9250*/  @!P5 IMAD.IADD R14, R14, 0x1, -R3 ;  /* 0x000000010e0ed824 */ /* 0x000fe200078e0a03 */
[----:B------:R-:W-:Y:S02]  /*9260*/  ISETP.GT.U32.AND P5, PT, R3, R10, PT ;  /* 0x0000000a0300720c */ /* 0x000fe40003fa4070 */
[----:B------:R-:W-:Y:S01]  /*9270*/  ISETP.GE.AND P0, PT, R80, RZ, PT ;  /* 0x000000ff5000720c */ /* 0x000fe20003f06270 */
[----:B------:R-:W-:Y:S01]  /*9280*/  STL [R1+0x488], R16 ;  /* 0x0004881001007387 */ /* 0x000fe20000100800 */
[----:B------:R-:W-:-:S03]  /*9290*/  ISETP.GE.AND P4, PT, R81, RZ, PT ;  /* 0x000000ff5100720c */ /* 0x000fc60003f86270 */
[----:B------:R0:W-:Y:S01]  /*92a0*/  STL [R1+0x48c], R15 ;  /* 0x00048c0f01007387 */ /* 0x0001e20000100800 */
[--C-:B------:R-:W-:Y:S02]  /*92b0*/  @!P3 IMAD.IADD R11, R11, 0x1, -R3.reuse ;  /* 0x000000010b0bb824 */ /* 0x100fe400078e0a03 */
[--C-:B------:R-:W-:Y:S02]  /*92c0*/  @!P1 IMAD.IADD R13, R13, 0x1, -R3.reuse ;  /* 0x000000010d0d9824 */ /* 0x100fe400078e0a03 */
[----:B------:R-:W-:Y:S02]  /*92d0*/  @!P2 IMAD.IADD R9, R9, 0x1, -R3 ;  /* 0x000000010909a824 */ /* 0x000fe400078e0a03 */
[----:B0-----:R-:W-:Y:S01]  /*92e0*/  IMAD.HI.U32 R15, R4, R12, RZ ;  /* 0x0000000c040f7227 */ /* 0x001fe200078e00ff */
[----:B------:R-:W-:-:S03]  /*92f0*/  ISETP.GT.U32.AND P3, PT, R3, R11, PT ;  /* 0x0000000b0300720c */ /* 0x000fc60003f64070 */
[----:B------:R-:W-:Y:S02]  /*9300*/  IMAD.MOV R15, RZ, RZ, -R15 ;  /* 0x000000ffff0f7224 */ /* 0x000fe400078e0a0f */
[----:B------:R-:W-:Y:S02]  /*9310*/  IMAD.MOV.U32 R17, RZ, RZ, R14 ;  /* 0x000000ffff117224 */ /* 0x000fe400078e000e */
[C---:B------:R-:W-:Y:S02]  /*9320*/  IMAD R12, R3.reuse, R15, R12 ;  /* 0x0000000f030c7224 */ /* 0x040fe400078e020c */
[----:B------:R-:W-:Y:S02]  /*9330*/  @!P5 IMAD.IADD R10, R10, 0x1, -R3 ;  /* 0x000000010a0ad824 */ /* 0x000fe400078e0a03 */
[----:B------:R-:W-:Y:S01]  /*9340*/  @!P0 IMAD.MOV R17, RZ, RZ, -R17 ;  /* 0x000000ffff118224 */ /* 0x000fe200078e0a11 */
[C---:B------:R-:W-:Y:S01]  /*9350*/  ISETP.GT.U32.AND P0, PT, R3.reuse, R9, PT ;  /* 0x000000090300720c */ /* 0x040fe20003f04070 */
[----:B------:R-:W-:Y:S01]  /*9360*/  IMAD.MOV.U32 R15, RZ, RZ, R13 ;  /* 0x000000ffff0f7224 */ /* 0x000fe200078e000d */
[----:B------:R-:W-:-:S02]  /*9370*/  ISETP.GT.U32.AND P5, PT, R3, R10, PT ;  /* 0x0000000a0300720c */ /* 0x000fc40003fa4070 */
[----:B------:R-:W-:Y:S01]  /*9380*/  IABS R16, R86 ;  /* 0x0000005600107213 */ /* 0x000fe20000000000 */
[----:B------:R-:W-:Y:S01]  /*9390*/  @!P4 IMAD.MOV R15, RZ, RZ, -R15 ;  /* 0x000000ffff0fc224 */ /* 0x000fe200078e0a0f */
[----:B------:R-:W-:Y:S02]  /*93a0*/  ISETP.GT.U32.AND P4, PT, R3, R12, PT ;  /* 0x0000000c0300720c */ /* 0x000fe40003f84070 */
[----:B------:R-:W-:Y:S01]  /*93b0*/  IABS R13, R87 ;  /* 0x00000057000d7213 */ /* 0x000fe20000000000 */
[----:B------:R-:W-:Y:S01]  /*93c0*/  IMAD.HI.U32 R14, R4, R16, RZ ;  /* 0x00000010040e7227 */ /* 0x000fe200078e00ff */
[----:B------:R-:W-:Y:S01]  /*93d0*/  ISETP.GE.AND P1, PT, R83, RZ, PT ;  /* 0x000000ff5300720c */ /* 0x000fe20003f26270 */
[----:B------:R-:W-:Y:S02]  /*93e0*/  STL [R1+0x490], R17 ;  /* 0x0004901101007387 */ /* 0x000fe40000100800 */
[----:B------:R-:W-:Y:S01]  /*93f0*/  @!P3 IMAD.IADD R11, R11, 0x1, -R3 ;  /* 0x000000010b0bb824 */ /* 0x000fe200078e0a03 */
[----:B------:R-:W-:Y:S01]  /*9400*/  ISETP.GE.AND P3, PT, R84, RZ, PT ;  /* 0x000000ff5400720c */ /* 0x000fe20003f66270 */
[----:B------:R0:W-:Y:S01]  /*9410*/  STL [R1+0x494], R15 ;  /* 0x0004940f01007387 */ /* 0x0001e20000100800 */
[----:B------:R-:W-:-:S02]  /*9420*/  IMAD.MOV R14, RZ, RZ, -R14 ;  /* 0x000000ffff0e7224 */ /* 0x000fc400078e0a0e */
[--C-:B------:R-:W-:Y:S02]  /*9430*/  @!P0 IMAD.IADD R9, R9, 0x1, -R3.reuse ;  /* 0x0000000109098824 */ /* 0x100fe400078e0a03 */
[----:B------:R-:W-:Y:S02]  /*9440*/  @!P5 IMAD.IADD R10, R10, 0x1, -R3 ;  /* 0x000000010a0ad824 */ /* 0x000fe400078e0a03 */
[----:B0-----:R-:W-:Y:S01]  /*9450*/  IMAD.HI.U32 R15, R4, R13, RZ ;  /* 0x0000000d040f7227 */ /* 0x001fe200078e00ff */
[----:B------:R-:W-:-:S03]  /*9460*/  ISETP.GE.AND P6, PT, R82, RZ, PT ;  /* 0x000000ff5200720c */ /* 0x000fc60003fc6270 */
[----:B------:R-:W-:Y:S02]  /*9470*/  IMAD.MOV R15, RZ, RZ, -R15 ;  /* 0x000000ffff0f7224 */ /* 0x000fe400078e0a0f */
[C---:B------:R-:W-:Y:S02]  /*9480*/  IMAD R14, R3.reuse, R14, R16 ;  /* 0x0000000e030e7224 */ /* 0x040fe400078e0210 */
[----:B------:R-:W-:Y:S02]  /*9490*/  IMAD.MOV.U32 R17, RZ, RZ, R9 ;  /* 0x000000ffff117224 */ /* 0x000fe400078e0009 */
[----:B------:R-:W-:Y:S02]  /*94a0*/  @!P4 IMAD.IADD R12, R12, 0x1, -R3 ;  /* 0x000000010c0cc824 */ /* 0x000fe400078e0a03 */
[C---:B------:R-:W-:Y:S02]  /*94b0*/  IMAD R13, R3.reuse, R15, R13 ;  /* 0x0000000f030d7224 */ /* 0x040fe400078e020d */
[----:B------:R-:W-:Y:S01]  /*94c0*/  IMAD.MOV.U32 R16, RZ, RZ, R10 ;  /* 0x000000ffff107224 */ /* 0x000fe200078e000a */
[C---:B------:R-:W-:Y:S01]  /*94d0*/  ISETP.GT.U32.AND P5, PT, R3.reuse, R14, PT ;  /* 0x0000000e0300720c */ /* 0x040fe20003fa4070 */
[----:B------:R-:W-:Y:S01]  /*94e0*/  @!P1 IMAD.MOV R17, RZ, RZ, -R17 ;  /* 0x000000ffff119224 */ /* 0x000fe200078e0a11 */
[C---:B------:R-:W-:Y:S01]  /*94f0*/  ISETP.GT.U32.AND P1, PT, R3.reuse, R12, PT ;  /* 0x0000000c0300720c */ /* 0x040fe20003f24070 */
[----:B------:R-:W-:Y:S01]  /*9500*/  @!P3 IMAD.MOV R16, RZ, RZ, -R16 ;  /* 0x000000ffff10b224 */ /* 0x000fe200078e0a10 */
[----:B------:R-:W-:-:S02]  /*9510*/  ISETP.GT.U32.AND P3, PT, R3, R13, PT ;  /* 0x0000000d0300720c */ /* 0x000fc40003f64070 */
[----:B------:R-:W-:Y:S02]  /*9520*/  IABS R9, R89 ;  /* 0x0000005900097213 */ /* 0x000fe40000000000 */
[----:B------:R-:W-:Y:S01]  /*9530*/  ISETP.GE.AND P2, PT, R85, RZ, PT ;  /* 0x000000ff5500720c */ /* 0x000fe20003f46270 */
[----:B------:R-:W-:Y:S02]  /*9540*/  @!P6 IMAD.MOV R11, RZ, RZ, -R11 ;  /* 0x000000ffff0be224 */ /* 0x000fe400078e0a0b */
[----:B------:R-:W-:-:S04]  /*9550*/  IMAD.HI.U32 R10, R4, R9, RZ ;  /* 0x00000009040a7227 */ /* 0x000fc800078e00ff */
[--C-:B------:R-:W-:Y:S02]  /*9560*/  @!P5 IMAD.IADD R14, R14, 0x1, -R3.reuse ;  /* 0x000000010e0ed824 */ /* 0x100fe400078e0a03 */
[----:B------:R-:W-:Y:S02]  /*9570*/  IMAD.MOV R10, RZ, RZ, -R10 ;  /* 0x000000ffff0a7224 */ /* 0x000fe400078e0a0a */
[--C-:B------:R-:W-:Y:S01]  /*9580*/  @!P1 IMAD.IADD R12, R12, 0x1, -R3.reuse ;  /* 0x000000010c0c9824 */ /* 0x100fe200078e0a03 */
[----:B------:R0:W-:Y:S01]  /*9590*/  STL [R1+0x498], R11 ;  /* 0x0004980b01007387 */ /* 0x0001e20000100800 */
[----:B------:R-:W-:Y:S01]  /*95a0*/  @!P3 IMAD.IADD R13, R13, 0x1, -R3 ;  /* 0x000000010d0db824 */ /* 0x000fe200078e0a03 */
[C---:B------:R-:W-:Y:S01]  /*95b0*/  ISETP.GT.U32.AND P5, PT, R3.reuse, R14, PT ;  /* 0x0000000e0300720c */ /* 0x040fe20003fa4070 */
[----:B------:R-:W-:Y:S02]  /*95c0*/  IMAD R9, R3, R10, R9 ;  /* 0x0000000a03097224 */ /* 0x000fe400078e0209 */
[----:B------:R-:W-:Y:S01]  /*95d0*/  IMAD.MOV.U32 R19, RZ, RZ, R12 ;  /* 0x000000ffff137224 */ /* 0x000fe200078e000c */
[----:B0-----:R-:W-:-:S03]  /*95e0*/  IABS R11, R88 ;  /* 0x00000058000b7213 */ /* 0x001fc60000000000 */
[----:B------:R-:W-:Y:S01]  /*95f0*/  @!P2 IMAD.MOV R19, RZ, RZ, -R19 ;  /* 0x000000ffff13a224 */ /* 0x000fe200078e0a13 */
[C---:B------:R-:W-:Y:S02]  /*9600*/  ISETP.GT.U32.AND P3, PT, R3.reuse, R13, PT ;  /* 0x0000000d0300720c */ /* 0x040fe40003f64070 */
[----:B------:R-:W-:Y:S01]  /*9610*/  ISETP.GT.U32.AND P2, PT, R3, R9, PT ;  /* 0x000000090300720c */ /* 0x000fe20003f44070 */
[----:B------:R-:W-:Y:S01]  /*9620*/  IMAD.HI.U32 R15, R4, R11, RZ ;  /* 0x0000000b040f7227 */ /* 0x000fe200078e00ff */
[----:B------:R0:W-:Y:S03]  /*9630*/  STL [R1+0x49c], R17 ;  /* 0x00049c1101007387 */ /* 0x0001e60000100800 */
[----:B------:R-:W-:Y:S01]  /*9640*/  IMAD.MOV R15, RZ, RZ, -R15 ;  /* 0x000000ffff0f7224 */ /* 0x000fe200078e0a0f */
[----:B------:R1:W-:Y:S01]  /*9650*/  STL [R1+0x4a0], R16 ;  /* 0x0004a01001007387 */ /* 0x0003e20000100800 */
[----:B------:R-:W-:-:S02]  /*9660*/  ISETP.GE.AND P0, PT, R87, RZ, PT ;  /* 0x000000ff5700720c */ /* 0x000fc40003f06270 */
[----:B0-----:R-:W-:Y:S01]  /*9670*/  IABS R17, R91 ;  /* 0x0000005b00117213 */ /* 0x001fe20000000000 */
[----:B------:R-:W-:Y:S01]  /*9680*/  IMAD R11, R3, R15, R11 ;  /* 0x0000000f030b7224 */ /* 0x000fe200078e020b */
[----:B-1----:R-:W-:-:S03]  /*9690*/  IABS R16, R90 ;  /* 0x0000005a00107213 */ /* 0x002fc60000000000 */
[----:B------:R-:W-:-:S04]  /*96a0*/  IMAD.HI.U32 R12, R4, R17, RZ ;  /* 0x00000011040c7227 */ /* 0x000fc800078e00ff */
[----:B------:R-:W-:Y:S02]  /*96b0*/  @!P5 IMAD.IADD R14, R14, 0x1, -R3 ;  /* 0x000000010e0ed824 */ /* 0x000fe400078e0a03 */
[----:B------:R-:W-:Y:S01]  /*96c0*/  IMAD.HI.U32 R10, R4, R16, RZ ;  /* 0x00000010040a7227 */ /* 0x000fe200078e00ff */
[----:B------:R-:W-:-:S03]  /*96d0*/  ISETP.GT.U32.AND P5, PT, R3, R11, PT ;  /* 0x0000000b0300720c */ /* 0x000fc60003fa4070 */
[----:B------:R-:W-:Y:S02]  /*96e0*/  IMAD.MOV R12, RZ, RZ, -R12 ;  /* 0x000000ffff0c7224 */ /* 0x000fe400078e0a0c */
[--C-:B------:R-:W-:Y:S02]  /*96f0*/  @!P3 IMAD.IADD R13, R13, 0x1, -R3.reuse ;  /* 0x000000010d0db824 */ /* 0x100fe400078e0a03 */
[----:B------:R-:W-:Y:S01]  /*9700*/  IMAD.MOV.U32 R18, RZ, RZ, R14 ;  /* 0x000000ffff127224 */ /* 0x000fe200078e000e */
[----:B------:R-:W-:Y:S01]  /*9710*/  IABS R14, R92 ;  /* 0x0000005c000e7213 */ /* 0x000fe20000000000 */
[----:B------:R-:W-:Y:S02]  /*9720*/  IMAD.MOV R10, RZ, RZ, -R10 ;  /* 0x000000ffff0a7224 */ /* 0x000fe400078e0a0a */
[----:B------:R-:W-:Y:S02]  /*9730*/  @!P2 IMAD.IADD R9, R9, 0x1, -R3 ;  /* 0x000000010909a824 */ /* 0x000fe400078e0a03 */
[----:B------:R-:W-:-:S02]  /*9740*/  IMAD R12, R3, R12, R17 ;  /* 0x0000000c030c7224 */ /* 0x000fc400078e0211 */
[----:B------:R-:W-:Y:S01]  /*9750*/  IMAD.MOV.U32 R15, RZ, RZ, R13 ;  /* 0x000000ffff0f7224 */ /* 0x000fe200078e000d */
[C---:B------:R-:W-:Y:S01]  /*9760*/  ISETP.GT.U32.AND P2, PT, R3.reuse, R9, PT ;  /* 0x000000090300720c */ /* 0x040fe20003f44070 */
[----:B------:R-:W-:Y:S02]  /*9770*/  IMAD R10, R3, R10, R16 ;  /* 0x0000000a030a7224 */ /* 0x000fe400078e0210 */
[----:B------:R-:W-:-:S04]  /*9780*/  IMAD.HI.U32 R16, R4, R14, RZ ;  /* 0x0000000e04107227 */ /* 0x000fc800078e00ff */
[----:B------:R-:W-:Y:S01]  /*9790*/  @!P0 IMAD.MOV R15, RZ, RZ, -R15 ;  /* 0x000000ffff0f8224 */ /* 0x000fe200078e0a0f */
[C---:B------:R-:W-:Y:S01]  /*97a0*/  ISETP.GT.U32.AND P0, PT, R3.reuse, R12, PT ;  /* 0x0000000c0300720c */ /* 0x040fe20003f04070 */
[----:B------:R-:W-:Y:S01]  /*97b0*/  IMAD.MOV R16, RZ, RZ, -R16 ;  /* 0x000000ffff107224 */ /* 0x000fe200078e0a10 */
[----:B------:R-:W-:Y:S01]  /*97c0*/  ISETP.GT.U32.AND P3, PT, R3, R10, PT ;  /* 0x0000000a0300720c */ /* 0x000fe20003f64070 */
[--C-:B------:R-:W-:Y:S01]  /*97d0*/  @!P5 IMAD.IADD R11, R11, 0x1, -R3.reuse ;  /* 0x000000010b0bd824 */ /* 0x100fe200078e0a03 */
[----:B------:R-:W-:Y:S01]  /*97e0*/  ISETP.GE.AND P6, PT, R86, RZ, PT ;  /* 0x000000ff5600720c */ /* 0x000fe20003fc6270 */
[----:B------:R-:W-:Y:S02]  /*97f0*/  IMAD R14, R3, R16, R14 ;  /* 0x00000010030e7224 */ /* 0x000fe400078e020e */
[----:B------:R-:W-:Y:S01]  /*9800*/  @!P2 IMAD.IADD R9, R9, 0x1, -R3 ;  /* 0x000000010909a824 */ /* 0x000fe200078e0a03 */
[C---:B------:R-:W-:Y:S02]  /*9810*/  ISETP.GT.U32.AND P5, PT, R3.reuse, R11, PT ;  /* 0x0000000b0300720c */ /* 0x040fe40003fa4070 */
[----:B------:R-:W-:-:S02]  /*9820*/  ISETP.GT.U32.AND P2, PT, R3, R14, PT ;  /* 0x0000000e0300720c */ /* 0x000fc40003f44070 */
[----:B------:R-:W-:Y:S01]  /*9830*/  IABS R13, R93 ;  /* 0x0000005d000d7213 */ /* 0x000fe20000000000 */
[--C-:B------:R-:W-:Y:S02]  /*9840*/  @!P0 IMAD.IADD R12, R12, 0x1, -R3.reuse ;  /* 0x000000010c0c8824 */ /* 0x100fe400078e0a03 */
[--C-:B------:R-:W-:Y:S01]  /*9850*/  @!P3 IMAD.IADD R10, R10, 0x1, -R3.reuse ;  /* 0x000000010a0ab824 */ /* 0x100fe200078e0a03 */
[----:B------:R-:W-:Y:S01]  /*9860*/  ISETP.GE.AND P4, PT, R88, RZ, PT ;  /* 0x000000ff5800720c */ /* 0x000fe20003f86270 */
[----:B------:R-:W-:Y:S01]  /*9870*/  IMAD.HI.U32 R16, R4, R13, RZ ;  /* 0x0000000d04107227 */ /* 0x000fe200078e00ff */
[C---:B------:R-:W-:Y:S02]  /*9880*/  ISETP.GT.U32.AND P0, PT, R3.reuse, R12, PT ;  /* 0x0000000c0300720c */ /* 0x040fe40003f04070 */
[----:B------:R-:W-:Y:S01]  /*9890*/  ISETP.GT.U32.AND P3, PT, R3, R10, PT ;  /* 0x0000000a0300720c */ /* 0x000fe20003f64070 */
[----:B------:R-:W-:Y:S02]  /*98a0*/  @!P6 IMAD.MOV R18, RZ, RZ, -R18 ;  /* 0x000000ffff12e224 */ /* 0x000fe400078e0a12 */
[----:B------:R-:W-:Y:S01]  /*98b0*/  @!P5 IMAD.IADD R11, R11, 0x1, -R3 ;  /* 0x000000010b0bd824 */ /* 0x000fe200078e0a03 */
[----:B------:R-:W-:Y:S01]  /*98c0*/  STL [R1+0x4a4], R19 ;  /* 0x0004a41301007387 */ /* 0x000fe20000100800 */
[----:B------:R-:W-:-:S02]  /*98d0*/  IMAD.MOV R16, RZ, RZ, -R16 ;  /* 0x000000ffff107224 */ /* 0x000fc400078e0a10 */
[----:B------:R-:W-:Y:S01]  /*98e0*/  @!P2 IMAD.IADD R14, R14, 0x1, -R3 ;  /* 0x000000010e0ea824 */ /* 0x000fe200078e0a03 */
[----:B------:R0:W-:Y:S01]  /*98f0*/  STL [R1+0x4a8], R18 ;  /* 0x0004a81201007387 */ /* 0x0001e20000100800 */
[----:B------:R-:W-:Y:S01]  /*9900*/  ISETP.GE.AND P1, PT, R89, RZ, PT ;  /* 0x000000ff5900720c */ /* 0x000fe20003f26270 */
[----:B------:R-:W-:Y:S01]  /*9910*/  IMAD.MOV.U32 R17, RZ, RZ, R9 ;  /* 0x000000ffff117224 */ /* 0x000fe200078e0009 */
[----:B------:R-:W-:Y:S01]  /*9920*/  ISETP.GE.AND P6, PT, R90, RZ, PT ;  /* 0x000000ff5a00720c */ /* 0x000fe20003fc6270 */
[C---:B------:R-:W-:Y:S01]  /*9930*/  IMAD R9, R3.reuse, R16, R13 ;  /* 0x0000001003097224 */ /* 0x040fe200078e020d */
[C---:B------:R-:W-:Y:S01]  /*9940*/  ISETP.GT.U32.AND P2, PT, R3.reuse, R14, PT ;  /* 0x0000000e0300720c */ /* 0x040fe20003f44070 */
[----:B0-----:R-:W-:Y:S02]  /*9950*/  IMAD.MOV.U32 R18, RZ, RZ, R11 ;  /* 0x000000ffff127224 */ /* 0x001fe400078e000b */
[--C-:B------:R-:W-:Y:S02]  /*9960*/  @!P0 IMAD.IADD R12, R12, 0x1, -R3.reuse ;  /* 0x000000010c0c8824 */ /* 0x100fe400078e0a03 */
[----:B------:R-:W-:Y:S01]  /*9970*/  @!P4 IMAD.MOV R18, RZ, RZ, -R18 ;  /* 0x000000ffff12c224 */ /* 0x000fe200078e0a12 */
[----:B------:R-:W-:Y:S01]  /*9980*/  ISETP.GT.U32.AND P0, PT, R3, R9, PT ;  /* 0x000000090300720c */ /* 0x000fe20003f04070 */
[----:B------:R-:W-:Y:S01]  /*9990*/  @!P3 IMAD.IADD R10, R10, 0x1, -R3 ;  /* 0x000000010a0ab824 */ /* 0x000fe200078e0a03 */
[----:B------:R-:W-:Y:S01]  /*99a0*/  IABS R16, R95 ;  /* 0x0000005f00107213 */ /* 0x000fe20000000000 */
[----:B------:R0:W-:Y:S01]  /*99b0*/  STL [R1+0x4ac], R15 ;  /* 0x0004ac0f01007387 */ /* 0x0001e20000100800 */
[----:B------:R-:W-:-:S03]  /*99c0*/  ISETP.GE.AND P4, PT, R92, RZ, PT ;  /* 0x000000ff5c00720c */ /* 0x000fc60003f86270 */
[----:B------:R1:W-:Y:S01]  /*99d0*/  STL [R1+0x4b0], R18 ;  /* 0x0004b01201007387 */ /* 0x0003e20000100800 */
[----:B------:R-:W-:Y:S01]  /*99e0*/  ISETP.GE.AND P5, PT, R91, RZ, PT ;  /* 0x000000ff5b00720c */ /* 0x000fe20003fa6270 */
[----:B------:R-:W-:Y:S01]  /*99f0*/  @!P1 IMAD.MOV R17, RZ, RZ, -R17 ;  /* 0x000000ffff119224 */ /* 0x000fe200078e0a11 */
[----:B0-----:R-:W-:Y:S01]  /*9a00*/  IABS R15, R94 ;  /* 0x0000005e000f7213 */ /* 0x001fe20000000000 */
[----:B-1----:R-:W-:Y:S02]  /*9a10*/  IMAD.MOV.U32 R18, RZ, RZ, R10 ;  /* 0x000000ffff127224 */ /* 0x002fe400078e000a */
[----:B------:R-:W-:-:S04]  /*9a20*/  IMAD.HI.U32 R10, R4, R16, RZ ;  /* 0x00000010040a7227 */ /* 0x000fc800078e00ff */
[----:B------:R-:W-:-:S04]  /*9a30*/  IMAD.HI.U32 R11, R4, R15, RZ ;  /* 0x0000000f040b7227 */ /* 0x000fc800078e00ff */
[----:B------:R-:W-:Y:S02]  /*9a40*/  @!P6 IMAD.MOV R18, RZ, RZ, -R18 ;  /* 0x000000ffff12e224 */ /* 0x000fe400078e0a12 */
[----:B------:R-:W-:Y:S02]  /*9a50*/  IMAD.MOV R10, RZ, RZ, -R10 ;  /* 0x000000ffff0a7224 */ /* 0x000fe400078e0a0a */
[----:B------:R-:W-:Y:S01]  /*9a60*/  @!P2 IMAD.IADD R14, R14, 0x1, -R3 ;  /* 0x000000010e0ea824 */ /* 0x000fe200078e0a03 */
[----:B------:R0:W-:Y:S01]  /*9a70*/  STL [R1+0x4b4], R17 ;  /* 0x0004b41101007387 */ /* 0x0001e20000100800 */
[----:B------:R-:W-:Y:S02]  /*9a80*/  IMAD.MOV R11, RZ, RZ, -R11 ;  /* 0x000000ffff0b7224 */ /* 0x000fe400078e0a0b */
[----:B------:R-:W-:Y:S01]  /*9a90*/  @!P0 IMAD.IADD R9, R9, 0x1, -R3 ;  /* 0x0000000109098824 */ /* 0x000fe200078e0a03 */
[----:B------:R1:W-:Y:S01]  /*9aa0*/  STL [R1+0x4b8], R18 ;  /* 0x0004b81201007387 */ /* 0x0003e20000100800 */
[----:B------:R-:W-:-:S02]  /*9ab0*/  IMAD R16, R3, R10, R16 ;  /* 0x0000000a03107224 */ /* 0x000fc400078e0210 */
[C---:B------:R-:W-:Y:S01]  /*9ac0*/  IMAD R15, R3.reuse, R11, R15 ;  /* 0x0000000b030f7224 */ /* 0x040fe200078e020f */
[C---:B------:R-:W-:Y:S01]  /*9ad0*/  ISETP.GT.U32.AND P0, PT, R3.reuse, R9, PT ;  /* 0x000000090300720c */ /* 0x040fe20003f04070 */
[----:B0-----:R-:W-:Y:S02]  /*9ae0*/  IMAD.MOV.U32 R17, RZ, RZ, R12 ;  /* 0x000000ffff117224 */ /* 0x001fe400078e000c */
[----:B-1----:R-:W-:Y:S01]  /*9af0*/  IMAD.MOV.U32 R18, RZ, RZ, R14 ;  /* 0x000000ffff127224 */ /* 0x002fe200078e000e */
[----:B------:R-:W-:Y:S01]  /*9b00*/  IABS R13, R96 ;  /* 0x00000060000d7213 */ /* 0x000fe20000000000 */
[----:B------:R-:W-:Y:S02]  /*9b10*/  @!P5 IMAD.MOV R17, RZ, RZ, -R17 ;  /* 0x000000ffff11d224 */ /* 0x000fe400078e0a11 */
[----:B------:R-:W-:Y:S01]  /*9b20*/  @!P4 IMAD.MOV R18, RZ, RZ, -R18 ;  /* 0x000000ffff12c224 */ /* 0x000fe200078e0a12 */
[C---:B------:R-:W-:Y:S02]  /*9b30*/  ISETP.GT.U32.AND P4, PT, R3.reuse, R16, PT ;  /* 0x000000100300720c */ /* 0x040fe40003f84070 */
[----:B------:R-:W-:Y:S01]  /*9b40*/  ISETP.GT.U32.AND P5, PT, R3, R15, PT ;  /* 0x0000000f0300720c */ /* 0x000fe20003fa4070 */
[----:B------:R0:W-:Y:S01]  /*9b50*/  STL [R1+0x4bc], R17 ;  /* 0x0004bc1101007387 */ /* 0x0001e20000100800 */
[----:B------:R-:W-:-:S02]  /*9b60*/  ISETP.GE.AND P1, PT, R93, RZ, PT ;  /* 0x000000ff5d00720c */ /* 0x000fc40003f26270 */
[----:B------:R-:W-:Y:S01]  /*9b70*/  IABS R11, R97 ;  /* 0x00000061000b7213 */ /* 0x000fe20000000000 */
[----:B------:R-:W-:Y:S02]  /*9b80*/  @!P0 IMAD.IADD R9, R9, 0x1, -R3 ;  /* 0x0000000109098824 */ /* 0x000fe400078e0a03 */
[----:B0-----:R-:W-:-:S04]  /*9b90*/  IMAD.HI.U32 R17, R4, R13, RZ ;  /* 0x0000000d04117227 */ /* 0x001fc800078e00ff */
[----:B------:R-:W-:Y:S02]  /*9ba0*/  IMAD.MOV R17, RZ, RZ, -R17 ;  /* 0x000000ffff117224 */ /* 0x000fe400078e0a11 */
[----:B------:R-:W-:Y:S01]  /*9bb0*/  IMAD.HI.U32 R10, R4, R11, RZ ;  /* 0x0000000b040a7227 */ /* 0x000fe200078e00ff */
[----:B------:R0:W-:Y:S03]  /*9bc0*/  STL [R1+0x460], R18 ;  /* 0x0004601201007387 */ /* 0x0001e60000100800 */
[--C-:B------:R-:W-:Y:S02]  /*9bd0*/  @!P4 IMAD.IADD R16, R16, 0x1, -R3.reuse ;  /* 0x000000011010c824 */ /* 0x100fe400078e0a03 */
[----:B------:R-:W-:Y:S02]  /*9be0*/  @!P5 IMAD.IADD R15, R15, 0x1, -R3 ;  /* 0x000000010f0fd824 */ /* 0x000fe400078e0a03 */
[----:B------:R-:W-:Y:S01]  /*9bf0*/  IMAD R13, R3, R17, R13 ;  /* 0x00000011030d7224 */ /* 0x000fe200078e020d */
[----:B------:R-:W-:Y:S01]  /*9c00*/  IABS R12, R98 ;  /* 0x00000062000c7213 */ /* 0x000fe20000000000 */
[----:B------:R-:W-:-:S02]  /*9c10*/  IMAD.MOV R10, RZ, RZ, -R10 ;  /* 0x000000ffff0a7224 */ /* 0x000fc400078e0a0a */
[----:B0-----:R-:W-:Y:S01]  /*9c20*/  IMAD.MOV.U32 R18, RZ, RZ, R9 ;  /* 0x000000ffff127224 */ /* 0x001fe200078e0009 */
[C---:B------:R-:W-:Y:S01]  /*9c30*/  ISETP.GT.U32.AND P4, PT, R3.reuse, R16, PT ;  /* 0x000000100300720c */ /* 0x040fe20003f84070 */
[C---:B------:R-:W-:Y:S01]  /*9c40*/  IMAD R11, R3.reuse, R10, R11 ;  /* 0x0000000a030b7224 */ /* 0x040fe200078e020b */
[C---:B------:R-:W-:Y:S01]  /*9c50*/  ISETP.GT.U32.AND P5, PT, R3.reuse, R15, PT ;  /* 0x0000000f0300720c */ /* 0x040fe20003fa4070 */
[----:B------:R-:W-:Y:S01]  /*9c60*/  @!P1 IMAD.MOV R18, RZ, RZ, -R18 ;  /* 0x000000ffff129224 */ /* 0x000fe200078e0a12 */
[----:B------:R-:W-:Y:S01]  /*9c70*/  ISETP.GT.U32.AND P0, PT, R3, R13, PT ;  /* 0x0000000d0300720c */ /* 0x000fe20003f04070 */
[----:B------:R-:W-:Y:S01]  /*9c80*/  IMAD.HI.U32 R14, R4, R12, RZ ;  /* 0x0000000c040e7227 */ /* 0x000fe200078e00ff */
[----:B------:R-:W-:Y:S02]  /*9c90*/  IABS R10, R99 ;  /* 0x00000063000a7213 */ /* 0x000fe40000000000 */
[----:B------:R-:W-:Y:S01]  /*9ca0*/  ISETP.GE.AND P3, PT, R94, RZ, PT ;  /* 0x000000ff5e00720c */ /* 0x000fe20003f66270 */
[----:B------:R0:W-:Y:S01]  /*9cb0*/  STL [R1+0x4c0], R18 ;  /* 0x0004c01201007387 */ /* 0x0001e20000100800 */
[----:B------:R-:W-:-:S03]  /*9cc0*/  ISETP.GE.AND P6, PT, R95, RZ, PT ;  /* 0x000000ff5f00720c */ /* 0x000fc60003fc6270 */
[----:B------:R-:W-:Y:S02]  /*9cd0*/  @!P4 IMAD.IADD R16, R16, 0x1, -R3 ;  /* 0x000000011010c824 */ /* 0x000fe400078e0a03 */
[----:B0-----:R-:W-:Y:S02]  /*9ce0*/  IMAD.MOV R18, RZ, RZ, -R14 ;  /* 0x000000ffff127224 */ /* 0x001fe400078e0a0e */
[----:B------:R-:W-:-:S04]  /*9cf0*/  IMAD.HI.U32 R14, R4, R10, RZ ;  /* 0x0000000a040e7227 */ /* 0x000fc800078e00ff */
[----:B------:R-:W-:Y:S02]  /*9d00*/  IMAD R12, R3, R18, R12 ;  /* 0x00000012030c7224 */ /* 0x000fe400078e020c */
[----:B------:R-:W-:Y:S02]  /*9d10*/  IMAD.MOV R14, RZ, RZ, -R14 ;  /* 0x000000ffff0e7224 */ /* 0x000fe400078e0a0e */
[--C-:B------:R-:W-:Y:S02]  /*9d20*/  @!P5 IMAD.IADD R15, R15, 0x1, -R3.reuse ;  /* 0x000000010f0fd824 */ /* 0x100fe400078e0a03 */
[----:B------:R-:W-:Y:S01]  /*9d30*/  @!P0 IMAD.IADD R13, R13, 0x1, -R3 ;  /* 0x000000010d0d8824 */ /* 0x000fe200078e0a03 */
[C---:B------:R-:W-:Y:S01]  /*9d40*/  ISETP.GT.U32.AND P4, PT, R3.reuse, R12, PT ;  /* 0x0000000c0300720c */ /* 0x040fe20003f84070 */
[C---:B------:R-:W-:Y:S02]  /*9d50*/  IMAD R10, R3.reuse, R14, R10 ;  /* 0x0000000e030a7224 */ /* 0x040fe400078e020a */
[----:B------:R-:W-:Y:S01]  /*9d60*/  IMAD.MOV.U32 R18, RZ, RZ, R16 ;  /* 0x000000ffff127224 */ /* 0x000fe200078e0010 */
[----:B------:R-:W-:Y:S01]  /*9d70*/  IABS R17, R100 ;  /* 0x0000006400117213 */ /* 0x000fe20000000000 */
[----:B------:R-:W-:Y:S01]  /*9d80*/  @!P3 IMAD.MOV R15, RZ, RZ, -R15 ;  /* 0x000000ffff0fb224 */ /* 0x000fe200078e0a0f */
[C---:B------:R-:W-:Y:S01]  /*9d90*/  ISETP.GT.U32.AND P3, PT, R3.reuse, R13, PT ;  /* 0x0000000d0300720c */ /* 0x040fe20003f64070 */
[----:B------:R-:W-:Y:S01]  /*9da0*/  @!P6 IMAD.MOV R18, RZ, RZ, -R18 ;  /* 0x000000ffff12e224 */ /* 0x000fe200078e0a12 */
[----:B------:R-:W-:Y:S01]  /*9db0*/  ISETP.GT.U32.AND P6, PT, R3, R10, PT ;  /* 0x0000000a0300720c */ /* 0x000fe20003fc4070 */
[----:B------:R-:W-:Y:S01]  /*9dc0*/  IMAD.MOV.U32 R9, RZ, RZ, R17 ;  /* 0x000000ffff097224 */ /* 0x000fe200078e0011 */
[----:B------:R-:W-:-:S03]  /*9dd0*/  ISETP.GE.AND P2, PT, R96, RZ, PT ;  /* 0x000000ff6000720c */ /* 0x000fc60003f46270 */
[----:B------:R-:W-:Y:S01]  /*9de0*/  IMAD.HI.U32 R17, R4, R9, RZ ;  /* 0x0000000904117227 */ /* 0x000fe200078e00ff */
[----:B------:R0:W-:Y:S03]  /*9df0*/  STL [R1+0x43c], R15 ;  /* 0x00043c0f01007387 */ /* 0x0001e60000100800 */
[----:B------:R-:W-:Y:S02]  /*9e00*/  @!P4 IMAD.IADD R12, R12, 0x1, -R3 ;  /* 0x000000010c0cc824 */ /* 0x000fe400078e0a03 */
[----:B------:R-:W-:Y:S02]  /*9e10*/  IMAD.MOV R17, RZ, RZ, -R17 ;  /* 0x000000ffff117224 */ /* 0x000fe400078e0a11 */
[--C-:B------:R-:W-:Y:S01]  /*9e20*/  @!P3 IMAD.IADD R13, R13, 0x1, -R3.reuse ;  /* 0x000000010d0db824 */ /* 0x100fe200078e0a03 */
[----:B0-----:R-:W-:Y:S01]  /*9e30*/  IABS R15, R101 ;  /* 0x00000065000f7213 */ /* 0x001fe20000000000 */
[----:B------:R-:W-:Y:S01]  /*9e40*/  @!P6 IMAD.IADD R10, R10, 0x1, -R3 ;  /* 0x000000010a0ae824 */ /* 0x000fe200078e0a03 */
[C---:B------:R-:W-:Y:S01]  /*9e50*/  ISETP.GT.U32.AND P5, PT, R3.reuse, R11, PT ;  /* 0x0000000b0300720c */ /* 0x040fe20003fa4070 */
[C---:B------:R-:W-:Y:S01]  /*9e60*/  IMAD R9, R3.reuse, R17, R9 ;  /* 0x0000001103097224 */ /* 0x040fe200078e0209 */
[----:B------:R-:W-:Y:S01]  /*9e70*/  ISETP.GT.U32.AND P6, PT, R3, R12, PT ;  /* 0x0000000c0300720c */ /* 0x000fe20003fc4070 */
[----:B------:R-:W-:Y:S01]  /*9e80*/  IMAD.HI.U32 R17, R4, R15, RZ ;  /* 0x0000000f04117227 */ /* 0x000fe200078e00ff */
[----:B------:R-:W-:-:S03]  /*9e90*/  IABS R14, R102 ;  /* 0x00000066000e7213 */ /* 0x000fc60000000000 */
[----:B------:R-:W-:Y:S01]  /*9ea0*/  IMAD.MOV.U32 R20, RZ, RZ, R13 ;  /* 0x000000ffff147224 */ /* 0x000fe200078e000d */
[----:B------:R0:W-:Y:S01]  /*9eb0*/  STL [R1+0x42c], R18 ;  /* 0x00042c1201007387 */ /* 0x0001e20000100800 */
[----:B------:R-:W-:Y:S02]  /*9ec0*/  IMAD.MOV R17, RZ, RZ, -R17 ;  /* 0x000000ffff117224 */ /* 0x000fe400078e0a11 */
[----:B------:R-:W-:Y:S01]  /*9ed0*/  @!P2 IMAD.MOV R20, RZ, RZ, -R20 ;  /* 0x000000ffff14a224 */ /* 0x000fe200078e0a14 */
[----:B------:R-:W-:Y:S01]  /*9ee0*/  ISETP.GT.U32.AND P2, PT, R3, R10, PT ;  /* 0x0000000a0300720c */ /* 0x000fe20003f44070 */
[----:B------:R-:W-:Y:S01]  /*9ef0*/  IMAD.HI.U32 R16, R4, R14, RZ ;  /* 0x0000000e04107227 */ /* 0x000fe200078e00ff */
[----:B0-----:R-:W-:-:S03]  /*9f00*/  IABS R18, R103 ;  /* 0x0000006700127213 */ /* 0x001fc60000000000 */
[----:B------:R-:W-:Y:S02]  /*9f10*/  IMAD R15, R3, R17, R15 ;  /* 0x00000011030f7224 */ /* 0x000fe400078e020f */
[----:B------:R-:W-:Y:S02]  /*9f20*/  IMAD.MOV R16, RZ, RZ, -R16 ;  /* 0x000000ffff107224 */ /* 0x000fe400078e0a10 */
[----:B------:R-:W-:Y:S02]  /*9f30*/  IMAD.MOV.U32 R13, RZ, RZ, R18 ;  /* 0x000000ffff0d7224 */ /* 0x000fe400078e0012 */
[--C-:B------:R-:W-:Y:S02]  /*9f40*/  @!P5 IMAD.IADD R11, R11, 0x1, -R3.reuse ;  /* 0x000000010b0bd824 */ /* 0x100fe400078e0a03 */
[----:B------:R-:W-:Y:S01]  /*9f50*/  @!P6 IMAD.IADD R12, R12, 0x1, -R3 ;  /* 0x000000010c0ce824 */ /* 0x000fe200078e0a03 */
[C---:B------:R-:W-:Y:S01]  /*9f60*/  ISETP.GT.U32.AND P6, PT, R3.reuse, R15, PT ;  /* 0x0000000f0300720c */ /* 0x040fe20003fc4070 */
[----:B------:R-:W-:-:S02]  /*9f70*/  IMAD R14, R3, R16, R14 ;  /* 0x00000010030e7224 */ /* 0x000fc400078e020e */
[----:B------:R-:W-:Y:S01]  /*9f80*/  IMAD.HI.U32 R16, R4, R13, RZ ;  /* 0x0000000d04107227 */ /* 0x000fe200078e00ff */
[----:B------:R-:W-:-:S03]  /*9f90*/  ISETP.GT.U32.AND P5, PT, R3, R11, PT ;  /* 0x0000000b0300720c */ /* 0x000fc60003fa4070 */
[----:B------:R-:W-:Y:S02]  /*9fa0*/  IMAD.MOV R16, RZ, RZ, -R16 ;  /* 0x000000ffff107224 */ /* 0x000fe400078e0a10 */
[----:B------:R-:W-:Y:S01]  /*9fb0*/  @!P2 IMAD.IADD R10, R10, 0x1, -R3 ;  /* 0x000000010a0aa824 */ /* 0x000fe200078e0a03 */
[C---:B------:R-:W-:Y:S01]  /*9fc0*/  ISETP.GT.U32.AND P2, PT, R3.reuse, R14, PT ;  /* 0x0000000e0300720c */ /* 0x040fe20003f44070 */
[----:B------:R-:W-:Y:S01]  /*9fd0*/  IMAD R13, R3, R16, R13 ;  /* 0x00000010030d7224 */ /* 0x000fe200078e020d */
[----:B------:R-:W-:Y:S01]  /*9fe0*/  ISETP.GE.AND P1, PT, R97, RZ, PT ;  /* 0x000000ff6100720c */ /* 0x000fe20003f26270 */
[--C-:B------:R-:W-:Y:S01]  /*9ff0*/  @!P6 IMAD.IADD R15, R15, 0x1, -R3.reuse ;  /* 0x000000010f0fe824 */ /* 0x100fe200078e0a03 */
[----:B------:R-:W-:Y:S02]  /*a000*/  ISETP.GE.AND P0, PT, R98, RZ, PT ;  /* 0x000000ff6200720c */ /* 0x000fe40003f06270 */
[C---:B------:R-:W-:Y:S02]  /*a010*/  ISETP.GT.U32.AND P3, PT, R3.reuse, R9, PT ;  /* 0x000000090300720c */ /* 0x040fe40003f64070 */
[----:B------:R-:W-:Y:S01]  /*a020*/  ISETP.GT.U32.AND P6, PT, R3, R13, PT ;  /* 0x0000000d0300720c */ /* 0x000fe20003fc4070 */
[--C-:B------:R-:W-:Y:S01]  /*a030*/  @!P5 IMAD.IADD R11, R11, 0x1, -R3.reuse ;  /* 0x000000010b0bd824 */ /* 0x100fe200078e0a03 */
[----:B------:R0:W-:Y:S03]  /*a040*/  STL [R1+0x3e8], R20 ;  /* 0x0003e81401007387 */ /* 0x0001e60000100800 */
[----:B------:R-:W-:Y:S01]  /*a050*/  @!P2 IMAD.IADD R14, R14, 0x1, -R3 ;  /* 0x000000010e0ea824 */ /* 0x000fe200078e0a03 */
[----:B------:R-:W-:Y:S01]  /*a060*/  ISETP.GT.U32.AND P2, PT, R3, R15, PT ;  /* 0x0000000f0300720c */ /* 0x000fe20003f44070 */
[----:B------:R-:W-:Y:S01]  /*a070*/  IMAD.MOV.U32 R19, RZ, RZ, R11 ;  /* 0x000000ffff137224 */ /* 0x000fe200078e000b */
[----:B------:R-:W-:Y:S01]  /*a080*/  IABS R11, R105 ;  /* 0x00000069000b7213 */ /* 0x000fe20000000000 */
[----:B0-----:R-:W-:-:S02]  /*a090*/  IMAD.MOV.U32 R20, RZ, RZ, R12 ;  /* 0x000000ffff147224 */ /* 0x001fc400078e000c */
[----:B------:R-:W-:Y:S02]  /*a0a0*/  @!P1 IMAD.MOV R19, RZ, RZ, -R19 ;  /* 0x000000ffff139224 */ /* 0x000fe400078e0a13 */
[----:B------:R-:W-:Y:S01]  /*a0b0*/  @!P0 IMAD.MOV R20, RZ, RZ, -R20 ;  /* 0x000000ffff148224 */ /* 0x000fe200078e0a14 */
[----:B------:R-:W-:Y:S01]  /*a0c0*/  IABS R16, R106 ;  /* 0x0000006a00107213 */ /* 0x000fe20000000000 */
[--C-:B------:R-:W-:Y:S01]  /*a0d0*/  @!P3 IMAD.IADD R9, R9, 0x1, -R3.reuse ;  /* 0x000000010909b824 */ /* 0x100fe200078e0a03 */
[----:B------:R-:W-:Y:S01]  /*a0e0*/  ISETP.GE.AND P3, PT, R101, RZ, PT ;  /* 0x000000ff6500720c */ /* 0x000fe20003f66270 */
[--C-:B------:R-:W-:Y:S02]  /*a0f0*/  @!P6 IMAD.IADD R13, R13, 0x1, -R3.reuse ;  /* 0x000000010d0de824 */ /* 0x100fe400078e0a03 */
[----:B------:R-:W-:Y:S01]  /*a100*/  IMAD.HI.U32 R18, R4, R11, RZ ;  /* 0x0000000b04127227 */ /* 0x000fe200078e00ff */
[----:B------:R-:W-:Y:S02]  /*a110*/  STL [R1+0x3dc], R19 ;  /* 0x0003dc1301007387 */ /* 0x000fe40000100800 */
[----:B------:R-:W-:Y:S01]  /*a120*/  ISETP.GT.U32.AND P6, PT, R3, R13, PT ;  /* 0x0000000d0300720c */ /* 0x000fe20003fc4070 */
[----:B------:R-:W-:Y:S01]  /*a130*/  IMAD.MOV R18, RZ, RZ, -R18 ;  /* 0x000000ffff127224 */ /* 0x000fe200078e0a12 */
[----:B------:R0:W-:Y:S01]  /*a140*/  STL [R1+0x3d0], R20 ;  /* 0x0003d01401007387 */ /* 0x0001e20000100800 */
[----:B------:R-:W-:-:S02]  /*a150*/  @!P2 IMAD.IADD R15, R15, 0x1, -R3 ;  /* 0x000000010f0fa824 */ /* 0x000fc400078e0a03 */
[C---:B------:R-:W-:Y:S01]  /*a160*/  IMAD R11, R3.reuse, R18, R11 ;  /* 0x00000012030b7224 */ /* 0x040fe200078e020b */
[----:B------:R-:W-:Y:S01]  /*a170*/  ISETP.GT.U32.AND P1, PT, R3, R9, PT ;  /* 0x000000090300720c */ /* 0x000fe20003f24070 */
[----:B------:R-:W-:Y:S02]  /*a180*/  IMAD.MOV.U32 R18, RZ, RZ, R15 ;  /* 0x000000ffff127224 */ /* 0x000fe400078e000f */
[----:B0-----:R-:W-:Y:S02]  /*a190*/  IMAD.MOV.U32 R20, RZ, RZ, R10 ;  /* 0x000000ffff147224 */ /* 0x001fe400078e000a */
[----:B------:R-:W-:-:S04]  /*a1a0*/  IMAD.HI.U32 R10, R4, R16, RZ ;  /* 0x00000010040a7227 */ /* 0x000fc800078e00ff */
[----:B------:R-:W-:Y:S01]  /*a1b0*/  IMAD.MOV R10, RZ, RZ, -R10 ;  /* 0x000000ffff0a7224 */ /* 0x000fe200078e0a0a */
[----:B------:R-:W-:Y:S01]  /*a1c0*/  ISETP.GE.AND P5, PT, R99, RZ, PT ;  /* 0x000000ff6300720c */ /* 0x000fe20003fa6270 */
[----:B------:R-:W-:Y:S01]  /*a1d0*/  @!P3 IMAD.MOV R18, RZ, RZ, -R18 ;  /* 0x000000ffff12b224 */ /* 0x000fe200078e0a12 */
[----:B------:R-:W-:Y:S01]  /*a1e0*/  ISETP.GE.AND P4, PT, R100, RZ, PT ;  /* 0x000000ff6400720c */ /* 0x000fe20003f86270 */
[C---:B------:R-:W-:Y:S01]  /*a1f0*/  IMAD R10, R3.reuse, R10, R16 ;  /* 0x0000000a030a7224 */ /* 0x040fe200078e0210 */
[----:B------:R-:W-:Y:S02]  /*a200*/  IABS R17, R104 ;  /* 0x0000006800117213 */ /* 0x000fe40000000000 */
[----:B------:R-:W-:Y:S01]  /*a210*/  ISETP.GT.U32.AND P3, PT, R3, R11, PT ;  /* 0x0000000b0300720c */ /* 0x000fe20003f64070 */
[----:B------:R-:W-:Y:S01]  /*a220*/  @!P6 IMAD.IADD R13, R13, 0x1, -R3 ;  /* 0x000000010d0de824 */ /* 0x000fe200078e0a03 */
[----:B------:R-:W-:Y:S01]  /*a230*/  ISETP.GT.U32.AND P6, PT, R3, R10, PT ;  /* 0x0000000a0300720c */ /* 0x000fe20003fc4070 */
[----:B------:R-:W-:-:S04]  /*a240*/  IMAD.HI.U32 R19, R4, R17, RZ ;  /* 0x0000001104137227 */ /* 0x000fc800078e00ff */
[----:B------:R-:W-:Y:S02]  /*a250*/  @!P1 IMAD.IADD R9, R9, 0x1, -R3 ;  /* 0x0000000109099824 */ /* 0x000fe400078e0a03 */
[----:B------:R-:W-:Y:S02]  /*a260*/  IMAD.MOV R19, RZ, RZ, -R19 ;  /* 0x000000ffff137224 */ /* 0x000fe400078e0a13 */
[----:B------:R-:W-:Y:S01]  /*a270*/  @!P5 IMAD.MOV R20, RZ, RZ, -R20 ;  /* 0x000000ffff14d224 */ /* 0x000fe200078e0a14 */
[----:B------:R-:W-:Y:S01]  /*a280*/  IABS R16, R108 ;  /* 0x0000006c00107213 */ /* 0x000fe20000000000 */
[----:B------:R-:W-:Y:S01]  /*a290*/  IMAD R12, R3, R19, R17 ;  /* 0x00000013030c7224 */ /* 0x000fe200078e0211 */
[----:B------:R-:W-:Y:S01]  /*a2a0*/  IABS R17, R107 ;  /* 0x0000006b00117213 */ /* 0x000fe20000000000 */
[----:B------:R-:W-:Y:S02]  /*a2b0*/  @!P4 IMAD.MOV R9, RZ, RZ, -R9 ;  /* 0x000000ffff09c224 */ /* 0x000fe400078e0a09 */
[--C-:B------:R-:W-:Y:S01]  /*a2c0*/  @!P3 IMAD.IADD R11, R11, 0x1, -R3.reuse ;  /* 0x000000010b0bb824 */ /* 0x100fe200078e0a03 */
[----:B------:R-:W-:Y:S01]  /*a2d0*/  STL [R1+0x3c8], R20 ;  /* 0x0003c81401007387 */ /* 0x000fe20000100800 */
[----:B------:R-:W-:Y:S01]  /*a2e0*/  @!P6 IMAD.IADD R10, R10, 0x1, -R3 ;  /* 0x000000010a0ae824 */ /* 0x000fe200078e0a03 */
[C---:B------:R-:W-:Y:S01]  /*a2f0*/  ISETP.GT.U32.AND P2, PT, R3.reuse, R12, PT ;  /* 0x0000000c0300720c */ /* 0x040fe20003f44070 */
[----:B------:R-:W-:Y:S01]  /*a300*/  IMAD.HI.U32 R19, R4, R16, RZ ;  /* 0x0000001004137227 */ /* 0x000fe200078e00ff */
[----:B------:R0:W-:Y:S01]  /*a310*/  STL [R1+0x3c4], R9 ;  /* 0x0003c40901007387 */ /* 0x0001e20000100800 */
[----:B------:R-:W-:-:S02]  /*a320*/  ISETP.GT.U32.AND P6, PT, R3, R11, PT ;  /* 0x0000000b0300720c */ /* 0x000fc40003fc4070 */
[----:B------:R-:W-:Y:S01]  /*a330*/  ISETP.GT.U32.AND P5, PT, R3, R14, PT ;  /* 0x0000000e0300720c */ /* 0x000fe20003fa4070 */
[----:B------:R-:W-:Y:S02]  /*a340*/  IMAD.MOV R19, RZ, RZ, -R19 ;  /* 0x000000ffff137224 */ /* 0x000fe400078e0a13 */
[----:B0-----:R-:W-:-:S04]  /*a350*/  IMAD.HI.U32 R9, R4, R17, RZ ;  /* 0x0000001104097227 */ /* 0x001fc800078e00ff */
[----:B------:R-:W-:Y:S01]  /*a360*/  IMAD.MOV R9, RZ, RZ, -R9 ;  /* 0x000000ffff097224 */ /* 0x000fe200078e0a09 */
[----:B------:R-:W-:Y:S01]  /*a370*/  ISETP.GE.AND P1, PT, R102, RZ, PT ;  /* 0x000000ff6600720c */ /* 0x000fe20003f26270 */
[----:B------:R-:W-:Y:S01]  /*a380*/  IMAD R16, R3, R19, R16 ;  /* 0x0000001303107224 */ /* 0x000fe200078e0210 */
[----:B------:R-:W-:Y:S01]  /*a390*/  ISETP.GE.AND P0, PT, R103, RZ, PT ;  /* 0x000000ff6700720c */ /* 0x000fe20003f06270 */
[----:B------:R-:W-:Y:S01]  /*a3a0*/  IMAD R9, R3, R9, R17 ;  /* 0x0000000903097224 */ /* 0x000fe200078e0211 */
[----:B------:R-:W-:Y:S01]  /*a3b0*/  IABS R17, R109 ;  /* 0x0000006d00117213 */ /* 0x000fe20000000000 */
[--C-:B------:R-:W-:Y:S02]  /*a3c0*/  @!P2 IMAD.IADD R12, R12, 0x1, -R3.reuse ;  /* 0x000000010c0ca824 */ /* 0x100fe400078e0a03 */
[--C-:B------:R-:W-:Y:S01]  /*a3d0*/  @!P6 IMAD.IADD R11, R11, 0x1, -R3.reuse ;  /* 0x000000010b0be824 */ /* 0x100fe200078e0a03 */
[----:B------:R-:W-:Y:S01]  /*a3e0*/  ISETP.GT.U32.AND P6, PT, R3, R16, PT ;  /* 0x000000100300720c */ /* 0x000fe20003fc4070 */
[----:B------:R-:W-:-:S02]  /*a3f0*/  @!P5 IMAD.IADD R14, R14, 0x1, -R3 ;  /* 0x000000010e0ed824 */ /* 0x000fc400078e0a03 */
[----:B------:R-:W-:Y:S01]  /*a400*/  IMAD.HI.U32 R19, R4, R17, RZ ;  /* 0x0000001104137227 */ /* 0x000fe200078e00ff */
[----:B------:R-:W-:-:S03]  /*a410*/  ISETP.GT.U32.AND P3, PT, R3, R12, PT ;  /* 0x0000000c0300720c */ /* 0x000fc60003f64070 */
[----:B------:R-:W-:Y:S02]  /*a420*/  IMAD.MOV.U32 R20, RZ, RZ, R14 ;  /* 0x000000ffff147224 */ /* 0x000fe400078e000e */
[----:B------:R-:W-:Y:S02]  /*a430*/  IMAD.MOV R19, RZ, RZ, -R19 ;  /* 0x000000ffff137224 */ /* 0x000fe400078e0a13 */
[----:B------:R-:W-:Y:S01]  /*a440*/  @!P1 IMAD.MOV R20, RZ, RZ, -R20 ;  /* 0x000000ffff149224 */ /* 0x000fe200078e0a14 */
[----:B------:R-:W-:Y:S01]  /*a450*/  IABS R15, R111 ;  /* 0x0000006f000f7213 */ /* 0x000fe20000000000 */
[----:B------:R-:W-:Y:S01]  /*a460*/  @!P0 IMAD.MOV R13, RZ, RZ, -R13 ;  /* 0x000000ffff0d8224 */ /* 0x000fe200078e0a0d */
[C---:B------:R-:W-:Y:S01]  /*a470*/  ISETP.GT.U32.AND P1, PT, R3.reuse, R10, PT ;  /* 0x0000000a0300720c */ /* 0x040fe20003f24070 */
[C---:B------:R-:W-:Y:S01]  /*a480*/  IMAD R17, R3.reuse, R19, R17 ;  /* 0x0000001303117224 */ /* 0x040fe200078e0211 */
[----:B------:R-:W-:Y:S01]  /*a490*/  ISETP.GT.U32.AND P0, PT, R3, R9, PT ;  /* 0x000000090300720c */ /* 0x000fe20003f04070 */
[----:B------:R0:W-:Y:S01]  /*a4a0*/  STL [R1+0x4d8], R18 ;  /* 0x0004d81201007387 */ /* 0x0001e20000100800 */
[----:B------:R-:W-:Y:S01]  /*a4b0*/  ISETP.GE.AND P4, PT, R104, RZ, PT ;  /* 0x000000ff6800720c */ /* 0x000fe20003f86270 */
[----:B------:R-:W-:Y:S01]  /*a4c0*/  @!P6 IMAD.IADD R16, R16, 0x1, -R3 ;  /* 0x000000011010e824 */ /* 0x000fe200078e0a03 */
[----:B------:R-:W-:Y:S01]  /*a4d0*/  ISETP.GE.AND P5, PT, R105, RZ, PT ;  /* 0x000000ff6900720c */ /* 0x000fe20003fa6270 */
[----:B------:R-:W-:Y:S01]  /*a4e0*/  STL [R1+0x3bc], R20 ;  /* 0x0003bc1401007387 */ /* 0x000fe20000100800 */
[----:B------:R-:W-:-:S02]  /*a4f0*/  ISETP.GE.AND P2, PT, R106, RZ, PT ;  /* 0x000000ff6a00720c */ /* 0x000fc40003f46270 */
[----:B------:R-:W-:Y:S01]  /*a500*/  ISETP.GT.U32.AND P6, PT, R3, R17, PT ;  /* 0x000000110300720c */ /* 0x000fe20003fc4070 */
[----:B------:R1:W-:Y:S01]  /*a510*/  STL [R1+0x3b8], R13 ;  /* 0x0003b80d01007387 */ /* 0x0003e20000100800 */
[----:B------:R-:W-:Y:S01]  /*a520*/  @!P3 IMAD.IADD R12, R12, 0x1, -R3 ;  /* 0x000000010c0cb824 */ /* 0x000fe200078e0a03 */
[----:B0-----:R-:W-:Y:S01]  /*a530*/  IABS R18, R110 ;  /* 0x0000006e00127213 */ /* 0x001fe20000000000 */
[----:B-1----:R-:W-:Y:S02]  /*a540*/  IMAD.MOV.U32 R13, RZ, RZ, R15 ;  /* 0x000000ffff0d7224 */ /* 0x002fe400078e000f */
[----:B------:R-:W-:Y:S02]  /*a550*/  IMAD.MOV.U32 R21, RZ, RZ, R12 ;  /* 0x000000ffff157224 */ /* 0x000fe400078e000c */
[----:B------:R-:W-:-:S04]  /*a560*/  IMAD.HI.U32 R15, R4, R13, RZ ;  /* 0x0000000d040f7227 */ /* 0x000fc800078e00ff */
[----:B------:R-:W-:Y:S02]  /*a570*/  IMAD.MOV.U32 R20, RZ, RZ, R11 ;  /* 0x000000ffff147224 */ /* 0x000fe400078e000b */
[----:B------:R-:W-:Y:S02]  /*a580*/  @!P1 IMAD.IADD R10, R10, 0x1, -R3 ;  /* 0x000000010a0a9824 */ /* 0x000fe400078e0a03 */
[----:B------:R-:W-:Y:S02]  /*a590*/  IMAD.MOV R15, RZ, RZ, -R15 ;  /* 0x000000ffff0f7224 */ /* 0x000fe400078e0a0f */
[----:B------:R-:W-:Y:S02]  /*a5a0*/  @!P0 IMAD.IADD R9, R9, 0x1, -R3 ;  /* 0x0000000109098824 */ /* 0x000fe400078e0a03 */
[----:B------:R-:W-:Y:S02]  /*a5b0*/  @!P4 IMAD.MOV R21, RZ, RZ, -R21 ;  /* 0x000000ffff15c224 */ /* 0x000fe400078e0a15 */
[----:B------:R-:W-:-:S02]  /*a5c0*/  IMAD.MOV.U32 R14, RZ, RZ, R18 ;  /* 0x000000ffff0e7224 */ /* 0x000fc400078e0012 */
[----:B------:R-:W-:Y:S02]  /*a5d0*/  @!P5 IMAD.MOV R20, RZ, RZ, -R20 ;  /* 0x000000ffff14d224 */ /* 0x000fe400078e0a14 */
[----:B------:R-:W-:Y:S01]  /*a5e0*/  IMAD R11, R3, R15, R13 ;  /* 0x0000000f030b7224 */ /* 0x000fe200078e020d */
[----:B------:R-:W-:Y:S01]  /*a5f0*/  IABS R15, R112 ;  /* 0x00000070000f7213 */ /* 0x000fe20000000000 */
[----:B------:R-:W-:Y:S02]  /*a600*/  @!P2 IMAD.MOV R10, RZ, RZ, -R10 ;  /* 0x000000ffff0aa224 */ /* 0x000fe400078e0a0a */
[----:B------:R-:W-:Y:S01]  /*a610*/  @!P6 IMAD.IADD R17, R17, 0x1, -R3 ;  /* 0x000000011111e824 */ /* 0x000fe200078e0a03 */
[C---:B------:R-:W-:Y:S01]  /*a620*/  ISETP.GT.U32.AND P4, PT, R3.reuse, R9, PT ;  /* 0x000000090300720c */ /* 0x040fe20003f84070 */
[----:B------:R-:W-:Y:S01]  /*a630*/  IMAD.HI.U32 R18, R4, R14, RZ ;  /* 0x0000000e04127227 */ /* 0x000fe200078e00ff */
[----:B------:R-:W-:Y:S02]  /*a640*/  STL [R1+0x3b4], R21 ;  /* 0x0003b41501007387 */ /* 0x000fe40000100800 */
[----:B------:R-:W-:-:S02]  /*a650*/  ISETP.GT.U32.AND P6, PT, R3, R17, PT ;  /* 0x000000110300720c */ /* 0x000fc40003fc4070 */
[----:B------:R-:W-:Y:S01]  /*a660*/  STL [R1+0x3ac], R20 ;  /* 0x0003ac1401007387 */ /* 0x000fe20000100800 */
[----:B------:R-:W-:-:S03]  /*a670*/  IMAD.MOV R18, RZ, RZ, -R18 ;  /* 0x000000ffff127224 */ /* 0x000fc600078e0a12 */
[----:B------:R0:W-:Y:S01]  /*a680*/  STL [R1+0x3a8], R10 ;  /* 0x0003a80a01007387 */ /* 0x0001e20000100800 */
[----:B------:R-:W-:Y:S02]  /*a690*/  IMAD R14, R3, R18, R14 ;  /* 0x00000012030e7224 */ /* 0x000fe400078e020e */
[----:B0-----:R-:W-:-:S04]  /*a6a0*/  IMAD.HI.U32 R10, R4, R15, RZ ;  /* 0x0000000f040a7227 */ /* 0x001fc800078e00ff */
[----:B------:R-:W-:Y:S01]  /*a6b0*/  IMAD.MOV R10, RZ, RZ, -R10 ;  /* 0x000000ffff0a7224 */ /* 0x000fe200078e0a0a */
[----:B------:R-:W-:Y:S01]  /*a6c0*/  IABS R18, R114 ;  /* 0x0000007200127213 */ /* 0x000fe20000000000 */
[----:B------:R-:W-:Y:S02]  /*a6d0*/  @!P4 IMAD.IADD R9, R9, 0x1, -R3 ;  /* 0x000000010909c824 */ /* 0x000fe400078e0a03 */
[C---:B------:R-:W-:Y:S01]  /*a6e0*/  IMAD R15, R3.reuse, R10, R15 ;  /* 0x0000000a030f7224 */ /* 0x040fe200078e020f */
[----:B------:R-:W-:Y:S01]  /*a6f0*/  ISETP.GT.U32.AND P2, PT, R3, R14, PT ;  /* 0x0000000e0300720c */ /* 0x000fe20003f44070 */
[----:B------:R-:W-:Y:S01]  /*a700*/  @!P6 IMAD.IADD R17, R17, 0x1, -R3 ;  /* 0x000000011111e824 */ /* 0x000fe200078e0a03 */
[C---:B------:R-:W-:Y:S01]  /*a710*/  ISETP.GT.U32.AND P4, PT, R3.reuse, R11, PT ;  /* 0x0000000b0300720c */ /* 0x040fe20003f84070 */
[----:B------:R-:W-:Y:S01]  /*a720*/  IMAD.MOV.U32 R19, RZ, RZ, R9 ;  /* 0x000000ffff137224 */ /* 0x000fe200078e0009 */
[----:B------:R-:W-:Y:S01]  /*a730*/  ISETP.GT.U32.AND P6, PT, R3, R15, PT ;  /* 0x0000000f0300720c */ /* 0x000fe20003fc4070 */
[----:B------:R-:W-:Y:S01]  /*a740*/  IMAD.HI.U32 R9, R4, R18, RZ ;  /* 0x0000001204097227 */ /* 0x000fe200078e00ff */
[----:B------:R-:W-:-:S02]  /*a750*/  ISETP.GE.AND P3, PT, R107, RZ, PT ;  /* 0x000000ff6b00720c */ /* 0x000fc40003f66270 */
[----:B------:R-:W-:Y:S01]  /*a760*/  IABS R12, R113 ;  /* 0x00000071000c7213 */ /* 0x000fe20000000000 */
[----:B------:R-:W-:Y:S01]  /*a770*/  IMAD.MOV R9, RZ, RZ, -R9 ;  /* 0x000000ffff097224 */ /* 0x000fe200078e0a09 */
[----:B------:R-:W-:-:S03]  /*a780*/  ISETP.GT.U32.AND P5, PT, R3, R16, PT ;  /* 0x000000100300720c */ /* 0x000fc60003fa4070 */
[----:B------:R-:W-:Y:S02]  /*a790*/  IMAD R9, R3, R9, R18 ;  /* 0x0000000903097224 */ /* 0x000fe400078e0212 */
[----:B------:R-:W-:-:S04]  /*a7a0*/  IMAD.HI.U32 R13, R4, R12, RZ ;  /* 0x0000000c040d7227 */ /* 0x000fc800078e00ff */
[--C-:B------:R-:W-:Y:S02]  /*a7b0*/  @!P2 IMAD.IADD R14, R14, 0x1, -R3.reuse ;  /* 0x000000010e0ea824 */ /* 0x100fe400078e0a03 */
        /* <DEDUP_REMOVED lines=8> */
[----:B------:R-:W-:Y:S01]  /*a840*/  ISETP.GE.AND P1, PT, R108, RZ, PT ;  /* 0x000000ff6c00720c */ /* 0x000fe20003f26270 */
[----:B------:R-:W-:Y:S01]  /*a850*/  @!P5 IMAD.IADD R16, R16, 0x1, -R3 ;  /* 0x000000011010d824 */ /* 0x000fe200078e0a03 */
[----:B------:R-:W-:-:S02]  /*a860*/  IABS R13, R115 ;  /* 0x00000073000d7213 */ /* 0x000fc40000000000 */
[----:B------:R-:W-:Y:S02]  /*a870*/  ISETP.GE.AND P0, PT, R109, RZ, PT ;  /* 0x000000ff6d00720c */ /* 0x000fe40003f06270 */
[----:B------:R-:W-:Y:S02]  /*a880*/  ISETP.GE.AND P5, PT, R110, RZ, PT ;  /* 0x000000ff6e00720c */ /* 0x000fe40003fa6270 */
[----:B------:R-:W-:Y:S01]  /*a890*/  ISETP.GE.AND P4, PT, R111, RZ, PT ;  /* 0x000000ff6f00720c */ /* 0x000fe20003f86270 */
[----:B------:R-:W-:Y:S01]  /*a8a0*/  IMAD.HI.U32 R20, R4, R13, RZ ;  /* 0x0000000d04147227 */ /* 0x000fe200078e00ff */
[----:B------:R0:W-:Y:S03]  /*a8b0*/  STL [R1+0x3a4], R19 ;  /* 0x0003a41301007387 */ /* 0x0001e60000100800 */
[--C-:B------:R-:W-:Y:S02]  /*a8c0*/  @!P6 IMAD.IADD R9, R9, 0x1, -R3.reuse ;  /* 0x000000010909e824 */ /* 0x100fe400078e0a03 */
[----:B------:R-:W-:Y:S01]  /*a8d0*/  @!P2 IMAD.IADD R14, R14, 0x1, -R3 ;  /* 0x000000010e0ea824 */ /* 0x000fe200078e0a03 */
[----:B------:R-:W-:Y:S01]  /*a8e0*/  ISETP.GT.U32.AND P2, PT, R3, R12, PT ;  /* 0x0000000c0300720c */ /* 0x000fe20003f44070 */
[----:B------:R-:W-:-:S02]  /*a8f0*/  IMAD.MOV R20, RZ, RZ, -R20 ;  /* 0x000000ffff147224 */ /* 0x000fc400078e0a14 */
[----:B------:R-:W-:Y:S01]  /*a900*/  IMAD.MOV.U32 R22, RZ, RZ, R16 ;  /* 0x000000ffff167224 */ /* 0x000fe200078e0010 */
[----:B0-----:R-:W-:Y:S01]  /*a910*/  IABS R19, R117 ;  /* 0x0000007500137213 */ /* 0x001fe20000000000 */
[----:B------:R-:W-:Y:S01]  /*a920*/  IMAD.MOV.U32 R21, RZ, RZ, R17 ;  /* 0x000000ffff157224 */ /* 0x000fe200078e0011 */
[----:B------:R-:W-:Y:S01]  /*a930*/  ISETP.GT.U32.AND P6, PT, R3, R9, PT ;  /* 0x000000090300720c */ /* 0x000fe20003fc4070 */
[----:B------:R-:W-:Y:S02]  /*a940*/  @!P3 IMAD.IADD R11, R11, 0x1, -R3 ;  /* 0x000000010b0bb824 */ /* 0x000fe400078e0a03 */
[C---:B------:R-:W-:Y:S02]  /*a950*/  IMAD R13, R3.reuse, R20, R13 ;  /* 0x00000014030d7224 */ /* 0x040fe400078e020d */
[----:B------:R-:W-:Y:S01]  /*a960*/  @!P1 IMAD.MOV R22, RZ, RZ, -R22 ;  /* 0x000000ffff169224 */ /* 0x000fe200078e0a16 */
[----:B------:R-:W-:Y:S01]  /*a970*/  ISETP.GT.U32.AND P1, PT, R3, R15, PT ;  /* 0x0000000f0300720c */ /* 0x000fe20003f24070 */
[----:B------:R-:W-:Y:S01]  /*a980*/  IMAD.HI.U32 R16, R4, R19, RZ ;  /* 0x0000001304107227 */ /* 0x000fe200078e00ff */
[----:B------:R-:W-:-:S03]  /*a990*/  IABS R10, R116 ;  /* 0x00000074000a7213 */ /* 0x000fc60000000000 */
[----:B------:R-:W-:Y:S02]  /*a9a0*/  @!P0 IMAD.MOV R21, RZ, RZ, -R21 ;  /* 0x000000ffff158224 */ /* 0x000fe400078e0a15 */
[----:B------:R-:W-:Y:S02]  /*a9b0*/  @!P5 IMAD.MOV R14, RZ, RZ, -R14 ;  /* 0x000000ffff0ed224 */ /* 0x000fe400078e0a0e */
[----:B------:R-:W-:Y:S01]  /*a9c0*/  @!P4 IMAD.MOV R11, RZ, RZ, -R11 ;  /* 0x000000ffff0bc224 */ /* 0x000fe200078e0a0b */
[----:B------:R-:W-:Y:S01]  /*a9d0*/  STL [R1+0x3a0], R22 ;  /* 0x0003a01601007387 */ /* 0x000fe20000100800 */
[----:B------:R-:W-:Y:S01]  /*a9e0*/  IMAD.MOV R16, RZ, RZ, -R16 ;  /* 0x000000ffff107224 */ /* 0x000fe200078e0a10 */
[----:B------:R-:W-:Y:S01]  /*a9f0*/  ISETP.GT.U32.AND P5, PT, R3, R13, PT ;  /* 0x0000000d0300720c */ /* 0x000fe20003fa4070 */
[----:B------:R-:W-:Y:S01]  /*aa00*/  IMAD.HI.U32 R18, R4, R10, RZ ;  /* 0x0000000a04127227 */ /* 0x000fe200078e00ff */
[----:B------:R-:W-:Y:S01]  /*aa10*/  STL [R1+0x39c], R21 ;  /* 0x00039c1501007387 */ /* 0x000fe20000100800 */
[----:B------:R-:W-:-:S03]  /*aa20*/  ISETP.GE.AND P3, PT, R112, RZ, PT ;  /* 0x000000ff7000720c */ /* 0x000fc60003f66270 */
[----:B------:R-:W-:Y:S01]  /*aa30*/  STL [R1+0x398], R14 ;  /* 0x0003980e01007387 */ /* 0x000fe20000100800 */
[----:B------:R-:W-:-:S03]  /*aa40*/  @!P2 IMAD.IADD R12, R12, 0x1, -R3 ;  /* 0x000000010c0ca824 */ /* 0x000fc600078e0a03 */
[----:B------:R0:W-:Y:S01]  /*aa50*/  STL [R1+0x394], R11 ;  /* 0x0003940b01007387 */ /* 0x0001e20000100800 */
[----:B------:R-:W-:Y:S02]  /*aa60*/  IMAD.MOV R18, RZ, RZ, -R18 ;  /* 0x000000ffff127224 */ /* 0x000fe400078e0a12 */
[--C-:B------:R-:W-:Y:S01]  /*aa70*/  @!P6 IMAD.IADD R9, R9, 0x1, -R3.reuse ;  /* 0x000000010909e824 */ /* 0x100fe200078e0a03 */
[----:B------:R-:W-:Y:S01]  /*aa80*/  ISETP.GT.U32.AND P0, PT, R3, R12, PT ;  /* 0x0000000c0300720c */ /* 0x000fe20003f04070 */
[----:B------:R-:W-:Y:S02]  /*aa90*/  @!P1 IMAD.IADD R15, R15, 0x1, -R3 ;  /* 0x000000010f0f9824 */ /* 0x000fe400078e0a03 */
[C---:B0-----:R-:W-:Y:S02]  /*aaa0*/  IMAD R11, R3.reuse, R16, R19 ;  /* 0x00000010030b7224 */ /* 0x041fe400078e0213 */
[----:B------:R-:W-:-:S03]  /*aab0*/  IMAD R10, R3, R18, R10 ;  /* 0x00000012030a7224 */ /* 0x000fc600078e020a */
[----:B------:R-:W-:Y:S01]  /*aac0*/  ISETP.GT.U32.AND P6, PT, R3, R11, PT ;  /* 0x0000000b0300720c */ /* 0x000fe20003fc4070 */
[----:B------:R-:W-:Y:S01]  /*aad0*/  IMAD.MOV.U32 R17, RZ, RZ, R15 ;  /* 0x000000ffff117224 */ /* 0x000fe200078e000f */
[----:B------:R-:W-:Y:S01]  /*aae0*/  IABS R18, R118 ;  /* 0x0000007600127213 */ /* 0x000fe20000000000 */
[----:B------:R-:W-:Y:S01]  /*aaf0*/  @!P5 IMAD.IADD R13, R13, 0x1, -R3 ;  /* 0x000000010d0dd824 */ /* 0x000fe200078e0a03 */
[----:B------:R-:W-:Y:S01]  /*ab00*/  ISETP.GT.U32.AND P1, PT, R3, R10, PT ;  /* 0x0000000a0300720c */ /* 0x000fe20003f24070 */
[----:B------:R-:W-:Y:S01]  /*ab10*/  @!P3 IMAD.MOV R17, RZ, RZ, -R17 ;  /* 0x000000ffff11b224 */ /* 0x000fe200078e0a11 */
[----:B------:R-:W-:Y:S01]  /*ab20*/  ISETP.GE.AND P2, PT, R113, RZ, PT ;  /* 0x000000ff7100720c */ /* 0x000fe20003f46270 */
[----:B------:R-:W-:Y:S01]  /*ab30*/  IMAD.HI.U32 R14, R4, R18, RZ ;  /* 0x00000012040e7227 */ /* 0x000fe200078e00ff */
[----:B------:R-:W-:Y:S02]  /*ab40*/  ISETP.GT.U32.AND P3, PT, R3, R13, PT ;  /* 0x0000000d0300720c */ /* 0x000fe40003f64070 */
[----:B------:R-:W-:Y:S01]  /*ab50*/  IABS R15, R119 ;  /* 0x00000077000f7213 */ /* 0x000fe20000000000 */
[----:B------:R-:W-:-:S02]  /*ab60*/  @!P0 IMAD.IADD R12, R12, 0x1, -R3 ;  /* 0x000000010c0c8824 */ /* 0x000fc400078e0a03 */
[--C-:B------:R-:W-:Y:S02]  /*ab70*/  @!P6 IMAD.IADD R11, R11, 0x1, -R3.reuse ;  /* 0x000000010b0be824 */ /* 0x100fe400078e0a03 */
[----:B------:R-:W-:Y:S01]  /*ab80*/  IMAD.MOV R14, RZ, RZ, -R14 ;  /* 0x000000ffff0e7224 */ /* 0x000fe200078e0a0e */
[----:B------:R0:W-:Y:S01]  /*ab90*/  STL [R1+0x390], R17 ;  /* 0x0003901101007387 */ /* 0x0001e20000100800 */
[--C-:B------:R-:W-:Y:S01]  /*aba0*/  @!P1 IMAD.IADD R10, R10, 0x1, -R3.reuse ;  /* 0x000000010a0a9824 */ /* 0x100fe200078e0a03 */
[C---:B------:R-:W-:Y:S01]  /*abb0*/  ISETP.GT.U32.AND P6, PT, R3.reuse, R11, PT ;  /* 0x0000000b0300720c */ /* 0x040fe20003fc4070 */
[----:B------:R-:W-:Y:S02]  /*abc0*/  IMAD R14, R3, R14, R18 ;  /* 0x0000000e030e7224 */ /* 0x000fe400078e0212 */
[----:B------:R-:W-:Y:S02]  /*abd0*/  @!P3 IMAD.IADD R13, R13, 0x1, -R3 ;  /* 0x000000010d0db824 */ /* 0x000fe400078e0a03 */
[----:B0-----:R-:W-:-:S02]  /*abe0*/  IMAD.MOV.U32 R17, RZ, RZ, R12 ;  /* 0x000000ffff117224 */ /* 0x001fc400078e000c */
[----:B------:R-:W-:Y:S01]  /*abf0*/  IMAD.HI.U32 R12, R4, R15, RZ ;  /* 0x0000000f040c7227 */ /* 0x000fe200078e00ff */
[----:B------:R-:W-:-:S03]  /*ac00*/  ISETP.GT.U32.AND P3, PT, R3, R14, PT ;  /* 0x0000000e0300720c */ /* 0x000fc60003f64070 */
[----:B------:R-:W-:Y:S02]  /*ac10*/  IMAD.MOV.U32 R18, RZ, RZ, R9 ;  /* 0x000000ffff127224 */ /* 0x000fe400078e0009 */
[----:B------:R-:W-:Y:S01]  /*ac20*/  @!P2 IMAD.MOV R17, RZ, RZ, -R17 ;  /* 0x000000ffff11a224 */ /* 0x000fe200078e0a11 */
[----:B------:R-:W-:Y:S01]  /*ac30*/  ISETP.GT.U32.AND P2, PT, R3, R10, PT ;  /* 0x0000000a0300720c */ /* 0x000fe20003f44070 */
[----:B------:R-:W-:Y:S01]  /*ac40*/  IMAD.MOV R9, RZ, RZ, -R12 ;  /* 0x000000ffff097224 */ /* 0x000fe200078e0a0c */
[----:B------:R-:W-:-:S03]  /*ac50*/  ISETP.GE.AND P4, PT, R114, RZ, PT ;  /* 0x000000ff7200720c */ /* 0x000fc60003f86270 */
[----:B------:R-:W-:Y:S01]  /*ac60*/  IMAD R9, R3, R9, R15 ;  /* 0x0000000903097224 */ /* 0x000fe200078e020f */
[----:B------:R-:W-:Y:S01]  /*ac70*/  IABS R16, R120 ;  /* 0x0000007800107213 */ /* 0x000fe20000000000 */
[--C-:B------:R-:W-:Y:S01]  /*ac80*/  @!P6 IMAD.IADD R11, R11, 0x1, -R3.reuse ;  /* 0x000000010b0be824 */ /* 0x100fe200078e0a03 */
[----:B------:R-:W-:Y:S02]  /*ac90*/  ISETP.GE.AND P0, PT, R115, RZ, PT ;  /* 0x000000ff7300720c */ /* 0x000fe40003f06270 */
[----:B------:R-:W-:Y:S02]  /*aca0*/  ISETP.GE.AND P5, PT, R116, RZ, PT ;  /* 0x000000ff7400720c */ /* 0x000fe40003fa6270 */
[----:B------:R-:W-:Y:S01]  /*acb0*/  ISETP.GT.U32.AND P6, PT, R3, R9, PT ;  /* 0x000000090300720c */ /* 0x000fe20003fc4070 */
[----:B------:R-:W-:Y:S01]  /*acc0*/  IMAD.HI.U32 R12, R4, R16, RZ ;  /* 0x00000010040c7227 */ /* 0x000fe200078e00ff */
[----:B------:R0:W-:Y:S03]  /*acd0*/  STL [R1+0x38c], R17 ;  /* 0x00038c1101007387 */ /* 0x0001e60000100800 */
[--C-:B------:R-:W-:Y:S01]  /*ace0*/  @!P3 IMAD.IADD R14, R14, 0x1, -R3.reuse ;  /* 0x000000010e0eb824 */ /* 0x100fe200078e0a03 */
[----:B------:R-:W-:Y:S01]  /*acf0*/  ISETP.GE.AND P3, PT, R121, RZ, PT ;  /* 0x000000ff7900720c */ /* 0x000fe20003f66270 */
[----:B------:R-:W-:Y:S01]  /*ad00*/  @!P2 IMAD.IADD R10, R10, 0x1, -R3 ;  /* 0x000000010a0aa824 */ /* 0x000fe200078e0a03 */
[----:B------:R-:W-:Y:S01]  /*ad10*/  IABS R121, R121 ;  /* 0x0000007900797213 */ /* 0x000fe20000000000 */
[----:B------:R-:W-:Y:S01]  /*ad20*/  IMAD.MOV R12, RZ, RZ, -R12 ;  /* 0x000000ffff0c7224 */ /* 0x000fe200078e0a0c */
[----:B------:R-:W-:Y:S01]  /*ad30*/  ISETP.GE.AND P1, PT, R117, RZ, PT ;  /* 0x000000ff7500720c */ /* 0x000fe20003f26270 */
[----:B------:R-:W-:-:S02]  /*ad40*/  @!P4 IMAD.MOV R18, RZ, RZ, -R18 ;  /* 0x000000ffff12c224 */ /* 0x000fc400078e0a12 */
[----:B0-----:R-:W-:Y:S02]  /*ad50*/  IMAD.MOV.U32 R17, RZ, RZ, R13 ;  /* 0x000000ffff117224 */ /* 0x001fe400078e000d */
[----:B------:R-:W-:Y:S02]  /*ad60*/  IMAD.MOV.U32 R19, RZ, RZ, R10 ;  /* 0x000000ffff137224 */ /* 0x000fe400078e000a */
[----:B------:R-:W-:Y:S02]  /*ad70*/  IMAD R15, R3, R12, R16 ;  /* 0x0000000c030f7224 */ /* 0x000fe400078e0210 */
[----:B------:R-:W-:Y:S02]  /*ad80*/  IMAD.MOV.U32 R16, RZ, RZ, R121 ;  /* 0x000000ffff107224 */ /* 0x000fe400078e0079 */
[----:B------:R-:W-:Y:S01]  /*ad90*/  @!P0 IMAD.MOV R17, RZ, RZ, -R17 ;  /* 0x000000ffff118224 */ /* 0x000fe200078e0a11 */
[----:B------:R0:W-:Y:S01]  /*ada0*/  STL [R1+0x388], R18 ;  /* 0x0003881201007387 */ /* 0x0001e20000100800 */
[----:B------:R-:W-:Y:S01]  /*adb0*/  @!P6 IMAD.IADD R9, R9, 0x1, -R3 ;  /* 0x000000010909e824 */ /* 0x000fe200078e0a03 */
[----:B------:R-:W-:Y:S01]  /*adc0*/  IABS R12, R122 ;  /* 0x0000007a000c7213 */ /* 0x000fe20000000000 */
[----:B------:R-:W-:Y:S01]  /*add0*/  @!P5 IMAD.MOV R19, RZ, RZ, -R19 ;  /* 0x000000ffff13d224 */ /* 0x000fe200078e0a13 */
[C---:B------:R-:W-:Y:S01]  /*ade0*/  ISETP.GT.U32.AND P5, PT, R3.reuse, R14, PT ;  /* 0x0000000e0300720c */ /* 0x040fe20003fa4070 */
[----:B------:R-:W-:Y:S01]  /*adf0*/  STL [R1+0x384], R17 ;  /* 0x0003841101007387 */ /* 0x000fe20000100800 */
[----:B------:R-:W-:Y:S01]  /*ae00*/  ISETP.GT.U32.AND P6, PT, R3, R9, PT ;  /* 0x000000090300720c */ /* 0x000fe20003fc4070 */
[----:B0-----:R-:W-:-:S02]  /*ae10*/  IMAD.HI.U32 R18, R4, R16, RZ ;  /* 0x0000001004127227 */ /* 0x001fc400078e00ff */
[----:B------:R0:W-:Y:S02]  /*ae20*/  STL [R1+0x380], R19 ;  /* 0x0003801301007387 */ /* 0x0001e40000100800 */
[----:B------:R-:W-:-:S04]  /*ae30*/  IMAD.HI.U32 R10, R4, R12, RZ ;  /* 0x0000000c040a7227 */ /* 0x000fc800078e00ff */
[----:B------:R-:W-:Y:S02]  /*ae40*/  IMAD.MOV R18, RZ, RZ, -R18 ;  /* 0x000000ffff127224 */ /* 0x000fe400078e0a12 */
[----:B0-----:R-:W-:Y:S02]  /*ae50*/  IMAD.MOV.U32 R19, RZ, RZ, R11 ;  /* 0x000000ffff137224 */ /* 0x001fe400078e000b */
        /* <DEDUP_REMOVED lines=8> */
[----:B------:R-:W-:Y:S02]  /*aee0*/  ISETP.GT.U32.AND P6, PT, R3, R10, PT ;  /* 0x0000000a0300720c */ /* 0x000fe40003fc4070 */
[----:B------:R-:W-:Y:S02]  /*aef0*/  IABS R13, R123 ;  /* 0x0000007b000d7213 */ /* 0x000fe40000000000 */
[----:B------:R-:W-:Y:S01]  /*af00*/  IABS R17, R130 ;  /* 0x0000008200117213 */ /* 0x000fe20000000000 */
[----:B------:R-:W-:Y:S02]  /*af10*/  @!P1 IMAD.IADD R15, R15, 0x1, -R3 ;  /* 0x000000010f0f9824 */ /* 0x000fe400078e0a03 */
[----:B------:R-:W-:Y:S01]  /*af20*/  IMAD.HI.U32 R18, R4, R13, RZ ;  /* 0x0000000d04127227 */ /* 0x000fe200078e00ff */
[----:B------:R-:W-:-:S03]  /*af30*/  IABS R12, R131 ;  /* 0x00000083000c7213 */ /* 0x000fc60000000000 */
[----:B------:R-:W-:Y:S02]  /*af40*/  IMAD.MOV.U32 R11, RZ, RZ, R17 ;  /* 0x000000ffff0b7224 */ /* 0x000fe400078e0011 */
[----:B------:R-:W-:Y:S01]  /*af50*/  @!P5 IMAD.IADD R16, R16, 0x1, -R3 ;  /* 0x000000011010d824 */ /* 0x000fe200078e0a03 */
[----:B------:R-:W-:Y:S01]  /*af60*/  ISETP.GT.U32.AND P5, PT, R3, R15, PT ;  /* 0x0000000f0300720c */ /* 0x000fe20003fa4070 */
[----:B------:R-:W-:Y:S01]  /*af70*/  IMAD.MOV R18, RZ, RZ, -R18 ;  /* 0x000000ffff127224 */ /* 0x000fe200078e0a12 */
[----:B------:R-:W-:Y:S01]  /*af80*/  ISETP.GE.AND P0, PT, R119, RZ, PT ;  /* 0x000000ff7700720c */ /* 0x000fe20003f06270 */
[----:B------:R-:W-:Y:S01]  /*af90*/  IMAD.HI.U32 R17, R4, R11, RZ ;  /* 0x0000000b04117227 */ /* 0x000fe200078e00ff */
[----:B------:R-:W-:-:S03]  /*afa0*/  ISETP.GE.AND P4, PT, R118, RZ, PT ;  /* 0x000000ff7600720c */ /* 0x000fc60003f86270 */
[----:B------:R-:W-:Y:S01]  /*afb0*/  @!P6 IMAD.IADD R10, R10, 0x1, -R3 ;  /* 0x000000010a0ae824 */ /* 0x000fe200078e0a03 */
[C---:B------:R-:W-:Y:S01]  /*afc0*/  ISETP.GT.U32.AND P6, PT, R3.reuse, R16, PT ;  /* 0x000000100300720c */ /* 0x040fe20003fc4070 */
[C---:B------:R-:W-:Y:S02]  /*afd0*/  IMAD R13, R3.reuse, R18, R13 ;  /* 0x00000012030d7224 */ /* 0x040fe400078e020d */
[----:B------:R-:W-:Y:S02]  /*afe0*/  IMAD.MOV R17, RZ, RZ, -R17 ;  /* 0x000000ffff117224 */ /* 0x000fe400078e0a11 */
[----:B------:R-:W-:Y:S01]  /*aff0*/  IMAD.HI.U32 R18, R4, R12, RZ ;  /* 0x0000000c04127227 */ /* 0x000fe200078e00ff */
[----:B------:R0:W-:Y:S03]  /*b000*/  STL [R1+0x37c], R19 ;  /* 0x00037c1301007387 */ /* 0x0001e60000100800 */
[----:B------:R-:W-:-:S02]  /*b010*/  IMAD R11, R3, R17, R11 ;  /* 0x00000011030b7224 */ /* 0x000fc400078e020b */
[----:B------:R-:W-:Y:S02]  /*b020*/  IMAD.MOV R18, RZ, RZ, -R18 ;  /* 0x000000ffff127224 */ /* 0x000fe400078e0a12 */
[----:B------:R-:W-:Y:S02]  /*b030*/  @!P5 IMAD.IADD R15, R15, 0x1, -R3 ;  /* 0x000000010f0fd824 */ /* 0x000fe400078e0a03 */
[----:B0-----:R-:W-:Y:S02]  /*b040*/  IMAD.MOV.U32 R19, RZ, RZ, R14 ;  /* 0x000000ffff137224 */ /* 0x001fe400078e000e */
[----:B------:R-:W-:Y:S01]  /*b050*/  IMAD.MOV.U32 R14, RZ, RZ, R9 ;  /* 0x000000ffff0e7224 */ /* 0x000fe200078e0009 */
[C---:B------:R-:W-:Y:S01]  /*b060*/  ISETP.GT.U32.AND P5, PT, R3.reuse, R11, PT ;  /* 0x0000000b0300720c */ /* 0x040fe20003fa4070 */
[C---:B------:R-:W-:Y:S01]  /*b070*/  IMAD R12, R3.reuse, R18, R12 ;  /* 0x00000012030c7224 */ /* 0x040fe200078e020c */
[----:B------:R-:W-:Y:S01]  /*b080*/  IABS R17, R132 ;  /* 0x0000008400117213 */ /* 0x000fe20000000000 */
[----:B------:R-:W-:Y:S01]  /*b090*/  @!P0 IMAD.MOV R14, RZ, RZ, -R14 ;  /* 0x000000ffff0e8224 */ /* 0x000fe200078e0a0e */
[C---:B------:R-:W-:Y:S01]  /*b0a0*/  ISETP.GT.U32.AND P0, PT, R3.reuse, R13, PT ;  /* 0x0000000d0300720c */ /* 0x040fe20003f04070 */
[----:B------:R-:W-:Y:S01]  /*b0b0*/  @!P4 IMAD.MOV R19, RZ, RZ, -R19 ;  /* 0x000000ffff13c224 */ /* 0x000fe200078e0a13 */
[C---:B------:R-:W-:Y:S01]  /*b0c0*/  ISETP.GT.U32.AND P4, PT, R3.reuse, R10, PT ;  /* 0x0000000a0300720c */ /* 0x040fe20003f84070 */
[----:B------:R-:W-:Y:S01]  /*b0d0*/  @!P6 IMAD.IADD R16, R16, 0x1, -R3 ;  /* 0x000000011010e824 */ /* 0x000fe200078e0a03 */
[----:B------:R-:W-:Y:S01]  /*b0e0*/  ISETP.GT.U32.AND P6, PT, R3, R12, PT ;  /* 0x0000000c0300720c */ /* 0x000fe20003fc4070 */
[----:B------:R-:W-:Y:S01]  /*b0f0*/  IMAD.MOV.U32 R9, RZ, RZ, R17 ;  /* 0x000000ffff097224 */ /* 0x000fe200078e0011 */
[----:B------:R-:W-:-:S02]  /*b100*/  ISETP.GE.AND P2, PT, R120, RZ, PT ;  /* 0x000000ff7800720c */ /* 0x000fc40003f46270 */
[----:B------:R-:W-:Y:S01]  /*b110*/  ISETP.GE.AND P1, PT, R122, RZ, PT ;  /* 0x000000ff7a00720c */ /* 0x000fe20003f26270 */
[----:B------:R-:W-:Y:S01]  /*b120*/  IMAD.HI.U32 R17, R4, R9, RZ ;  /* 0x0000000904117227 */ /* 0x000fe200078e00ff */
[----:B------:R0:W-:Y:S03]  /*b130*/  STL [R1+0x378], R19 ;  /* 0x0003781301007387 */ /* 0x0001e60000100800 */
[----:B------:R-:W-:Y:S01]  /*b140*/  @!P5 IMAD.IADD R11, R11, 0x1, -R3 ;  /* 0x000000010b0bd824 */ /* 0x000fe200078e0a03 */
[----:B------:R1:W-:Y:S01]  /*b150*/  STL [R1+0x374], R14 ;  /* 0x0003740e01007387 */ /* 0x0003e20000100800 */
[----:B------:R-:W-:Y:S02]  /*b160*/  IMAD.MOV R17, RZ, RZ, -R17 ;  /* 0x000000ffff117224 */ /* 0x000fe400078e0a11 */
[----:B------:R-:W-:Y:S02]  /*b170*/  @!P0 IMAD.IADD R13, R13, 0x1, -R3 ;  /* 0x000000010d0d8824 */ /* 0x000fe400078e0a03 */
[----:B------:R-:W-:-:S02]  /*b180*/  IMAD.MOV.U32 R20, RZ, RZ, R15 ;  /* 0x000000ffff147224 */ /* 0x000fc400078e000f */
[----:B0-----:R-:W-:Y:S01]  /*b190*/  IMAD.MOV.U32 R19, RZ, RZ, R16 ;  /* 0x000000ffff137224 */ /* 0x001fe200078e0010 */
[----:B-1----:R-:W-:Y:S01]  /*b1a0*/  IABS R14, R133 ;  /* 0x00000085000e7213 */ /* 0x002fe20000000000 */
[--C-:B------:R-:W-:Y:S02]  /*b1b0*/  @!P4 IMAD.IADD R10, R10, 0x1, -R3.reuse ;  /* 0x000000010a0ac824 */ /* 0x100fe400078e0a03 */
[----:B------:R-:W-:Y:S01]  /*b1c0*/  @!P6 IMAD.IADD R12, R12, 0x1, -R3 ;  /* 0x000000010c0ce824 */ /* 0x000fe200078e0a03 */
[C---:B------:R-:W-:Y:S01]  /*b1d0*/  ISETP.GT.U32.AND P6, PT, R3.reuse, R11, PT ;  /* 0x0000000b0300720c */ /* 0x040fe20003fc4070 */
[----:B------:R-:W-:Y:S01]  /*b1e0*/  IMAD.HI.U32 R18, R4, R14, RZ ;  /* 0x0000000e04127227 */ /* 0x000fe200078e00ff */
[----:B------:R-:W-:-:S03]  /*b1f0*/  ISETP.GT.U32.AND P5, PT, R3, R13, PT ;  /* 0x0000000d0300720c */ /* 0x000fc60003fa4070 */
[C---:B------:R-:W-:Y:S02]  /*b200*/  IMAD R9, R3.reuse, R17, R9 ;  /* 0x0000001103097224 */ /* 0x040fe400078e0209 */
[----:B------:R-:W-:Y:S02]  /*b210*/  @!P2 IMAD.MOV R20, RZ, RZ, -R20 ;  /* 0x000000ffff14a224 */ /* 0x000fe400078e0a14 */
[----:B------:R-:W-:Y:S02]  /*b220*/  @!P3 IMAD.MOV R19, RZ, RZ, -R19 ;  /* 0x000000ffff13b224 */ /* 0x000fe400078e0a13 */
[----:B------:R-:W-:Y:S01]  /*b230*/  @!P1 IMAD.MOV R10, RZ, RZ, -R10 ;  /* 0x000000ffff0a9224 */ /* 0x000fe200078e0a0a */
[----:B------:R-:W-:Y:S01]  /*b240*/  STL [R1+0x370], R20 ;  /* 0x0003701401007387 */ /* 0x000fe20000100800 */
[----:B------:R-:W-:Y:S01]  /*b250*/  IMAD.MOV R18, RZ, RZ, -R18 ;  /* 0x000000ffff127224 */ /* 0x000fe200078e0a12 */
[----:B------:R-:W-:Y:S02]  /*b260*/  ISETP.GT.U32.AND P1, PT, R3, R9, PT ;  /* 0x000000090300720c */ /* 0x000fe40003f24070 */
[----:B------:R-:W-:Y:S01]  /*b270*/  STL [R1+0x36c], R19 ;  /* 0x00036c1301007387 */ /* 0x000fe20000100800 */
[----:B------:R-:W-:-:S03]  /*b280*/  ISETP.GE.AND P4, PT, R123, RZ, PT ;  /* 0x000000ff7b00720c */ /* 0x000fc60003f86270 */
[----:B------:R0:W-:Y:S01]  /*b290*/  STL [R1+0x368], R10 ;  /* 0x0003680a01007387 */ /* 0x0001e20000100800 */
[----:B------:R-:W-:Y:S02]  /*b2a0*/  IABS R17, R134 ;  /* 0x0000008600117213 */ /* 0x000fe40000000000 */
[----:B------:R-:W-:Y:S01]  /*b2b0*/  ISETP.GT.U32.AND P2, PT, R3, R12, PT ;  /* 0x0000000c0300720c */ /* 0x000fe20003f44070 */
[--C-:B------:R-:W-:Y:S02]  /*b2c0*/  @!P6 IMAD.IADD R11, R11, 0x1, -R3.reuse ;  /* 0x000000010b0be824 */ /* 0x100fe400078e0a03 */
[----:B0-----:R-:W-:Y:S02]  /*b2d0*/  IMAD R10, R3, R18, R14 ;  /* 0x00000012030a7224 */ /* 0x001fe400078e020e */
[----:B------:R-:W-:Y:S02]  /*b2e0*/  @!P5 IMAD.IADD R13, R13, 0x1, -R3 ;  /* 0x000000010d0dd824 */ /* 0x000fe400078e0a03 */
[----:B------:R-:W-:Y:S01]  /*b2f0*/  IMAD.HI.U32 R14, R4, R17, RZ ;  /* 0x00000011040e7227 */ /* 0x000fe200078e00ff */
[----:B------:R-:W-:-:S02]  /*b300*/  ISETP.GT.U32.AND P6, PT, R3, R10, PT ;  /* 0x0000000a0300720c */ /* 0x000fc40003fc4070 */
[----:B------:R-:W-:Y:S01]  /*b310*/  ISETP.GE.AND P0, PT, R130, RZ, PT ;  /* 0x000000ff8200720c */ /* 0x000fe20003f06270 */
[----:B------:R-:W-:Y:S01]  /*b320*/  IMAD.MOV R14, RZ, RZ, -R14 ;  /* 0x000000ffff0e7224 */ /* 0x000fe200078e0a0e */
[----:B------:R-:W-:Y:S01]  /*b330*/  ISETP.GE.AND P3, PT, R131, RZ, PT ;  /* 0x000000ff8300720c */ /* 0x000fe20003f66270 */
[----:B------:R-:W-:Y:S01]  /*b340*/  @!P1 IMAD.IADD R9, R9, 0x1, -R3 ;  /* 0x0000000109099824 */ /* 0x000fe200078e0a03 */
[----:B------:R-:W-:Y:S01]  /*b350*/  IABS R16, R135 ;  /* 0x0000008700107213 */ /* 0x000fe20000000000 */
[----:B------:R-:W-:Y:S01]  /*b360*/  IMAD.MOV.U32 R21, RZ, RZ, R13 ;  /* 0x000000ffff157224 */ /* 0x000fe200078e000d */
[----:B------:R-:W-:Y:S01]  /*b370*/  IABS R15, R136 ;  /* 0x00000088000f7213 */ /* 0x000fe20000000000 */
[----:B------:R-:W-:Y:S02]  /*b380*/  @!P2 IMAD.IADD R12, R12, 0x1, -R3 ;  /* 0x000000010c0ca824 */ /* 0x000fe400078e0a03 */
[C---:B------:R-:W-:Y:S02]  /*b390*/  IMAD R14, R3.reuse, R14, R17 ;  /* 0x0000000e030e7224 */ /* 0x040fe400078e0211 */
[----:B------:R-:W-:Y:S01]  /*b3a0*/  @!P4 IMAD.MOV R21, RZ, RZ, -R21 ;  /* 0x000000ffff15c224 */ /* 0x000fe200078e0a15 */
[----:B------:R-:W-:Y:S01]  /*b3b0*/  ISETP.GT.U32.AND P4, PT, R3, R9, PT ;  /* 0x000000090300720c */ /* 0x000fe20003f84070 */
[----:B------:R-:W-:-:S04]  /*b3c0*/  IMAD.HI.U32 R19, R4, R16, RZ ;  /* 0x0000001004137227 */ /* 0x000fc800078e00ff */
[----:B------:R-:W-:Y:S02]  /*b3d0*/  IMAD.MOV.U32 R20, RZ, RZ, R11 ;  /* 0x000000ffff147224 */ /* 0x000fe400078e000b */
[----:B------:R-:W-:Y:S01]  /*b3e0*/  @!P6 IMAD.IADD R10, R10, 0x1, -R3 ;  /* 0x000000010a0ae824 */ /* 0x000fe200078e0a03 */
[----:B------:R-:W-:Y:S01]  /*b3f0*/  ISETP.GT.U32.AND P6, PT, R3, R14, PT ;  /* 0x0000000e0300720c */ /* 0x000fe20003fc4070 */
[----:B------:R-:W-:Y:S02]  /*b400*/  IMAD.MOV.U32 R11, RZ, RZ, R12 ;  /* 0x000000ffff0b7224 */ /* 0x000fe400078e000c */
[----:B------:R-:W-:-:S04]  /*b410*/  IMAD.HI.U32 R17, R4, R15, RZ ;  /* 0x0000000f04117227 */ /* 0x000fc800078e00ff */
[----:B------:R-:W-:Y:S02]  /*b420*/  IMAD.MOV R19, RZ, RZ, -R19 ;  /* 0x000000ffff137224 */ /* 0x000fe400078e0a13 */
[----:B------:R-:W-:Y:S02]  /*b430*/  @!P0 IMAD.MOV R20, RZ, RZ, -R20 ;  /* 0x000000ffff148224 */ /* 0x000fe400078e0a14 */
[----:B------:R-:W-:Y:S01]  /*b440*/  @!P3 IMAD.MOV R11, RZ, RZ, -R11 ;  /* 0x000000ffff0bb224 */ /* 0x000fe200078e0a0b */
[----:B------:R-:W-:Y:S01]  /*b450*/  STL [R1+0x364], R21 ;  /* 0x0003641501007387 */ /* 0x000fe20000100800 */
[----:B------:R-:W-:Y:S02]  /*b460*/  IMAD.MOV R17, RZ, RZ, -R17 ;  /* 0x000000ffff117224 */ /* 0x000fe400078e0a11 */
[----:B------:R-:W-:Y:S01]  /*b470*/  IMAD R12, R3, R19, R16 ;  /* 0x00000013030c7224 */ /* 0x000fe200078e0210 */
[----:B------:R-:W-:Y:S01]  /*b480*/  STL [R1+0x360], R20 ;  /* 0x0003601401007387 */ /* 0x000fe20000100800 */
[----:B------:R-:W-:Y:S01]  /*b490*/  IABS R18, R137 ;  /* 0x0000008900127213 */ /* 0x000fe20000000000 */
[----:B------:R-:W-:-:S02]  /*b4a0*/  @!P4 IMAD.IADD R9, R9, 0x1, -R3 ;  /* 0x000000010909c824 */ /* 0x000fc400078e0a03 */
[----:B------:R0:W-:Y:S01]  /*b4b0*/  STL [R1+0x35c], R11 ;  /* 0x00035c0b01007387 */ /* 0x0001e20000100800 */
[C---:B------:R-:W-:Y:S01]  /*b4c0*/  ISETP.GT.U32.AND P4, PT, R3.reuse, R12, PT ;  /* 0x0000000c0300720c */ /* 0x040fe20003f84070 */
[----:B------:R-:W-:Y:S01]  /*b4d0*/  IMAD.MOV.U32 R13, RZ, RZ, R18 ;  /* 0x000000ffff0d7224 */ /* 0x000fe200078e0012 */
[C---:B------:R-:W-:Y:S01]  /*b4e0*/  ISETP.GT.U32.AND P0, PT, R3.reuse, R10, PT ;  /* 0x0000000a0300720c */ /* 0x040fe20003f04070 */
[----:B------:R-:W-:Y:S02]  /*b4f0*/  @!P6 IMAD.IADD R14, R14, 0x1, -R3 ;  /* 0x000000010e0ee824 */ /* 0x000fe400078e0a03 */
[----:B0-----:R-:W-:Y:S01]  /*b500*/  IMAD R11, R3, R17, R15 ;  /* 0x00000011030b7224 */ /* 0x001fe200078e020f */
[----:B------:R-:W-:Y:S01]  /*b510*/  ISETP.GE.AND P2, PT, R133, RZ, PT ;  /* 0x000000ff8500720c */ /* 0x000fe20003f46270 */
[----:B------:R-:W-:-:S03]  /*b520*/  IMAD.HI.U32 R16, R4, R13, RZ ;  /* 0x0000000d04107227 */ /* 0x000fc600078e00ff */
[C---:B------:R-:W-:Y:S02]  /*b530*/  ISETP.GT.U32.AND P6, PT, R3.reuse, R11, PT ;  /* 0x0000000b0300720c */ /* 0x040fe40003fc4070 */
[----:B------:R-:W-:Y:S01]  /*b540*/  ISETP.GE.AND P5, PT, R132, RZ, PT ;  /* 0x000000ff8400720c */ /* 0x000fe20003fa6270 */
[----:B------:R-:W-:Y:S01]  /*b550*/  IMAD.MOV R16, RZ, RZ, -R16 ;  /* 0x000000ffff107224 */ /* 0x000fe200078e0a10 */
[----:B------:R-:W-:Y:S01]  /*b560*/  IABS R18, R138 ;  /* 0x0000008a00127213 */ /* 0x000fe20000000000 */
[--C-:B------:R-:W-:Y:S02]  /*b570*/  @!P4 IMAD.IADD R12, R12, 0x1, -R3.reuse ;  /* 0x000000010c0cc824 */ /* 0x100fe400078e0a03 */
[----:B------:R-:W-:Y:S02]  /*b580*/  @!P0 IMAD.IADD R10, R10, 0x1, -R3 ;  /* 0x000000010a0a8824 */ /* 0x000fe400078e0a03 */
[----:B------:R-:W-:Y:S02]  /*b590*/  IMAD R13, R3, R16, R13 ;  /* 0x00000010030d7224 */ /* 0x000fe400078e020d */
[----:B------:R-:W-:-:S02]  /*b5a0*/  IMAD.MOV.U32 R20, RZ, RZ, R9 ;  /* 0x000000ffff147224 */ /* 0x000fc400078e0009 */
[----:B------:R-:W-:Y:S01]  /*b5b0*/  @!P6 IMAD.IADD R11, R11, 0x1, -R3 ;  /* 0x000000010b0be824 */ /* 0x000fe200078e0a03 */
[----:B------:R-:W-:Y:S01]  /*b5c0*/  ISETP.GT.U32.AND P6, PT, R3, R12, PT ;  /* 0x0000000c0300720c */ /* 0x000fe20003fc4070 */
[----:B------:R-:W-:-:S04]  /*b5d0*/  IMAD.HI.U32 R19, R4, R18, RZ ;  /* 0x0000001204137227 */ /* 0x000fc800078e00ff */
[----:B------:R-:W-:Y:S01]  /*b5e0*/  @!P2 IMAD.MOV R10, RZ, RZ, -R10 ;  /* 0x000000ffff0aa224 */ /* 0x000fe200078e0a0a */
[----:B------:R-:W-:Y:S01]  /*b5f0*/  ISETP.GT.U32.AND P2, PT, R3, R13, PT ;  /* 0x0000000d0300720c */ /* 0x000fe20003f44070 */
[----:B------:R-:W-:Y:S02]  /*b600*/  @!P5 IMAD.MOV R20, RZ, RZ, -R20 ;  /* 0x000000ffff14d224 */ /* 0x000fe400078e0a14 */
[----:B------:R-:W-:-:S03]  /*b610*/  IMAD.MOV R19, RZ, RZ, -R19 ;  /* 0x000000ffff137224 */ /* 0x000fc600078e0a13 */
[----:B------:R-:W-:Y:S01]  /*b620*/  STL [R1+0x358], R20 ;  /* 0x0003581401007387 */ /* 0x000fe20000100800 */
[----:B------:R-:W-:-:S03]  /*b630*/  ISETP.GT.U32.AND P4, PT, R3, R14, PT ;  /* 0x0000000e0300720c */ /* 0x000fc60003f84070 */
[----:B------:R0:W-:Y:S01]  /*b640*/  STL [R1+0x354], R10 ;  /* 0x0003540a01007387 */ /* 0x0001e20000100800 */
[--C-:B------:R-:W-:Y:S01]  /*b650*/  @!P6 IMAD.IADD R12, R12, 0x1, -R3.reuse ;  /* 0x000000010c0ce824 */ /* 0x100fe200078e0a03 */
[----:B------:R-:W-:Y:S01]  /*b660*/  IABS R15, R139 ;  /* 0x0000008b000f7213 */ /* 0x000fe20000000000 */
[----:B------:R-:W-:Y:S02]  /*b670*/  @!P2 IMAD.IADD R13, R13, 0x1, -R3 ;  /* 0x000000010d0da824 */ /* 0x000fe400078e0a03 */
[----:B0-----:R-:W-:Y:S01]  /*b680*/  IMAD R10, R3, R19, R18 ;  /* 0x00000013030a7224 */ /* 0x001fe200078e0212 */
[----:B------:R-:W-:-:S04]  /*b690*/  ISETP.GE.AND P3, PT, R135, RZ, PT ;  /* 0x000000ff8700720c */ /* 0x000fc80003f66270 */
[C---:B------:R-:W-:Y:S01]  /*b6a0*/  ISETP.GT.U32.AND P6, PT, R3.reuse, R10, PT ;  /* 0x0000000a0300720c */ /* 0x040fe20003fc4070 */
[----:B------:R-:W-:Y:S01]  /*b6b0*/  IMAD.HI.U32 R9, R4, R15, RZ ;  /* 0x0000000f04097227 */ /* 0x000fe200078e00ff */
[C---:B------:R-:W-:Y:S02]  /*b6c0*/  ISETP.GT.U32.AND P5, PT, R3.reuse, R11, PT ;  /* 0x0000000b0300720c */ /* 0x040fe40003fa4070 */
[----:B------:R-:W-:Y:S01]  /*b6d0*/  ISETP.GT.U32.AND P2, PT, R3, R13, PT ;  /* 0x0000000d0300720c */ /* 0x000fe20003f44070 */
[----:B------:R-:W-:Y:S01]  /*b6e0*/  IMAD.MOV R9, RZ, RZ, -R9 ;  /* 0x000000ffff097224 */ /* 0x000fe200078e0a09 */
[----:B------:R-:W-:Y:S01]  /*b6f0*/  IABS R16, R141 ;  /* 0x0000008d00107213 */ /* 0x000fe20000000000 */
[----:B------:R-:W-:Y:S01]  /*b700*/  @!P4 IMAD.IADD R14, R14, 0x1, -R3 ;  /* 0x000000010e0ec824 */ /* 0x000fe200078e0a03 */
[----:B------:R-:W-:Y:S01]  /*b710*/  ISETP.GE.AND P4, PT, R137, RZ, PT ;  /* 0x000000ff8900720c */ /* 0x000fe20003f86270 */
[----:B------:R-:W-:Y:S02]  /*b720*/  IMAD R9, R3, R9, R15 ;  /* 0x0000000903097224 */ /* 0x000fe400078e020f */
[----:B------:R-:W-:Y:S01]  /*b730*/  IMAD.MOV.U32 R20, RZ, RZ, R14 ;  /* 0x000000ffff147224 */ /* 0x000fe200078e000e */
[----:B------:R-:W-:Y:S01]  /*b740*/  IABS R14, R142 ;  /* 0x0000008e000e7213 */ /* 0x000fe20000000000 */
[----:B------:R-:W-:-:S02]  /*b750*/  @!P6 IMAD.IADD R10, R10, 0x1, -R3 ;  /* 0x000000010a0ae824 */ /* 0x000fc400078e0a03 */
[----:B------:R-:W-:Y:S02]  /*b760*/  IMAD.MOV.U32 R19, RZ, RZ, R12 ;  /* 0x000000ffff137224 */ /* 0x000fe400078e000c */
[----:B------:R-:W-:Y:S01]  /*b770*/  IMAD.HI.U32 R15, R4, R16, RZ ;  /* 0x00000010040f7227 */ /* 0x000fe200078e00ff */
[----:B------:R-:W-:-:S03]  /*b780*/  IABS R17, R140 ;  /* 0x0000008c00117213 */ /* 0x000fc60000000000 */
[----:B------:R-:W-:Y:S01]  /*b790*/  @!P3 IMAD.MOV R19, RZ, RZ, -R19 ;  /* 0x000000ffff13b224 */ /* 0x000fe200078e0a13 */
[----:B------:R-:W-:Y:S01]  /*b7a0*/  ISETP.GT.U32.AND P3, PT, R3, R10, PT ;  /* 0x0000000a0300720c */ /* 0x000fe20003f64070 */
[----:B------:R-:W-:Y:S02]  /*b7b0*/  IMAD.MOV R15, RZ, RZ, -R15 ;  /* 0x000000ffff0f7224 */ /* 0x000fe400078e0a0f */
[----:B------:R-:W-:Y:S01]  /*b7c0*/  @!P5 IMAD.IADD R11, R11, 0x1, -R3 ;  /* 0x000000010b0bd824 */ /* 0x000fe200078e0a03 */
[----:B------:R-:W-:Y:S01]  /*b7d0*/  ISETP.GT.U32.AND P5, PT, R3, R9, PT ;  /* 0x000000090300720c */ /* 0x000fe20003fa4070 */
[----:B------:R-:W-:Y:S01]  /*b7e0*/  IMAD.HI.U32 R12, R4, R14, RZ ;  /* 0x0000000e040c7227 */ /* 0x000fe200078e00ff */
[----:B------:R-:W-:-:S03]  /*b7f0*/  ISETP.GE.AND P1, PT, R134, RZ, PT ;  /* 0x000000ff8600720c */ /* 0x000fc60003f26270 */
[----:B------:R-:W-:Y:S01]  /*b800*/  @!P2 IMAD.IADD R13, R13, 0x1, -R3 ;  /* 0x000000010d0da824 */ /* 0x000fe200078e0a03 */
[----:B------:R-:W-:Y:S01]  /*b810*/  ISETP.GE.AND P0, PT, R136, RZ, PT ;  /* 0x000000ff8800720c */ /* 0x000fe20003f06270 */
[----:B------:R-:W-:Y:S02]  /*b820*/  IMAD R16, R3, R15, R16 ;  /* 0x0000000f03107224 */ /* 0x000fe400078e0210 */
[----:B------:R-:W-:Y:S02]  /*b830*/  IMAD.MOV R12, RZ, RZ, -R12 ;  /* 0x000000ffff0c7224 */ /* 0x000fe400078e0a0c */
[----:B------:R-:W-:Y:S02]  /*b840*/  IMAD.MOV.U32 R15, RZ, RZ, R13 ;  /* 0x000000ffff0f7224 */ /* 0x000fe400078e000d */
[----:B------:R-:W-:-:S04]  /*b850*/  IMAD.HI.U32 R18, R4, R17, RZ ;  /* 0x0000001104127227 */ /* 0x000fc800078e00ff */
[C---:B------:R-:W-:Y:S02]  /*b860*/  IMAD R14, R3.reuse, R12, R14 ;  /* 0x0000000c030e7224 */ /* 0x040fe400078e020e */
[----:B------:R-:W-:Y:S01]  /*b870*/  @!P4 IMAD.MOV R15, RZ, RZ, -R15 ;  /* 0x000000ffff0fc224 */ /* 0x000fe200078e0a0f */
[C---:B------:R-:W-:Y:S01]  /*b880*/  ISETP.GT.U32.AND P4, PT, R3.reuse, R16, PT ;  /* 0x000000100300720c */ /* 0x040fe20003f84070 */
[----:B------:R-:W-:Y:S02]  /*b890*/  IMAD.MOV R18, RZ, RZ, -R18 ;  /* 0x000000ffff127224 */ /* 0x000fe400078e0a12 */
[----:B------:R-:W-:Y:S01]  /*b8a0*/  @!P3 IMAD.IADD R10, R10, 0x1, -R3 ;  /* 0x000000010a0ab824 */ /* 0x000fe200078e0a03 */
[C---:B------:R-:W-:Y:S01]  /*b8b0*/  ISETP.GT.U32.AND P3, PT, R3.reuse, R14, PT ;  /* 0x0000000e0300720c */ /* 0x040fe20003f64070 */
[----:B------:R-:W-:Y:S02]  /*b8c0*/  IMAD R17, R3, R18, R17 ;  /* 0x0000001203117224 */ /* 0x000fe400078e0211 */
[----:B------:R-:W-:-:S02]  /*b8d0*/  @!P5 IMAD.IADD R9, R9, 0x1, -R3 ;  /* 0x000000010909d824 */ /* 0x000fc400078e0a03 */
[----:B------:R-:W-:Y:S02]  /*b8e0*/  @!P1 IMAD.MOV R20, RZ, RZ, -R20 ;  /* 0x000000ffff149224 */ /* 0x000fe400078e0a14 */
[----:B------:R-:W-:Y:S01]  /*b8f0*/  @!P0 IMAD.MOV R11, RZ, RZ, -R11 ;  /* 0x000000ffff0b8224 */ /* 0x000fe200078e0a0b */
[C---:B------:R-:W-:Y:S02]  /*b900*/  ISETP.GT.U32.AND P5, PT, R3.reuse, R9, PT ;  /* 0x000000090300720c */ /* 0x040fe40003fa4070 */
[----:B------:R-:W-:Y:S01]  /*b910*/  ISETP.GT.U32.AND P2, PT, R3, R17, PT ;  /* 0x000000110300720c */ /* 0x000fe20003f44070 */
[----:B------:R-:W-:Y:S01]  /*b920*/  STL [R1+0x350], R20 ;  /* 0x0003501401007387 */ /* 0x000fe20000100800 */
[----:B------:R-:W-:-:S03]  /*b930*/  @!P4 IMAD.IADD R16, R16, 0x1, -R3 ;  /* 0x000000011010c824 */ /* 0x000fc600078e0a03 */
[----:B------:R-:W-:Y:S04]  /*b940*/  STL [R1+0x34c], R19 ;  /* 0x00034c1301007387 */ /* 0x000fe80000100800 */
[----:B------:R0:W-:Y:S01]  /*b950*/  STL [R1+0x348], R11 ;  /* 0x0003480b01007387 */ /* 0x0001e20000100800 */
[----:B------:R-:W-:Y:S01]  /*b960*/  ISETP.GE.AND P1, PT, R138, RZ, PT ;  /* 0x000000ff8a00720c */ /* 0x000fe20003f26270 */
[--C-:B------:R-:W-:Y:S01]  /*b970*/  @!P3 IMAD.IADD R14, R14, 0x1, -R3.reuse ;  /* 0x000000010e0eb824 */ /* 0x100fe200078e0a03 */
[----:B------:R-:W-:Y:S02]  /*b980*/  ISETP.GE.AND P6, PT, R139, RZ, PT ;  /* 0x000000ff8b00720c */ /* 0x000fe40003fc6270 */
[----:B------:R-:W-:Y:S02]  /*b990*/  ISETP.GT.U32.AND P3, PT, R3, R16, PT ;  /* 0x000000100300720c */ /* 0x000fe40003f64070 */
[----:B0-----:R-:W-:Y:S01]  /*b9a0*/  IABS R11, R143 ;  /* 0x0000008f000b7213 */ /* 0x001fe20000000000 */
[----:B------:R-:W-:-:S04]  /*b9b0*/  @!P5 IMAD.IADD R9, R9, 0x1, -R3 ;  /* 0x000000010909d824 */ /* 0x000fc800078e0a03 */
[----:B------:R-:W-:-:S04]  /*b9c0*/  IMAD.HI.U32 R13, R4, R11, RZ ;  /* 0x0000000b040d7227 */ /* 0x000fc800078e00ff */
[----:B------:R-:W-:Y:S02]  /*b9d0*/  @!P2 IMAD.IADD R17, R17, 0x1, -R3 ;  /* 0x000000011111a824 */ /* 0x000fe400078e0a03 */
[----:B------:R-:W-:Y:S02]  /*b9e0*/  IMAD.MOV R13, RZ, RZ, -R13 ;  /* 0x000000ffff0d7224 */ /* 0x000fe400078e0a0d */
[----:B------:R-:W-:Y:S01]  /*b9f0*/  IMAD.MOV.U32 R18, RZ, RZ, R10 ;  /* 0x000000ffff127224 */ /* 0x000fe200078e000a */
[C---:B------:R-:W-:Y:S01]  /*ba00*/  ISETP.GT.U32.AND P4, PT, R3.reuse, R17, PT ;  /* 0x000000110300720c */ /* 0x040fe20003f84070 */
[----:B------:R-:W-:Y:S02]  /*ba10*/  IMAD.MOV.U32 R10, RZ, RZ, R9 ;  /* 0x000000ffff0a7224 */ /* 0x000fe400078e0009 */
[----:B------:R-:W-:Y:S02]  /*ba20*/  IMAD R11, R3, R13, R11 ;  /* 0x0000000d030b7224 */ /* 0x000fe400078e020b */
[----:B------:R-:W-:Y:S01]  /*ba30*/  @!P1 IMAD.MOV R18, RZ, RZ, -R18 ;  /* 0x000000ffff129224 */ /* 0x000fe200078e0a12 */
[----:B------:R-:W-:Y:S01]  /*ba40*/  IABS R12, R144 ;  /* 0x00000090000c7213 */ /* 0x000fe20000000000 */
[----:B------:R-:W-:-:S02]  /*ba50*/  @!P6 IMAD.MOV R10, RZ, RZ, -R10 ;  /* 0x000000ffff0ae224 */ /* 0x000fc400078e0a0a */
[----:B------:R-:W-:Y:S01]  /*ba60*/  @!P3 IMAD.IADD R16, R16, 0x1, -R3 ;  /* 0x000000011010b824 */ /* 0x000fe200078e0a03 */
[----:B------:R-:W-:Y:S01]  /*ba70*/  ISETP.GT.U32.AND P3, PT, R3, R11, PT ;  /* 0x0000000b0300720c */ /* 0x000fe20003f64070 */
[----:B------:R0:W-:Y:S01]  /*ba80*/  STL [R1+0x344], R15 ;  /* 0x0003440f01007387 */ /* 0x0001e20000100800 */
[----:B------:R-:W-:-:S03]  /*ba90*/  ISETP.GE.AND P0, PT, R140, RZ, PT ;  /* 0x000000ff8c00720c */ /* 0x000fc60003f06270 */
[----:B------:R-:W-:Y:S04]  /*baa0*/  STL [R1+0x340], R18 ;  /* 0x0003401201007387 */ /* 0x000fe80000100800 */
[----:B------:R1:W-:Y:S01]  /*bab0*/  STL [R1+0x33c], R10 ;  /* 0x00033c0a01007387 */ /* 0x0003e20000100800 */
[----:B0-----:R-:W-:Y:S01]  /*bac0*/  IABS R15, R145 ;  /* 0x00000091000f7213 */ /* 0x001fe20000000000 */
[----:B------:R-:W-:Y:S01]  /*bad0*/  @!P4 IMAD.IADD R17, R17, 0x1, -R3 ;  /* 0x000000011111c824 */ /* 0x000fe200078e0a03 */
[----:B------:R-:W-:Y:S01]  /*bae0*/  ISETP.GE.AND P5, PT, R141, RZ, PT ;  /* 0x000000ff8d00720c */ /* 0x000fe20003fa6270 */
[----:B-1----:R-:W-:-:S04]  /*baf0*/  IMAD.HI.U32 R10, R4, R12, RZ ;  /* 0x0000000c040a7227 */ /* 0x002fc800078e00ff */
[----:B------:R-:W-:Y:S02]  /*bb00*/  IMAD.MOV.U32 R9, RZ, RZ, R15 ;  /* 0x000000ffff097224 */ /* 0x000fe400078e000f */
[----:B------:R-:W-:Y:S02]  /*bb10*/  IMAD.MOV R10, RZ, RZ, -R10 ;  /* 0x000000ffff0a7224 */ /* 0x000fe400078e0a0a */
[----:B------:R-:W-:-:S04]  /*bb20*/  IMAD.HI.U32 R15, R4, R9, RZ ;  /* 0x00000009040f7227 */ /* 0x000fc800078e00ff */
[----:B------:R-:W-:Y:S02]  /*bb30*/  IMAD R10, R3, R10, R12 ;  /* 0x0000000a030a7224 */ /* 0x000fe400078e020c */
[----:B------:R-:W-:Y:S02]  /*bb40*/  IMAD.MOV.U32 R20, RZ, RZ, R17 ;  /* 0x000000ffff147224 */ /* 0x000fe400078e0011 */
[----:B------:R-:W-:Y:S02]  /*bb50*/  @!P3 IMAD.IADD R11, R11, 0x1, -R3 ;  /* 0x000000010b0bb824 */ /* 0x000fe400078e0a03 */
[----:B------:R-:W-:Y:S02]  /*bb60*/  IMAD.MOV R15, RZ, RZ, -R15 ;  /* 0x000000ffff0f7224 */ /* 0x000fe400078e0a0f */
[----:B------:R-:W-:Y:S01]  /*bb70*/  @!P0 IMAD.MOV R20, RZ, RZ, -R20 ;  /* 0x000000ffff148224 */ /* 0x000fe200078e0a14 */
[C---:B------:R-:W-:Y:S02]  /*bb80*/  ISETP.GT.U32.AND P3, PT, R3.reuse, R11, PT ;  /* 0x0000000b0300720c */ /* 0x040fe40003f64070 */
[C---:B------:R-:W-:Y:S01]  /*bb90*/  ISETP.GT.U32.AND P0, PT, R3.reuse, R10, PT ;  /* 0x0000000a0300720c */ /* 0x040fe20003f04070 */
[C---:B------:R-:W-:Y:S01]  /*bba0*/  IMAD R9, R3.reuse, R15, R9 ;  /* 0x0000000f03097224 */ /* 0x040fe200078e0209 */
[----:B------:R-:W-:-:S02]  /*bbb0*/  ISETP.GT.U32.AND P1, PT, R3, R14, PT ;  /* 0x0000000e0300720c */ /* 0x000fc40003f24070 */
[----:B------:R-:W-:Y:S01]  /*bbc0*/  IABS R15, R147 ;  /* 0x00000093000f7213 */ /* 0x000fe20000000000 */
[----:B------:R-:W-:Y:S01]  /*bbd0*/  @!P5 IMAD.MOV R16, RZ, RZ, -R16 ;  /* 0x000000ffff10d224 */ /* 0x000fe200078e0a10 */
[----:B------:R-:W-:Y:S02]  /*bbe0*/  ISETP.GE.AND P2, PT, R142, RZ, PT ;  /* 0x000000ff8e00720c */ /* 0x000fe40003f46270 */
[----:B------:R-:W-:Y:S01]  /*bbf0*/  IABS R13, R149 ;  /* 0x00000095000d7213 */ /* 0x000fe20000000000 */
[----:B------:R-:W-:Y:S01]  /*bc00*/  IMAD.HI.U32 R17, R4, R15, RZ ;  /* 0x0000000f04117227 */ /* 0x000fe200078e00ff */
[----:B------:R-:W-:Y:S01]  /*bc10*/  ISETP.GE.AND P6, PT, R143, RZ, PT ;  /* 0x000000ff8f00720c */ /* 0x000fe20003fc6270 */
[----:B------:R-:W-:Y:S01]  /*bc20*/  STL [R1+0x338], R20 ;  /* 0x0003381401007387 */ /* 0x000fe20000100800 */
[----:B------:R-:W-:Y:S01]  /*bc30*/  IABS R18, R146 ;  /* 0x0000009200127213 */ /* 0x000fe20000000000 */
[--C-:B------:R-:W-:Y:S02]  /*bc40*/  @!P3 IMAD.IADD R11, R11, 0x1, -R3.reuse ;  /* 0x000000010b0bb824 */ /* 0x100fe400078e0a03 */
[----:B------:R0:W-:Y:S01]  /*bc50*/  STL [R1+0x334], R16 ;  /* 0x0003341001007387 */ /* 0x0001e20000100800 */
[--C-:B------:R-:W-:Y:S01]  /*bc60*/  @!P0 IMAD.IADD R10, R10, 0x1, -R3.reuse ;  /* 0x000000010a0a8824 */ /* 0x100fe200078e0a03 */
[----:B------:R-:W-:Y:S01]  /*bc70*/  ISETP.GT.U32.AND P5, PT, R3, R9, PT ;  /* 0x000000090300720c */ /* 0x000fe20003fa4070 */
[----:B------:R-:W-:-:S02]  /*bc80*/  @!P1 IMAD.IADD R14, R14, 0x1, -R3 ;  /* 0x000000010e0e9824 */ /* 0x000fc400078e0a03 */
[----:B0-----:R-:W-:Y:S02]  /*bc90*/  IMAD.MOV.U32 R16, RZ, RZ, R13 ;  /* 0x000000ffff107224 */ /* 0x001fe400078e000d */
[----:B------:R-:W-:Y:S01]  /*bca0*/  IMAD.MOV R13, RZ, RZ, -R17 ;  /* 0x000000ffff0d7224 */ /* 0x000fe200078e0a11 */
[C---:B------:R-:W-:Y:S01]  /*bcb0*/  ISETP.GT.U32.AND P0, PT, R3.reuse, R10, PT ;  /* 0x0000000a0300720c */ /* 0x040fe20003f04070 */
[----:B------:R-:W-:Y:S02]  /*bcc0*/  IMAD.MOV.U32 R20, RZ, RZ, R11 ;  /* 0x000000ffff147224 */ /* 0x000fe400078e000b */
[----:B------:R-:W-:Y:S02]  /*bcd0*/  IMAD R13, R3, R13, R15 ;  /* 0x0000000d030d7224 */ /* 0x000fe400078e020f */
[----:B------:R-:W-:Y:S01]  /*bce0*/  IMAD.HI.U32 R19, R4, R18, RZ ;  /* 0x0000001204137227 */ /* 0x000fe200078e00ff */
[----:B------:R-:W-:-:S03]  /*bcf0*/  IABS R12, R148 ;  /* 0x00000094000c7213 */ /* 0x000fc60000000000 */
[----:B------:R-:W-:Y:S02]  /*bd00*/  @!P2 IMAD.MOV R14, RZ, RZ, -R14 ;  /* 0x000000ffff0ea224 */ /* 0x000fe400078e0a0e */
[----:B------:R-:W-:Y:S01]  /*bd10*/  @!P6 IMAD.MOV R20, RZ, RZ, -R20 ;  /* 0x000000ffff14e224 */ /* 0x000fe200078e0a14 */
[----:B------:R-:W-:Y:S01]  /*bd20*/  ISETP.GT.U32.AND P6, PT, R3, R13, PT ;  /* 0x0000000d0300720c */ /* 0x000fe20003fc4070 */
[----:B------:R-:W-:Y:S01]  /*bd30*/  IMAD.MOV R19, RZ, RZ, -R19 ;  /* 0x000000ffff137224 */ /* 0x000fe200078e0a13 */
[----:B------:R0:W-:Y:S01]  /*bd40*/  STL [R1+0x330], R14 ;  /* 0x0003300e01007387 */ /* 0x0001e20000100800 */
[----:B------:R-:W-:Y:S01]  /*bd50*/  ISETP.GE.AND P4, PT, R144, RZ, PT ;  /* 0x000000ff9000720c */ /* 0x000fe20003f86270 */
[----:B------:R-:W-:-:S04]  /*bd60*/  IMAD.HI.U32 R17, R4, R12, RZ ;  /* 0x0000000c04117227 */ /* 0x000fc800078e00ff */
[----:B------:R-:W-:Y:S02]  /*bd70*/  @!P5 IMAD.IADD R9, R9, 0x1, -R3 ;  /* 0x000000010909d824 */ /* 0x000fe400078e0a03 */
[C---:B0-----:R-:W-:Y:S02]  /*bd80*/  IMAD R14, R3.reuse, R19, R18 ;  /* 0x00000013030e7224 */ /* 0x041fe400078e0212 */
[----:B------:R-:W-:Y:S01]  /*bd90*/  IMAD.MOV R17, RZ, RZ, -R17 ;  /* 0x000000ffff117224 */ /* 0x000fe200078e0a11 */
[C---:B------:R-:W-:Y:S01]  /*bda0*/  ISETP.GT.U32.AND P5, PT, R3.reuse, R9, PT ;  /* 0x000000090300720c */ /* 0x040fe20003fa4070 */
[----:B------:R-:W-:Y:S01]  /*bdb0*/  IMAD.HI.U32 R15, R4, R16, RZ ;  /* 0x00000010040f7227 */ /* 0x000fe200078e00ff */
[----:B------:R-:W-:-:S03]  /*bdc0*/  ISETP.GT.U32.AND P3, PT, R3, R14, PT ;  /* 0x0000000e0300720c */ /* 0x000fc60003f64070 */
[----:B------:R-:W-:Y:S02]  /*bdd0*/  @!P0 IMAD.IADD R10, R10, 0x1, -R3 ;  /* 0x000000010a0a8824 */ /* 0x000fe400078e0a03 */
[----:B------:R-:W-:Y:S02]  /*bde0*/  IMAD R12, R3, R17, R12 ;  /* 0x00000011030c7224 */ /* 0x000fe400078e020c */
[----:B------:R-:W-:Y:S02]  /*bdf0*/  IMAD.MOV R15, RZ, RZ, -R15 ;  /* 0x000000ffff0f7224 */ /* 0x000fe400078e0a0f */
[----:B------:R-:W-:Y:S02]  /*be00*/  IMAD.MOV.U32 R17, RZ, RZ, R10 ;  /* 0x000000ffff117224 */ /* 0x000fe400078e000a */
[----:B------:R-:W-:Y:S02]  /*be10*/  @!P6 IMAD.IADD R13, R13, 0x1, -R3 ;  /* 0x000000010d0de824 */ /* 0x000fe400078e0a03 */
[C---:B------:R-:W-:Y:S01]  /*be20*/  IMAD R11, R3.reuse, R15, R16 ;  /* 0x0000000f030b7224 */ /* 0x040fe200078e0210 */
[----:B------:R-:W-:Y:S01]  /*be30*/  IABS R16, R150 ;  /* 0x0000009600107213 */ /* 0x000fe20000000000 */
[----:B------:R-:W-:Y:S01]  /*be40*/  @!P4 IMAD.MOV R17, RZ, RZ, -R17 ;  /* 0x000000ffff11c224 */ /* 0x000fe200078e0a11 */
[----:B------:R-:W-:Y:S01]  /*be50*/  ISETP.GT.U32.AND P4, PT, R3, R13, PT ;  /* 0x0000000d0300720c */ /* 0x000fe20003f84070 */
[--C-:B------:R-:W-:Y:S01]  /*be60*/  @!P3 IMAD.IADD R14, R14, 0x1, -R3.reuse ;  /* 0x000000010e0eb824 */ /* 0x100fe200078e0a03 */
[----:B------:R-:W-:Y:S01]  /*be70*/  IABS R15, R151 ;  /* 0x00000097000f7213 */ /* 0x000fe20000000000 */
[----:B------:R-:W-:Y:S01]  /*be80*/  @!P5 IMAD.IADD R9, R9, 0x1, -R3 ;  /* 0x000000010909d824 */ /* 0x000fe200078e0a03 */
[C---:B------:R-:W-:Y:S01]  /*be90*/  ISETP.GT.U32.AND P0, PT, R3.reuse, R12, PT ;  /* 0x0000000c0300720c */ /* 0x040fe20003f04070 */
[----:B------:R-:W-:Y:S01]  /*bea0*/  IMAD.HI.U32 R10, R4, R16, RZ ;  /* 0x00000010040a7227 */ /* 0x000fe200078e00ff */
[----:B------:R-:W-:Y:S01]  /*beb0*/  ISETP.GT.U32.AND P5, PT, R3, R11, PT ;  /* 0x0000000b0300720c */ /* 0x000fe20003fa4070 */
[----:B------:R-:W-:Y:S01]  /*bec0*/  STL [R1+0x32c], R20 ;  /* 0x00032c1401007387 */ /* 0x000fe20000100800 */
[----:B------:R-:W-:Y:S01]  /*bed0*/  ISETP.GE.AND P6, PT, R147, RZ, PT ;  /* 0x000000ff9300720c */ /* 0x000fe20003fc6270 */
[----:B------:R-:W-:Y:S01]  /*bee0*/  IMAD.MOV R10, RZ, RZ, -R10 ;  /* 0x000000ffff0a7224 */ /* 0x000fe200078e0a0a */
[----:B------:R-:W-:Y:S01]  /*bef0*/  ISETP.GE.AND P1, PT, R145, RZ, PT ;  /* 0x000000ff9100720c */ /* 0x000fe20003f26270 */
[----:B------:R0:W-:Y:S01]  /*bf00*/  STL [R1+0x324], R17 ;  /* 0x0003241101007387 */ /* 0x0001e20000100800 */
[C---:B------:R-:W-:Y:S01]  /*bf10*/  ISETP.GT.U32.AND P3, PT, R3.reuse, R14, PT ;  /* 0x0000000e0300720c */ /* 0x040fe20003f64070 */
[----:B------:R-:W-:-:S02]  /*bf20*/  IMAD R10, R3, R10, R16 ;  /* 0x0000000a030a7224 */ /* 0x000fc400078e0210 */
[----:B------:R-:W-:Y:S02]  /*bf30*/  @!P4 IMAD.IADD R13, R13, 0x1, -R3 ;  /* 0x000000010d0dc824 */ /* 0x000fe400078e0a03 */
[----:B0-----:R-:W-:-:S04]  /*bf40*/  IMAD.HI.U32 R17, R4, R15, RZ ;  /* 0x0000000f04117227 */ /* 0x001fc800078e00ff */
[----:B------:R-:W-:Y:S01]  /*bf50*/  IMAD.MOV R17, RZ, RZ, -R17 ;  /* 0x000000ffff117224 */ /* 0x000fe200078e0a11 */
[----:B------:R-:W-:Y:S01]  /*bf60*/  ISETP.GE.AND P2, PT, R146, RZ, PT ;  /* 0x000000ff9200720c */ /* 0x000fe20003f46270 */
[----:B------:R-:W-:Y:S01]  /*bf70*/  IMAD.MOV.U32 R18, RZ, RZ, R9 ;  /* 0x000000ffff127224 */ /* 0x000fe200078e0009 */
[C---:B------:R-:W-:Y:S01]  /*bf80*/  ISETP.GT.U32.AND P4, PT, R3.reuse, R10, PT ;  /* 0x0000000a0300720c */ /* 0x040fe20003f84070 */
[----:B------:R-:W-:Y:S02]  /*bf90*/  IMAD R9, R3, R17, R15 ;  /* 0x0000001103097224 */ /* 0x000fe400078e020f */
[----:B------:R-:W-:Y:S02]  /*bfa0*/  IMAD.MOV.U32 R16, RZ, RZ, R13 ;  /* 0x000000ffff107224 */ /* 0x000fe400078e000d */
[--C-:B------:R-:W-:Y:S02]  /*bfb0*/  @!P0 IMAD.IADD R12, R12, 0x1, -R3.reuse ;  /* 0x000000010c0c8824 */ /* 0x100fe400078e0a03 */
[----:B------:R-:W-:-:S02]  /*bfc0*/  @!P5 IMAD.IADD R11, R11, 0x1, -R3 ;  /* 0x000000010b0bd824 */ /* 0x000fc400078e0a03 */
[----:B------:R-:W-:Y:S01]  /*bfd0*/  @!P6 IMAD.MOV R16, RZ, RZ, -R16 ;  /* 0x000000ffff10e224 */ /* 0x000fe200078e0a10 */
[C---:B------:R-:W-:Y:S01]  /*bfe0*/  ISETP.GT.U32.AND P6, PT, R3.reuse, R9, PT ;  /* 0x000000090300720c */ /* 0x040fe20003fc4070 */
[--C-:B------:R-:W-:Y:S02]  /*bff0*/  @!P3 IMAD.IADD R14, R14, 0x1, -R3.reuse ;  /* 0x000000010e0eb824 */ /* 0x100fe400078e0a03 */
[----:B------:R-:W-:Y:S01]  /*c000*/  @!P1 IMAD.MOV R18, RZ, RZ, -R18 ;  /* 0x000000ffff129224 */ /* 0x000fe200078e0a12 */
[C---:B------:R-:W-:Y:S02]  /*c010*/  ISETP.GT.U32.AND P1, PT, R3.reuse, R12, PT ;  /* 0x0000000c0300720c */ /* 0x040fe40003f24070 */
[----:B------:R-:W-:Y:S01]  /*c020*/  ISETP.GT.U32.AND P5, PT, R3, R11, PT ;  /* 0x0000000b0300720c */ /* 0x000fe20003fa4070 */
[----:B------:R-:W-:Y:S01]  /*c030*/  IMAD.MOV.U32 R15, RZ, RZ, R14 ;  /* 0x000000ffff0f7224 */ /* 0x000fe200078e000e */
[----:B------:R-:W-:Y:S01]  /*c040*/  IABS R14, R152 ;  /* 0x00000098000e7213 */ /* 0x000fe20000000000 */
[----:B------:R-:W-:Y:S01]  /*c050*/  @!P4 IMAD.IADD R10, R10, 0x1, -R3 ;  /* 0x000000010a0ac824 */ /* 0x000fe200078e0a03 */
[----:B------:R-:W-:Y:S01]  /*c060*/  ISETP.GE.AND P3, PT, R148, RZ, PT ;  /* 0x000000ff9400720c */ /* 0x000fe20003f66270 */
[----:B------:R-:W-:Y:S01]  /*c070*/  @!P2 IMAD.MOV R15, RZ, RZ, -R15 ;  /* 0x000000ffff0fa224 */ /* 0x000fe200078e0a0f */
[----:B------:R-:W-:Y:S01]  /*c080*/  ISETP.GE.AND P0, PT, R149, RZ, PT ;  /* 0x000000ff9500720c */ /* 0x000fe20003f06270 */
[----:B------:R-:W-:Y:S01]  /*c090*/  IMAD.MOV.U32 R13, RZ, RZ, R14 ;  /* 0x000000ffff0d7224 */ /* 0x000fe200078e000e */
[----:B------:R-:W-:Y:S01]  /*c0a0*/  STL [R1+0x31c], R18 ;  /* 0x00031c1201007387 */ /* 0x000fe20000100800 */
[--C-:B------:R-:W-:Y:S01]  /*c0b0*/  @!P6 IMAD.IADD R9, R9, 0x1, -R3.reuse ;  /* 0x000000010909e824 */ /* 0x100fe200078e0a03 */
[----:B------:R-:W-:Y:S01]  /*c0c0*/  ISETP.GT.U32.AND P6, PT, R3, R10, PT ;  /* 0x0000000a0300720c */ /* 0x000fe20003fc4070 */
[--C-:B------:R-:W-:Y:S01]  /*c0d0*/  @!P1 IMAD.IADD R12, R12, 0x1, -R3.reuse ;  /* 0x000000010c0c9824 */ /* 0x100fe200078e0a03 */
[----:B------:R0:W-:Y:S01]  /*c0e0*/  STL [R1+0x318], R15 ;  /* 0x0003180f01007387 */ /* 0x0001e20000100800 */
[----:B------:R-:W-:-:S02]  /*c0f0*/  @!P5 IMAD.IADD R11, R11, 0x1, -R3 ;  /* 0x000000010b0bd824 */ /* 0x000fc400078e0a03 */
[----:B------:R-:W-:Y:S01]  /*c100*/  IMAD.HI.U32 R17, R4, R13, RZ ;  /* 0x0000000d04117227 */ /* 0x000fe200078e00ff */
[----:B0-----:R-:W-:-:S03]  /*c110*/  IABS R15, R153 ;  /* 0x00000099000f7213 */ /* 0x001fc60000000000 */
[----:B------:R-:W-:Y:S02]  /*c120*/  IMAD.MOV.U32 R19, RZ, RZ, R12 ;  /* 0x000000ffff137224 */ /* 0x000fe400078e000c */
[----:B------:R-:W-:Y:S02]  /*c130*/  IMAD.MOV R17, RZ, RZ, -R17 ;  /* 0x000000ffff117224 */ /* 0x000fe400078e0a11 */
[----:B------:R-:W-:Y:S01]  /*c140*/  IMAD.MOV.U32 R14, RZ, RZ, R15 ;  /* 0x000000ffff0e7224 */ /* 0x000fe200078e000f */
[----:B------:R-:W-:Y:S01]  /*c150*/  IABS R15, R154 ;  /* 0x0000009a000f7213 */ /* 0x000fe20000000000 */
[----:B------:R-:W-:Y:S02]  /*c160*/  IMAD.MOV.U32 R18, RZ, RZ, R11 ;  /* 0x000000ffff127224 */ /* 0x000fe400078e000b */
[----:B------:R-:W-:Y:S02]  /*c170*/  @!P3 IMAD.MOV R19, RZ, RZ, -R19 ;  /* 0x000000ffff13b224 */ /* 0x000fe400078e0a13 */
[----:B------:R-:W-:-:S02]  /*c180*/  @!P0 IMAD.MOV R18, RZ, RZ, -R18 ;  /* 0x000000ffff128224 */ /* 0x000fc400078e0a12 */
[C---:B------:R-:W-:Y:S01]  /*c190*/  IMAD R13, R3.reuse, R17, R13 ;  /* 0x00000011030d7224 */ /* 0x040fe200078e020d */
[----:B------:R0:W-:Y:S01]  /*c1a0*/  STL [R1+0x310], R16 ;  /* 0x0003101001007387 */ /* 0x0001e20000100800 */
[----:B------:R-:W-:Y:S02]  /*c1b0*/  IMAD.MOV.U32 R11, RZ, RZ, R15 ;  /* 0x000000ffff0b7224 */ /* 0x000fe400078e000f */
[----:B------:R-:W-:Y:S01]  /*c1c0*/  @!P6 IMAD.IADD R10, R10, 0x1, -R3 ;  /* 0x000000010a0ae824 */ /* 0x000fe200078e0a03 */
[----:B------:R-:W-:Y:S01]  /*c1d0*/  STL [R1+0x30c], R19 ;  /* 0x00030c1301007387 */ /* 0x000fe20000100800 */
[----:B------:R-:W-:-:S03]  /*c1e0*/  ISETP.GT.U32.AND P6, PT, R3, R13, PT ;  /* 0x0000000d0300720c */ /* 0x000fc60003fc4070 */
[----:B------:R1:W-:Y:S01]  /*c1f0*/  STL [R1+0x308], R18 ;  /* 0x0003081201007387 */ /* 0x0003e20000100800 */
[----:B------:R-:W-:Y:S01]  /*c200*/  ISETP.GE.AND P2, PT, R150, RZ, PT ;  /* 0x000000ff9600720c */ /* 0x000fe20003f46270 */
[----:B0-----:R-:W-:Y:S01]  /*c210*/  IMAD.HI.U32 R16, R4, R14, RZ ;  /* 0x0000000e04107227 */ /* 0x001fe200078e00ff */
[----:B------:R-:W-:-:S03]  /*c220*/  ISETP.GT.U32.AND P3, PT, R3, R9, PT ;  /* 0x000000090300720c */ /* 0x000fc60003f64070 */
[----:B-1----:R-:W-:-:S04]  /*c230*/  IMAD.HI.U32 R18, R4, R11, RZ ;  /* 0x0000000b04127227 */ /* 0x002fc800078e00ff */
[----:B------:R-:W-:Y:S02]  /*c240*/  IMAD.MOV R18, RZ, RZ, -R18 ;  /* 0x000000ffff127224 */ /* 0x000fe400078e0a12 */
[----:B------:R-:W-:Y:S02]  /*c250*/  IMAD.MOV R16, RZ, RZ, -R16 ;  /* 0x000000ffff107224 */ /* 0x000fe400078e0a10 */
[----:B------:R-:W-:Y:S02]  /*c260*/  IMAD R11, R3, R18, R11 ;  /* 0x00000012030b7224 */ /* 0x000fe400078e020b */
[--C-:B------:R-:W-:Y:S02]  /*c270*/  @!P6 IMAD.IADD R13, R13, 0x1, -R3.reuse ;  /* 0x000000010d0de824 */ /* 0x100fe400078e0a03 */
[C---:B------:R-:W-:Y:S01]  /*c280*/  IMAD R12, R3.reuse, R16, R14 ;  /* 0x00000010030c7224 */ /* 0x040fe200078e020e */
[----:B------:R-:W-:Y:S01]  /*c290*/  ISETP.GT.U32.AND P6, PT, R3, R11, PT ;  /* 0x0000000b0300720c */ /* 0x000fe20003fc4070 */
[----:B------:R-:W-:Y:S01]  /*c2a0*/  IMAD.MOV.U32 R23, RZ, RZ, R10 ;  /* 0x000000ffff177224 */ /* 0x000fe200078e000a */
[----:B------:R-:W-:Y:S01]  /*c2b0*/  ISETP.GE.AND P1, PT, R151, RZ, PT ;  /* 0x000000ff9700720c */ /* 0x000fe20003f26270 */
[----:B------:R-:W-:Y:S01]  /*c2c0*/  @!P3 IMAD.IADD R9, R9, 0x1, -R3 ;  /* 0x000000010909b824 */ /* 0x000fe200078e0a03 */
[C---:B------:R-:W-:Y:S01]  /*c2d0*/  ISETP.GT.U32.AND P3, PT, R3.reuse, R12, PT ;  /* 0x0000000c0300720c */ /* 0x040fe20003f64070 */
[----:B------:R-:W-:Y:S01]  /*c2e0*/  @!P2 IMAD.MOV R23, RZ, RZ, -R23 ;  /* 0x000000ffff17a224 */ /* 0x000fe200078e0a17 */
[----:B------:R-:W-:-:S02]  /*c2f0*/  ISETP.GT.U32.AND P2, PT, R3, R13, PT ;  /* 0x0000000d0300720c */ /* 0x000fc40003f44070 */
[----:B------:R-:W-:Y:S01]  /*c300*/  IABS R16, R157 ;  /* 0x0000009d00107213 */ /* 0x000fe20000000000 */
[----:B------:R-:W-:Y:S01]  /*c310*/  IMAD.MOV.U32 R22, RZ, RZ, R9 ;  /* 0x000000ffff167224 */ /* 0x000fe200078e0009 */
[----:B------:R-:W-:Y:S02]  /*c320*/  ISETP.GE.AND P5, PT, R152, RZ, PT ;  /* 0x000000ff9800720c */ /* 0x000fe40003fa6270 */
[----:B------:R-:W-:Y:S01]  /*c330*/  IABS R14, R158 ;  /* 0x0000009e000e7213 */ /* 0x000fe20000000000 */
[----:B------:R-:W-:Y:S02]  /*c340*/  @!P6 IMAD.IADD R11, R11, 0x1, -R3 ;  /* 0x000000010b0be824 */ /* 0x000fe400078e0a03 */
[----:B------:R-:W-:Y:S01]  /*c350*/  IMAD.HI.U32 R19, R4, R16, RZ ;  /* 0x0000001004137227 */ /* 0x000fe200078e00ff */
[----:B------:R-:W-:Y:S02]  /*c360*/  IABS R15, R156 ;  /* 0x0000009c000f7213 */ /* 0x000fe40000000000 */
[----:B------:R-:W-:Y:S01]  /*c370*/  ISETP.GT.U32.AND P6, PT, R3, R11, PT ;  /* 0x0000000b0300720c */ /* 0x000fe20003fc4070 */
[----:B------:R-:W-:-:S02]  /*c380*/  @!P1 IMAD.MOV R22, RZ, RZ, -R22 ;  /* 0x000000ffff169224 */ /* 0x000fc400078e0a16 */
[----:B------:R-:W-:Y:S01]  /*c390*/  IMAD.HI.U32 R18, R4, R14, RZ ;  /* 0x0000000e04127227 */ /* 0x000fe200078e00ff */
[----:B------:R-:W-:Y:S03]  /*c3a0*/  STL [R1+0x304], R23 ;  /* 0x0003041701007387 */ /* 0x000fe60000100800 */
[----:B------:R-:W-:Y:S02]  /*c3b0*/  @!P3 IMAD.IADD R12, R12, 0x1, -R3 ;  /* 0x000000010c0cb824 */ /* 0x000fe400078e0a03 */
[----:B------:R-:W-:Y:S02]  /*c3c0*/  IMAD.MOV R19, RZ, RZ, -R19 ;  /* 0x000000ffff137224 */ /* 0x000fe400078e0a13 */
[----:B------:R-:W-:Y:S01]  /*c3d0*/  @!P2 IMAD.IADD R13, R13, 0x1, -R3 ;  /* 0x000000010d0da824 */ /* 0x000fe200078e0a03 */
[----:B------:R0:W-:Y:S01]  /*c3e0*/  STL [R1+0x300], R22 ;  /* 0x0003001601007387 */ /* 0x0001e20000100800 */
[----:B------:R-:W-:Y:S01]  /*c3f0*/  IMAD.MOV R18, RZ, RZ, -R18 ;  /* 0x000000ffff127224 */ /* 0x000fe200078e0a12 */
[C---:B------:R-:W-:Y:S01]  /*c400*/  ISETP.GT.U32.AND P3, PT, R3.reuse, R12, PT ;  /* 0x0000000c0300720c */ /* 0x040fe20003f64070 */
[----:B------:R-:W-:-:S02]  /*c410*/  IMAD R16, R3, R19, R16 ;  /* 0x0000001303107224 */ /* 0x000fc400078e0210 */
[----:B------:R-:W-:-:S04]  /*c420*/  IMAD.HI.U32 R20, R4, R15, RZ ;  /* 0x0000000f04147227 */ /* 0x000fc800078e00ff */
[----:B0-----:R-:W-:Y:S02]  /*c430*/  IMAD.MOV.U32 R22, RZ, RZ, R13 ;  /* 0x000000ffff167224 */ /* 0x001fe400078e000d */
[C---:B------:R-:W-:Y:S02]  /*c440*/  IMAD R14, R3.reuse, R18, R14 ;  /* 0x00000012030e7224 */ /* 0x040fe400078e020e */
[----:B------:R-:W-:Y:S01]  /*c450*/  @!P5 IMAD.MOV R22, RZ, RZ, -R22 ;  /* 0x000000ffff16d224 */ /* 0x000fe200078e0a16 */
[----:B------:R-:W-:Y:S01]  /*c460*/  ISETP.GT.U32.AND P5, PT, R3, R16, PT ;  /* 0x000000100300720c */ /* 0x000fe20003fa4070 */
[----:B------:R-:W-:Y:S01]  /*c470*/  IMAD.MOV R20, RZ, RZ, -R20 ;  /* 0x000000ffff147224 */ /* 0x000fe200078e0a14 */
[----:B------:R-:W-:Y:S01]  /*c480*/  IABS R17, R155 ;  /* 0x0000009b00117213 */ /* 0x000fe20000000000 */
[----:B------:R-:W-:Y:S01]  /*c490*/  @!P6 IMAD.IADD R11, R11, 0x1, -R3 ;  /* 0x000000010b0be824 */ /* 0x000fe200078e0a03 */
[C---:B------:R-:W-:Y:S01]  /*c4a0*/  ISETP.GT.U32.AND P6, PT, R3.reuse, R14, PT ;  /* 0x0000000e0300720c */ /* 0x040fe20003fc4070 */
[----:B------:R-:W-:-:S02]  /*c4b0*/  IMAD R15, R3, R20, R15 ;  /* 0x00000014030f7224 */ /* 0x000fc400078e020f */
[----:B------:R-:W-:-:S04]  /*c4c0*/  IMAD.HI.U32 R21, R4, R17, RZ ;  /* 0x0000001104157227 */ /* 0x000fc800078e00ff */
[----:B------:R-:W-:Y:S01]  /*c4d0*/  @!P3 IMAD.IADD R12, R12, 0x1, -R3 ;  /* 0x000000010c0cb824 */ /* 0x000fe200078e0a03 */
[C---:B------:R-:W-:Y:S01]  /*c4e0*/  ISETP.GT.U32.AND P3, PT, R3.reuse, R15, PT ;  /* 0x0000000f0300720c */ /* 0x040fe20003f64070 */
[----:B------:R-:W-:Y:S01]  /*c4f0*/  IMAD.MOV R10, RZ, RZ, -R21 ;  /* 0x000000ffff0a7224 */ /* 0x000fe200078e0a15 */
[----:B------:R-:W-:Y:S01]  /*c500*/  IABS R13, R160 ;  /* 0x000000a0000d7213 */ /* 0x000fe20000000000 */
[----:B------:R-:W-:Y:S02]  /*c510*/  @!P5 IMAD.IADD R16, R16, 0x1, -R3 ;  /* 0x000000011010d824 */ /* 0x000fe400078e0a03 */
[C---:B------:R-:W-:Y:S02]  /*c520*/  IMAD R10, R3.reuse, R10, R17 ;  /* 0x0000000a030a7224 */ /* 0x040fe400078e0211 */
[----:B------:R-:W-:Y:S01]  /*c530*/  @!P6 IMAD.IADD R14, R14, 0x1, -R3 ;  /* 0x000000010e0ee824 */ /* 0x000fe200078e0a03 */
[C---:B------:R-:W-:Y:S01]  /*c540*/  ISETP.GT.U32.AND P6, PT, R3.reuse, R16, PT ;  /* 0x000000100300720c */ /* 0x040fe20003fc4070 */
[----:B------:R-:W-:Y:S01]  /*c550*/  IMAD.MOV.U32 R17, RZ, RZ, R11 ;  /* 0x000000ffff117224 */ /* 0x000fe200078e000b */
[----:B------:R-:W-:Y:S01]  /*c560*/  ISETP.GT.U32.AND P2, PT, R3, R10, PT ;  /* 0x0000000a0300720c */ /* 0x000fe20003f44070 */
[----:B------:R-:W-:Y:S01]  /*c570*/  IMAD.HI.U32 R11, R4, R13, RZ ;  /* 0x0000000d040b7227 */ /* 0x000fe200078e00ff */
[----:B------:R-:W-:-:S03]  /*c580*/  IABS R9, R159 ;  /* 0x0000009f00097213 */ /* 0x000fc60000000000 */
[----:B------:R-:W-:Y:S02]  /*c590*/  @!P3 IMAD.IADD R15, R15, 0x1, -R3 ;  /* 0x000000010f0fb824 */ /* 0x000fe400078e0a03 */
[----:B------:R-:W-:Y:S01]  /*c5a0*/  IMAD.MOV R11, RZ, RZ, -R11 ;  /* 0x000000ffff0b7224 */ /* 0x000fe200078e0a0b */
[----:B------:R-:W-:Y:S01]  /*c5b0*/  ISETP.GE.AND P4, PT, R153, RZ, PT ;  /* 0x000000ff9900720c */ /* 0x000fe20003f86270 */
[----:B------:R-:W-:Y:S01]  /*c5c0*/  IMAD.MOV.U32 R21, RZ, RZ, R12 ;  /* 0x000000ffff157224 */ /* 0x000fe200078e000c */
[----:B------:R-:W-:Y:S01]  /*c5d0*/  ISETP.GE.AND P0, PT, R154, RZ, PT ;  /* 0x000000ff9a00720c */ /* 0x000fe20003f06270 */
[C---:B------:R-:W-:Y:S01]  /*c5e0*/  IMAD R11, R3.reuse, R11, R13 ;  /* 0x0000000b030b7224 */ /* 0x040fe200078e020d */
[----:B------:R-:W-:Y:S01]  /*c5f0*/  ISETP.GT.U32.AND P5, PT, R3, R15, PT ;  /* 0x0000000f0300720c */ /* 0x000fe20003fa4070 */
[----:B------:R-:W-:-:S04]  /*c600*/  IMAD.HI.U32 R12, R4, R9, RZ ;  /* 0x00000009040c7227 */ /* 0x000fc800078e00ff */
[--C-:B------:R-:W-:Y:S01]  /*c610*/  @!P6 IMAD.IADD R16, R16, 0x1, -R3.reuse ;  /* 0x000000011010e824 */ /* 0x100fe200078e0a03 */
[----:B------:R-:W-:Y:S01]  /*c620*/  ISETP.GT.U32.AND P6, PT, R3, R11, PT ;  /* 0x0000000b0300720c */ /* 0x000fe20003fc4070 */
[----:B------:R-:W-:Y:S02]  /*c630*/  @!P2 IMAD.IADD R10, R10, 0x1, -R3 ;  /* 0x000000010a0aa824 */ /* 0x000fe400078e0a03 */
[----:B------:R-:W-:-:S03]  /*c640*/  IMAD.MOV R12, RZ, RZ, -R12 ;  /* 0x000000ffff0c7224 */ /* 0x000fc600078e0a0c */
[C---:B------:R-:W-:Y:S01]  /*c650*/  ISETP.GT.U32.AND P3, PT, R3.reuse, R10, PT ;  /* 0x0000000a0300720c */ /* 0x040fe20003f64070 */
[----:B------:R-:W-:Y:S02]  /*c660*/  IMAD R12, R3, R12, R9 ;  /* 0x0000000c030c7224 */ /* 0x000fe400078e0209 */
[----:B------:R-:W-:Y:S02]  /*c670*/  @!P4 IMAD.MOV R21, RZ, RZ, -R21 ;  /* 0x000000ffff15c224 */ /* 0x000fe400078e0a15 */
[----:B------:R-:W-:Y:S01]  /*c680*/  @!P0 IMAD.MOV R17, RZ, RZ, -R17 ;  /* 0x000000ffff118224 */ /* 0x000fe200078e0a11 */
[----:B------:R-:W-:Y:S01]  /*c690*/  IABS R9, R161 ;  /* 0x000000a100097213 */ /* 0x000fe20000000000 */
[--C-:B------:R-:W-:Y:S01]  /*c6a0*/  @!P5 IMAD.IADD R15, R15, 0x1, -R3.reuse ;  /* 0x000000010f0fd824 */ /* 0x100fe200078e0a03 */
[----:B------:R-:W-:Y:S01]  /*c6b0*/  ISETP.GT.U32.AND P5, PT, R3, R12, PT ;  /* 0x0000000c0300720c */ /* 0x000fe20003fa4070 */
[----:B------:R-:W-:Y:S01]  /*c6c0*/  STL [R1+0x2fc], R22 ;  /* 0x0002fc1601007387 */ /* 0x000fe20000100800 */
[----:B------:R-:W-:Y:S01]  /*c6d0*/  @!P6 IMAD.IADD R11, R11, 0x1, -R3 ;  /* 0x000000010b0be824 */ /* 0x000fe200078e0a03 */
[----:B------:R-:W-:-:S02]  /*c6e0*/  ISETP.GE.AND P1, PT, R155, RZ, PT ;  /* 0x000000ff9b00720c */ /* 0x000fc40003f26270 */
[----:B------:R-:W-:Y:S01]  /*c6f0*/  STL [R1+0x2f8], R21 ;  /* 0x0002f81501007387 */ /* 0x000fe20000100800 */
[----:B------:R-:W-:Y:S01]  /*c700*/  ISETP.GE.AND P4, PT, R156, RZ, PT ;  /* 0x000000ff9c00720c */ /* 0x000fe20003f86270 */
[----:B------:R-:W-:Y:S02]  /*c710*/  IMAD.HI.U32 R18, R4, R9, RZ ;  /* 0x0000000904127227 */ /* 0x000fe400078e00ff */
[----:B------:R0:W-:Y:S01]  /*c720*/  STL [R1+0x2f4], R17 ;  /* 0x0002f41101007387 */ /* 0x0001e20000100800 */
[----:B------:R-:W-:Y:S01]  /*c730*/  ISETP.GT.U32.AND P6, PT, R3, R11, PT ;  /* 0x0000000b0300720c */ /* 0x000fe20003fc4070 */
[----:B------:R-:W-:Y:S02]  /*c740*/  @!P3 IMAD.IADD R10, R10, 0x1, -R3 ;  /* 0x000000010a0ab824 */ /* 0x000fe400078e0a03 */
[----:B------:R-:W-:Y:S01]  /*c750*/  IMAD.MOV R18, RZ, RZ, -R18 ;  /* 0x000000ffff127224 */ /* 0x000fe200078e0a12 */
[----:B0-----:R-:W-:Y:S01]  /*c760*/  IABS R17, R162 ;  /* 0x000000a200117213 */ /* 0x001fe20000000000 */
[----:B------:R-:W-:-:S04]  /*c770*/  IMAD.MOV.U32 R20, RZ, RZ, R10 ;  /* 0x000000ffff147224 */ /* 0x000fc800078e000a */
[----:B------:R-:W-:Y:S01]  /*c780*/  IMAD.HI.U32 R19, R4, R17, RZ ;  /* 0x0000001104137227 */ /* 0x000fe200078e00ff */
[----:B------:R-:W-:-:S03]  /*c790*/  ISETP.GE.AND P2, PT, R157, RZ, PT ;  /* 0x000000ff9d00720c */ /* 0x000fc60003f46270 */
[----:B------:R-:W-:Y:S02]  /*c7a0*/  @!P5 IMAD.IADD R12, R12, 0x1, -R3 ;  /* 0x000000010c0cd824 */ /* 0x000fe400078e0a03 */
[C---:B------:R-:W-:Y:S02]  /*c7b0*/  IMAD R9, R3.reuse, R18, R9 ;  /* 0x0000001203097224 */ /* 0x040fe400078e0209 */
[----:B------:R-:W-:Y:S02]  /*c7c0*/  IMAD.MOV R10, RZ, RZ, -R19 ;  /* 0x000000ffff0a7224 */ /* 0x000fe400078e0a13 */
[----:B------:R-:W-:Y:S01]  /*c7d0*/  @!P1 IMAD.MOV R20, RZ, RZ, -R20 ;  /* 0x000000ffff149224 */ /* 0x000fe200078e0a14 */
[C---:B------:R-:W-:Y:S01]  /*c7e0*/  ISETP.GT.U32.AND P1, PT, R3.reuse, R12, PT ;  /* 0x0000000c0300720c */ /* 0x040fe20003f24070 */
[----:B------:R-:W-:Y:S01]  /*c7f0*/  @!P4 IMAD.MOV R15, RZ, RZ, -R15 ;  /* 0x000000ffff0fc224 */ /* 0x000fe200078e0a0f */
[C---:B------:R-:W-:Y:S01]  /*c800*/  ISETP.GT.U32.AND P4, PT, R3.reuse, R9, PT ;  /* 0x000000090300720c */ /* 0x040fe20003f84070 */
[C---:B------:R-:W-:Y:S01]  /*c810*/  IMAD R10, R3.reuse, R10, R17 ;  /* 0x0000000a030a7224 */ /* 0x040fe200078e0211 */
[----:B------:R-:W-:Y:S01]  /*c820*/  ISETP.GT.U32.AND P0, PT, R3, R14, PT ;  /* 0x0000000e0300720c */ /* 0x000fe20003f04070 */
[----:B------:R-:W-:-:S03]  /*c830*/  @!P6 IMAD.IADD R11, R11, 0x1, -R3 ;  /* 0x000000010b0be824 */ /* 0x000fc600078e0a03 */
[----:B------:R-:W-:Y:S02]  /*c840*/  ISETP.GT.U32.AND P6, PT, R3, R10, PT ;  /* 0x0000000a0300720c */ /* 0x000fe40003fc4070 */
[----:B------:R-:W-:Y:S01]  /*c850*/  ISETP.GE.AND P3, PT, R158, RZ, PT ;  /* 0x000000ff9e00720c */ /* 0x000fe20003f66270 */
[----:B------:R-:W-:Y:S01]  /*c860*/  @!P2 IMAD.MOV R16, RZ, RZ, -R16 ;  /* 0x000000ffff10a224 */ /* 0x000fe200078e0a10 */
[----:B------:R-:W-:Y:S01]  /*c870*/  IABS R13, R163 ;  /* 0x000000a3000d7213 */ /* 0x000fe20000000000 */
[--C-:B------:R-:W-:Y:S01]  /*c880*/  @!P1 IMAD.IADD R12, R12, 0x1, -R3.reuse ;  /* 0x000000010c0c9824 */ /* 0x100fe200078e0a03 */
[----:B------:R-:W-:Y:S01]  /*c890*/  STL [R1+0x2ec], R20 ;  /* 0x0002ec1401007387 */ /* 0x000fe20000100800 */
[----:B------:R-:W-:-:S03]  /*c8a0*/  @!P4 IMAD.IADD R9, R9, 0x1, -R3 ;  /* 0x000000010909c824 */ /* 0x000fc600078e0a03 */
[----:B------:R-:W-:Y:S01]  /*c8b0*/  STL [R1+0x2e0], R15 ;  /* 0x0002e00f01007387 */ /* 0x000fe20000100800 */
[--C-:B------:R-:W-:Y:S01]  /*c8c0*/  @!P0 IMAD.IADD R14, R14, 0x1, -R3.reuse ;  /* 0x000000010e0e8824 */ /* 0x100fe200078e0a03 */
[----:B------:R-:W-:Y:S01]  /*c8d0*/  ISETP.GT.U32.AND P4, PT, R3, R9, PT ;  /* 0x000000090300720c */ /* 0x000fe20003f84070 */
[----:B------:R-:W-:Y:S01]  /*c8e0*/  @!P6 IMAD.IADD R10, R10, 0x1, -R3 ;  /* 0x000000010a0ae824 */ /* 0x000fe200078e0a03 */
[----:B------:R0:W-:Y:S01]  /*c8f0*/  STL [R1+0x2dc], R16 ;  /* 0x0002dc1001007387 */ /* 0x0001e20000100800 */
[----:B------:R-:W-:-:S03]  /*c900*/  IMAD.HI.U32 R18, R4, R13, RZ ;  /* 0x0000000d04127227 */ /* 0x000fc600078e00ff */
[----:B------:R-:W-:Y:S01]  /*c910*/  ISETP.GT.U32.AND P6, PT, R3, R10, PT ;  /* 0x0000000a0300720c */ /* 0x000fe20003fc4070 */
[----:B------:R-:W-:Y:S02]  /*c920*/  @!P3 IMAD.MOV R14, RZ, RZ, -R14 ;  /* 0x000000ffff0eb224 */ /* 0x000fe400078e0a0e */
[----:B0-----:R-:W-:Y:S01]  /*c930*/  IMAD.MOV.U32 R16, RZ, RZ, R12 ;  /* 0x000000ffff107224 */ /* 0x001fe200078e000c */
[----:B------:R-:W-:Y:S01]  /*c940*/  IABS R12, R164 ;  /* 0x000000a4000c7213 */ /* 0x000fe20000000000 */
[----:B------:R-:W-:Y:S02]  /*c950*/  IMAD.MOV.U32 R15, RZ, RZ, R11 ;  /* 0x000000ffff0f7224 */ /* 0x000fe400078e000b */
[----:B------:R-:W-:Y:S02]  /*c960*/  IMAD.MOV R18, RZ, RZ, -R18 ;  /* 0x000000ffff127224 */ /* 0x000fe400078e0a12 */
[----:B------:R-:W-:Y:S01]  /*c970*/  IMAD.HI.U32 R11, R4, R12, RZ ;  /* 0x0000000c040b7227 */ /* 0x000fe200078e00ff */
[----:B------:R0:W-:Y:S01]  /*c980*/  STL [R1+0x2d4], R14 ;  /* 0x0002d40e01007387 */ /* 0x0001e20000100800 */
[----:B------:R-:W-:-:S02]  /*c990*/  ISETP.GE.AND P0, PT, R159, RZ, PT ;  /* 0x000000ff9f00720c */ /* 0x000fc40003f06270 */
[----:B------:R-:W-:Y:S02]  /*c9a0*/  IMAD.MOV R11, RZ, RZ, -R11 ;  /* 0x000000ffff0b7224 */ /* 0x000fe400078e0a0b */
[----:B------:R-:W-:Y:S02]  /*c9b0*/  @!P4 IMAD.IADD R9, R9, 0x1, -R3 ;  /* 0x000000010909c824 */ /* 0x000fe400078e0a03 */
[C---:B0-----:R-:W-:Y:S02]  /*c9c0*/  IMAD R14, R3.reuse, R18, R13 ;  /* 0x00000012030e7224 */ /* 0x041fe400078e020d */
[----:B------:R-:W-:-:S03]  /*c9d0*/  IMAD R12, R3, R11, R12 ;  /* 0x0000000b030c7224 */ /* 0x000fc600078e020c */
[C---:B------:R-:W-:Y:S01]  /*c9e0*/  ISETP.GT.U32.AND P4, PT, R3.reuse, R14, PT ;  /* 0x0000000e0300720c */ /* 0x040fe20003f84070 */
[--C-:B------:R-:W-:Y:S01]  /*c9f0*/  @!P6 IMAD.IADD R10, R10, 0x1, -R3.reuse ;  /* 0x000000010a0ae824 */ /* 0x100fe200078e0a03 */
[----:B------:R-:W-:Y:S02]  /*ca00*/  ISETP.GT.U32.AND P6, PT, R3, R12, PT ;  /* 0x0000000c0300720c */ /* 0x000fe40003fc4070 */
[----:B------:R-:W-:Y:S01]  /*ca10*/  ISETP.GE.AND P5, PT, R160, RZ, PT ;  /* 0x000000ffa000720c */ /* 0x000fe20003fa6270 */
[----:B------:R-:W-:Y:S01]  /*ca20*/  @!P0 IMAD.MOV R16, RZ, RZ, -R16 ;  /* 0x000000ffff108224 */ /* 0x000fe200078e0a10 */
[----:B------:R-:W-:Y:S02]  /*ca30*/  ISETP.GE.AND P2, PT, R161, RZ, PT ;  /* 0x000000ffa100720c */ /* 0x000fe40003f46270 */
[----:B------:R-:W-:Y:S02]  /*ca40*/  IABS R17, R165 ;  /* 0x000000a500117213 */ /* 0x000fe40000000000 */
[----:B------:R-:W-:Y:S01]  /*ca50*/  ISETP.GE.AND P3, PT, R162, RZ, PT ;  /* 0x000000ffa200720c */ /* 0x000fe20003f66270 */
[----:B------:R0:W-:Y:S01]  /*ca60*/  STL [R1+0x2d0], R16 ;  /* 0x0002d01001007387 */ /* 0x0001e20000100800 */
[----:B------:R-:W-:Y:S01]  /*ca70*/  IABS R18, R166 ;  /* 0x000000a600127213 */ /* 0x000fe20000000000 */
[----:B------:R-:W-:-:S02]  /*ca80*/  @!P4 IMAD.IADD R14, R14, 0x1, -R3 ;  /* 0x000000010e0ec824 */ /* 0x000fc400078e0a03 */
[----:B------:R-:W-:Y:S01]  /*ca90*/  IMAD.HI.U32 R20, R4, R17, RZ ;  /* 0x0000001104147227 */ /* 0x000fe200078e00ff */
[----:B0-----:R-:W-:-:S03]  /*caa0*/  IABS R16, R167 ;  /* 0x000000a700107213 */ /* 0x001fc60000000000 */
[----:B------:R-:W-:Y:S01]  /*cab0*/  @!P6 IMAD.IADD R12, R12, 0x1, -R3 ;  /* 0x000000010c0ce824 */ /* 0x000fe200078e0a03 */
[----:B------:R-:W-:Y:S01]  /*cac0*/  ISETP.GT.U32.AND P6, PT, R3, R14, PT ;  /* 0x0000000e0300720c */ /* 0x000fe20003fc4070 */
[----:B------:R-:W-:Y:S02]  /*cad0*/  @!P5 IMAD.MOV R15, RZ, RZ, -R15 ;  /* 0x000000ffff0fd224 */ /* 0x000fe400078e0a0f */
[----:B------:R-:W-:-:S04]  /*cae0*/  IMAD.HI.U32 R19, R4, R18, RZ ;  /* 0x0000001204137227 */ /* 0x000fc800078e00ff */
[----:B------:R-:W-:-:S04]  /*caf0*/  IMAD.HI.U32 R13, R4, R16, RZ ;  /* 0x00000010040d7227 */ /* 0x000fc800078e00ff */
[----:B------:R-:W-:Y:S02]  /*cb00*/  IMAD.MOV R20, RZ, RZ, -R20 ;  /* 0x000000ffff147224 */ /* 0x000fe400078e0a14 */
[----:B------:R-:W-:Y:S01]  /*cb10*/  IMAD.MOV.U32 R21, RZ, RZ, R9 ;  /* 0x000000ffff157224 */ /* 0x000fe200078e0009 */
[----:B------:R0:W-:Y:S01]  /*cb20*/  STL [R1+0x2c4], R15 ;  /* 0x0002c40f01007387 */ /* 0x0001e20000100800 */
[----:B------:R-:W-:Y:S02]  /*cb30*/  IMAD.MOV R19, RZ, RZ, -R19 ;  /* 0x000000ffff137224 */ /* 0x000fe400078e0a13 */
[----:B------:R-:W-:Y:S02]  /*cb40*/  IMAD.MOV R13, RZ, RZ, -R13 ;  /* 0x000000ffff0d7224 */ /* 0x000fe400078e0a0d */
[C---:B------:R-:W-:Y:S02]  /*cb50*/  IMAD R17, R3.reuse, R20, R17 ;  /* 0x0000001403117224 */ /* 0x040fe400078e0211 */
[----:B------:R-:W-:Y:S01]  /*cb60*/  @!P2 IMAD.MOV R21, RZ, RZ, -R21 ;  /* 0x000000ffff15a224 */ /* 0x000fe200078e0a15 */
[----:B------:R-:W-:-:S02]  /*cb70*/  ISETP.GT.U32.AND P2, PT, R3, R12, PT ;  /* 0x0000000c0300720c */ /* 0x000fc40003f44070 */
[----:B0-----:R-:W-:Y:S01]  /*cb80*/  IABS R15, R168 ;  /* 0x000000a8000f7213 */ /* 0x001fe20000000000 */
[C---:B------:R-:W-:Y:S01]  /*cb90*/  IMAD R18, R3.reuse, R19, R18 ;  /* 0x0000001303127224 */ /* 0x040fe200078e0212 */
[----:B------:R-:W-:Y:S01]  /*cba0*/  IABS R19, R171 ;  /* 0x000000ab00137213 */ /* 0x000fe20000000000 */
[----:B------:R-:W-:Y:S01]  /*cbb0*/  @!P3 IMAD.MOV R10, RZ, RZ, -R10 ;  /* 0x000000ffff0ab224 */ /* 0x000fe200078e0a0a */
[C---:B------:R-:W-:Y:S01]  /*cbc0*/  ISETP.GT.U32.AND P3, PT, R3.reuse, R17, PT ;  /* 0x000000110300720c */ /* 0x040fe20003f64070 */
[C---:B------:R-:W-:Y:S01]  /*cbd0*/  IMAD R16, R3.reuse, R13, R16 ;  /* 0x0000000d03107224 */ /* 0x040fe200078e0210 */
[----:B------:R-:W-:Y:S01]  /*cbe0*/  IABS R13, R169 ;  /* 0x000000a9000d7213 */ /* 0x000fe20000000000 */
[----:B------:R-:W-:Y:S01]  /*cbf0*/  IMAD.HI.U32 R11, R4, R15, RZ ;  /* 0x0000000f040b7227 */ /* 0x000fe200078e00ff */
[----:B------:R-:W-:Y:S03]  /*cc00*/  STL [R1+0x2b4], R21 ;  /* 0x0002b41501007387 */ /* 0x000fe60000100800 */
[----:B------:R-:W-:Y:S01]  /*cc10*/  @!P6 IMAD.IADD R14, R14, 0x1, -R3 ;  /* 0x000000010e0ee824 */ /* 0x000fe200078e0a03 */
[----:B------:R0:W-:Y:S01]  /*cc20*/  STL [R1+0x2b0], R10 ;  /* 0x0002b00a01007387 */ /* 0x0001e20000100800 */
[----:B------:R-:W-:Y:S01]  /*cc30*/  ISETP.GT.U32.AND P6, PT, R3, R18, PT ;  /* 0x000000120300720c */ /* 0x000fe20003fc4070 */
[----:B------:R-:W-:-:S02]  /*cc40*/  IMAD.MOV R11, RZ, RZ, -R11 ;  /* 0x000000ffff0b7224 */ /* 0x000fc400078e0a0b */
[----:B------:R-:W-:Y:S02]  /*cc50*/  @!P2 IMAD.IADD R12, R12, 0x1, -R3 ;  /* 0x000000010c0ca824 */ /* 0x000fe400078e0a03 */
[----:B0-----:R-:W-:Y:S02]  /*cc60*/  IMAD.MOV.U32 R10, RZ, RZ, R19 ;  /* 0x000000ffff0a7224 */ /* 0x001fe400078e0013 */
[----:B------:R-:W-:Y:S01]  /*cc70*/  IMAD.HI.U32 R19, R4, R13, RZ ;  /* 0x0000000d04137227 */ /* 0x000fe200078e00ff */
[----:B------:R-:W-:-:S03]  /*cc80*/  ISETP.GT.U32.AND P2, PT, R3, R16, PT ;  /* 0x000000100300720c */ /* 0x000fc60003f44070 */
[----:B------:R-:W-:Y:S02]  /*cc90*/  IMAD R15, R3, R11, R15 ;  /* 0x0000000b030f7224 */ /* 0x000fe400078e020f */
[----:B------:R-:W-:Y:S02]  /*cca0*/  IMAD.MOV R19, RZ, RZ, -R19 ;  /* 0x000000ffff137224 */ /* 0x000fe400078e0a13 */
[----:B------:R-:W-:Y:S01]  /*ccb0*/  @!P3 IMAD.IADD R17, R17, 0x1, -R3 ;  /* 0x000000011111b824 */ /* 0x000fe200078e0a03 */
[C---:B------:R-:W-:Y:S01]  /*ccc0*/  ISETP.GT.U32.AND P3, PT, R3.reuse, R15, PT ;  /* 0x0000000f0300720c */ /* 0x040fe20003f64070 */
[----:B------:R-:W-:Y:S02]  /*ccd0*/  IMAD R13, R3, R19, R13 ;  /* 0x00000013030d7224 */ /* 0x000fe400078e020d */
[----:B------:R-:W-:Y:S01]  /*cce0*/  @!P6 IMAD.IADD R18, R18, 0x1, -R3 ;  /* 0x000000011212e824 */ /* 0x000fe200078e0a03 */
[----:B------:R-:W-:Y:S02]  /*ccf0*/  ISETP.GE.AND P1, PT, R163, RZ, PT ;  /* 0x000000ffa300720c */ /* 0x000fe40003f26270 */
[----:B------:R-:W-:-:S02]  /*cd00*/  ISETP.GT.U32.AND P6, PT, R3, R13, PT ;  /* 0x0000000d0300720c */ /* 0x000fc40003fc4070 */
[----:B------:R-:W-:Y:S01]  /*cd10*/  IABS R11, R170 ;  /* 0x000000aa000b7213 */ /* 0x000fe20000000000 */
[----:B------:R-:W-:Y:S01]  /*cd20*/  @!P2 IMAD.IADD R16, R16, 0x1, -R3 ;  /* 0x000000011010a824 */ /* 0x000fe200078e0a03 */
[----:B------:R-:W-:-:S03]  /*cd30*/  ISETP.GT.U32.AND P2, PT, R3, R17, PT ;  /* 0x000000110300720c */ /* 0x000fc60003f44070 */
[----:B------:R-:W-:Y:S01]  /*cd40*/  IMAD.HI.U32 R21, R4, R11, RZ ;  /* 0x0000000b04157227 */ /* 0x000fe200078e00ff */
[----:B------:R-:W-:-:S03]  /*cd50*/  IABS R9, R172 ;  /* 0x000000ac00097213 */ /* 0x000fc60000000000 */
[----:B------:R-:W-:Y:S01]  /*cd60*/  @!P3 IMAD.IADD R15, R15, 0x1, -R3 ;  /* 0x000000010f0fb824 */ /* 0x000fe200078e0a03 */
[----:B------:R-:W-:Y:S01]  /*cd70*/  ISETP.GE.AND P0, PT, R164, RZ, PT ;  /* 0x000000ffa400720c */ /* 0x000fe20003f06270 */
[----:B------:R-:W-:Y:S02]  /*cd80*/  IMAD.MOV.U32 R22, RZ, RZ, R14 ;  /* 0x000000ffff167224 */ /* 0x000fe400078e000e */
[----:B------:R-:W-:Y:S02]  /*cd90*/  IMAD.MOV R21, RZ, RZ, -R21 ;  /* 0x000000ffff157224 */ /* 0x000fe400078e0a15 */
[----:B------:R-:W-:Y:S01]  /*cda0*/  @!P6 IMAD.IADD R13, R13, 0x1, -R3 ;  /* 0x000000010d0de824 */ /* 0x000fe200078e0a03 */
[C---:B------:R-:W-:Y:S01]  /*cdb0*/  ISETP.GT.U32.AND P6, PT, R3.reuse, R15, PT ;  /* 0x0000000f0300720c */ /* 0x040fe20003fc4070 */
[----:B------:R-:W-:Y:S01]  /*cdc0*/  @!P1 IMAD.MOV R22, RZ, RZ, -R22 ;  /* 0x000000ffff169224 */ /* 0x000fe200078e0a16 */
[----:B------:R-:W-:Y:S01]  /*cdd0*/  ISETP.GT.U32.AND P1, PT, R3, R18, PT ;  /* 0x000000120300720c */ /* 0x000fe20003f24070 */
[----:B------:R-:W-:-:S04]  /*cde0*/  IMAD.HI.U32 R19, R4, R9, RZ ;  /* 0x0000000904137227 */ /* 0x000fc800078e00ff */
[C---:B------:R-:W-:Y:S02]  /*cdf0*/  IMAD R11, R3.reuse, R21, R11 ;  /* 0x00000015030b7224 */ /* 0x040fe400078e020b */
[----:B------:R-:W-:Y:S01]  /*ce00*/  IMAD.HI.U32 R20, R4, R10, RZ ;  /* 0x0000000a04147227 */ /* 0x000fe200078e00ff */
[----:B------:R-:W-:-:S03]  /*ce10*/  ISETP.GT.U32.AND P3, PT, R3, R16, PT ;  /* 0x000000100300720c */ /* 0x000fc60003f64070 */
[----:B------:R-:W-:Y:S02]  /*ce20*/  IMAD.MOV R19, RZ, RZ, -R19 ;  /* 0x000000ffff137224 */ /* 0x000fe400078e0a13 */
[----:B------:R-:W-:Y:S01]  /*ce30*/  @!P2 IMAD.IADD R17, R17, 0x1, -R3 ;  /* 0x000000011111a824 */ /* 0x000fe200078e0a03 */
[C---:B------:R-:W-:Y:S01]  /*ce40*/  ISETP.GT.U32.AND P2, PT, R3.reuse, R11, PT ;  /* 0x0000000b0300720c */ /* 0x040fe20003f44070 */
[----:B------:R-:W-:Y:S02]  /*ce50*/  IMAD.MOV R20, RZ, RZ, -R20 ;  /* 0x000000ffff147224 */ /* 0x000fe400078e0a14 */
[C---:B------:R-:W-:Y:S02]  /*ce60*/  IMAD R9, R3.reuse, R19, R9 ;  /* 0x0000001303097224 */ /* 0x040fe400078e0209 */
[----:B------:R-:W-:Y:S02]  /*ce70*/  IMAD R10, R3, R20, R10 ;  /* 0x00000014030a7224 */ /* 0x000fe400078e020a */
[----:B------:R-:W-:Y:S01]  /*ce80*/  @!P0 IMAD.MOV R12, RZ, RZ, -R12 ;  /* 0x000000ffff0c8224 */ /* 0x000fe200078e0a0c */
[----:B------:R-:W-:Y:S01]  /*ce90*/  IABS R14, R173 ;  /* 0x000000ad000e7213 */ /* 0x000fe20000000000 */
[--C-:B------:R-:W-:Y:S01]  /*cea0*/  @!P6 IMAD.IADD R15, R15, 0x1, -R3.reuse ;  /* 0x000000010f0fe824 */ /* 0x100fe200078e0a03 */
[C---:B------:R-:W-:Y:S01]  /*ceb0*/  ISETP.GT.U32.AND P0, PT, R3.reuse, R13, PT ;  /* 0x0000000d0300720c */ /* 0x040fe20003f04070 */
[----:B------:R-:W-:Y:S01]  /*cec0*/  STL [R1+0x298], R22 ;  /* 0x0002981601007387 */ /* 0x000fe20000100800 */
[----:B------:R-:W-:Y:S01]  /*ced0*/  @!P1 IMAD.IADD R18, R18, 0x1, -R3 ;  /* 0x0000000112129824 */ /* 0x000fe200078e0a03 */
[----:B------:R-:W-:-:S02]  /*cee0*/  ISETP.GT.U32.AND P6, PT, R3, R9, PT ;  /* 0x000000090300720c */ /* 0x000fc40003fc4070 */
[----:B------:R0:W-:Y:S01]  /*cef0*/  STL [R1+0x294], R12 ;  /* 0x0002940c01007387 */ /* 0x0001e20000100800 */
[----:B------:R-:W-:Y:S01]  /*cf00*/  ISETP.GT.U32.AND P1, PT, R3, R10, PT ;  /* 0x0000000a0300720c */ /* 0x000fe20003f24070 */
[----:B------:R-:W-:Y:S01]  /*cf10*/  IMAD.HI.U32 R20, R4, R14, RZ ;  /* 0x0000000e04147227 */ /* 0x000fe200078e00ff */
[----:B------:R-:W-:Y:S02]  /*cf20*/  ISETP.GE.AND P4, PT, R166, RZ, PT ;  /* 0x000000ffa600720c */ /* 0x000fe40003f86270 */
[----:B------:R-:W-:Y:S01]  /*cf30*/  ISETP.GE.AND P5, PT, R165, RZ, PT ;  /* 0x000000ffa500720c */ /* 0x000fe20003fa6270 */
[--C-:B------:R-:W-:Y:S01]  /*cf40*/  @!P3 IMAD.IADD R16, R16, 0x1, -R3.reuse ;  /* 0x000000011010b824 */ /* 0x100fe200078e0a03 */
[----:B0-----:R-:W-:Y:S01]  /*cf50*/  IABS R12, R174 ;  /* 0x000000ae000c7213 */ /* 0x001fe20000000000 */
[----:B------:R-:W-:Y:S01]  /*cf60*/  @!P2 IMAD.IADD R11, R11, 0x1, -R3 ;  /* 0x000000010b0ba824 */ /* 0x000fe200078e0a03 */
[----:B------:R-:W-:Y:S01]  /*cf70*/  ISETP.GE.AND P3, PT, R167, RZ, PT ;  /* 0x000000ffa700720c */ /* 0x000fe20003f66270 */
[----:B------:R-:W-:Y:S01]  /*cf80*/  IMAD.MOV R20, RZ, RZ, -R20 ;  /* 0x000000ffff147224 */ /* 0x000fe200078e0a14 */
[----:B------:R-:W-:Y:S01]  /*cf90*/  ISETP.GE.AND P2, PT, R169, RZ, PT ;  /* 0x000000ffa900720c */ /* 0x000fe20003f46270 */
[----:B------:R-:W-:-:S04]  /*cfa0*/  IMAD.HI.U32 R19, R4, R12, RZ ;  /* 0x0000000c04137227 */ /* 0x000fc800078e00ff */
[----:B------:R-:W-:Y:S02]  /*cfb0*/  @!P0 IMAD.IADD R13, R13, 0x1, -R3 ;  /* 0x000000010d0d8824 */ /* 0x000fe400078e0a03 */
[----:B------:R-:W-:Y:S02]  /*cfc0*/  IMAD.MOV R21, RZ, RZ, -R19 ;  /* 0x000000ffff157224 */ /* 0x000fe400078e0a13 */
[----:B------:R-:W-:Y:S02]  /*cfd0*/  IMAD R14, R3, R20, R14 ;  /* 0x00000014030e7224 */ /* 0x000fe400078e020e */
[----:B------:R-:W-:Y:S02]  /*cfe0*/  IMAD.MOV.U32 R22, RZ, RZ, R18 ;  /* 0x000000ffff167224 */ /* 0x000fe400078e0012 */
[----:B------:R-:W-:Y:S01]  /*cff0*/  @!P6 IMAD.IADD R9, R9, 0x1, -R3 ;  /* 0x000000010909e824 */ /* 0x000fe200078e0a03 */
[----:B------:R-:W-:Y:S01]  /*d000*/  ISETP.GT.U32.AND P6, PT, R3, R11, PT ;  /* 0x0000000b0300720c */ /* 0x000fe20003fc4070 */
[----:B------:R-:W-:-:S02]  /*d010*/  IMAD.MOV.U32 R18, RZ, RZ, R16 ;  /* 0x000000ffff127224 */ /* 0x000fc400078e0010 */
[----:B------:R-:W-:Y:S02]  /*d020*/  @!P1 IMAD.IADD R10, R10, 0x1, -R3 ;  /* 0x000000010a0a9824 */ /* 0x000fe400078e0a03 */
[----:B------:R-:W-:Y:S02]  /*d030*/  IMAD.MOV.U32 R23, RZ, RZ, R17 ;  /* 0x000000ffff177224 */ /* 0x000fe400078e0011 */
[----:B------:R-:W-:Y:S01]  /*d040*/  IMAD.MOV.U32 R16, RZ, RZ, R15 ;  /* 0x000000ffff107224 */ /* 0x000fe200078e000f */
[----:B------:R-:W-:Y:S01]  /*d050*/  ISETP.GE.AND P0, PT, R168, RZ, PT ;  /* 0x000000ffa800720c */ /* 0x000fe20003f06270 */
[C---:B------:R-:W-:Y:S02]  /*d060*/  IMAD R12, R3.reuse, R21, R12 ;  /* 0x00000015030c7224 */ /* 0x040fe400078e020c */
[----:B------:R-:W-:Y:S01]  /*d070*/  @!P4 IMAD.MOV R22, RZ, RZ, -R22 ;  /* 0x000000ffff16c224 */ /* 0x000fe200078e0a16 */
[C---:B------:R-:W-:Y:S01]  /*d080*/  ISETP.GT.U32.AND P4, PT, R3.reuse, R14, PT ;  /* 0x0000000e0300720c */ /* 0x040fe20003f84070 */
[----:B------:R-:W-:Y:S01]  /*d090*/  IMAD.MOV.U32 R15, RZ, RZ, R13 ;  /* 0x000000ffff0f7224 */ /* 0x000fe200078e000d */
[----:B------:R-:W-:Y:S01]  /*d0a0*/  IABS R19, R175 ;  /* 0x000000af00137213 */ /* 0x000fe20000000000 */
[----:B------:R-:W-:Y:S01]  /*d0b0*/  @!P5 IMAD.MOV R23, RZ, RZ, -R23 ;  /* 0x000000ffff17d224 */ /* 0x000fe200078e0a17 */
[C---:B------:R-:W-:Y:S01]  /*d0c0*/  ISETP.GT.U32.AND P5, PT, R3.reuse, R10, PT ;  /* 0x0000000a0300720c */ /* 0x040fe20003fa4070 */
[----:B------:R-:W-:Y:S01]  /*d0d0*/  @!P3 IMAD.MOV R18, RZ, RZ, -R18 ;  /* 0x000000ffff12b224 */ /* 0x000fe200078e0a12 */
[C---:B------:R-:W-:Y:S01]  /*d0e0*/  ISETP.GT.U32.AND P3, PT, R3.reuse, R9, PT ;  /* 0x000000090300720c */ /* 0x040fe20003f64070 */
[----:B------:R-:W-:Y:S01]  /*d0f0*/  @!P2 IMAD.MOV R15, RZ, RZ, -R15 ;  /* 0x000000ffff0fa224 */ /* 0x000fe200078e0a0f */
[----:B------:R-:W-:Y:S01]  /*d100*/  ISETP.GT.U32.AND P2, PT, R3, R12, PT ;  /* 0x0000000c0300720c */ /* 0x000fe20003f44070 */
[----:B------:R-:W-:-:S02]  /*d110*/  IMAD.MOV.U32 R17, RZ, RZ, R19 ;  /* 0x000000ffff117224 */ /* 0x000fc400078e0013 */
[--C-:B------:R-:W-:Y:S01]  /*d120*/  @!P6 IMAD.IADD R11, R11, 0x1, -R3.reuse ;  /* 0x000000010b0be824 */ /* 0x100fe200078e0a03 */
[----:B------:R-:W-:Y:S01]  /*d130*/  ISETP.GE.AND P6, PT, R172, RZ, PT ;  /* 0x000000ffac00720c */ /* 0x000fe20003fc6270 */
[----:B------:R-:W-:Y:S01]  /*d140*/  IMAD.HI.U32 R13, R4, R17, RZ ;  /* 0x00000011040d7227 */ /* 0x000fe200078e00ff */
[----:B------:R-:W-:Y:S01]  /*d150*/  ISETP.GE.AND P1, PT, R170, RZ, PT ;  /* 0x000000ffaa00720c */ /* 0x000fe20003f26270 */
[----:B------:R-:W-:Y:S02]  /*d160*/  STL [R1+0x288], R23 ;  /* 0x0002881701007387 */ /* 0x000fe40000100800 */
[----:B------:R-:W-:Y:S02]  /*d170*/  @!P0 IMAD.MOV R16, RZ, RZ, -R16 ;  /* 0x000000ffff108224 */ /* 0x000fe400078e0a10 */
[--C-:B------:R-:W-:Y:S01]  /*d180*/  @!P4 IMAD.IADD R14, R14, 0x1, -R3.reuse ;  /* 0x000000010e0ec824 */ /* 0x100fe200078e0a03 */
[----:B------:R-:W-:Y:S01]  /*d190*/  STL [R1+0x284], R22 ;  /* 0x0002841601007387 */ /* 0x000fe20000100800 */
[----:B------:R-:W-:Y:S01]  /*d1a0*/  @!P5 IMAD.IADD R10, R10, 0x1, -R3 ;  /* 0x000000010a0ad824 */ /* 0x000fe200078e0a03 */
[----:B------:R-:W-:Y:S01]  /*d1b0*/  ISETP.GE.AND P0, PT, R171, RZ, PT ;  /* 0x000000ffab00720c */ /* 0x000fe20003f06270 */
[----:B------:R-:W-:Y:S01]  /*d1c0*/  IMAD.MOV R13, RZ, RZ, -R13 ;  /* 0x000000ffff0d7224 */ /* 0x000fe200078e0a0d */
[----:B------:R0:W-:Y:S01]  /*d1d0*/  STL [R1+0x280], R18 ;  /* 0x0002801201007387 */ /* 0x0001e20000100800 */
[----:B------:R-:W-:-:S02]  /*d1e0*/  @!P3 IMAD.IADD R9, R9, 0x1, -R3 ;  /* 0x000000010909b824 */ /* 0x000fc400078e0a03 */
[----:B------:R-:W-:Y:S01]  /*d1f0*/  @!P2 IMAD.IADD R12, R12, 0x1, -R3 ;  /* 0x000000010c0ca824 */ /* 0x000fe200078e0a03 */
[----:B------:R1:W-:Y:S01]  /*d200*/  STL [R1+0x27c], R16 ;  /* 0x00027c1001007387 */ /* 0x0003e20000100800 */
[C---:B------:R-:W-:Y:S01]  /*d210*/  ISETP.GT.U32.AND P2, PT, R3.reuse, R14, PT ;  /* 0x0000000e0300720c */ /* 0x040fe20003f44070 */
[----:B------:R-:W-:Y:S02]  /*d220*/  IMAD R17, R3, R13, R17 ;  /* 0x0000000d03117224 */ /* 0x000fe400078e0211 */
[----:B------:R2:W-:Y:S01]  /*d230*/  STL [R1+0x278], R15 ;  /* 0x0002780f01007387 */ /* 0x0005e20000100800 */
[----:B------:R-:W-:Y:S01]  /*d240*/  IMAD.MOV.U32 R13, RZ, RZ, R9 ;  /* 0x000000ffff0d7224 */ /* 0x000fe200078e0009 */
[----:B0-----:R-:W-:Y:S01]  /*d250*/  IABS R18, R176 ;  /* 0x000000b000127213 */ /* 0x001fe20000000000 */
[----:B-1----:R-:W-:Y:S02]  /*d260*/  IMAD.MOV.U32 R16, RZ, RZ, R11 ;  /* 0x000000ffff107224 */ /* 0x002fe400078e000b */
[----:B--2---:R-:W-:Y:S01]  /*d270*/  IMAD.MOV.U32 R15, RZ, RZ, R10 ;  /* 0x000000ffff0f7224 */ /* 0x004fe200078e000a */
[----:B------:R-:W-:Y:S01]  /*d280*/  IABS R10, R177 ;  /* 0x000000b1000a7213 */ /* 0x000fe20000000000 */
[----:B------:R-:W-:Y:S01]  /*d290*/  @!P6 IMAD.MOV R13, RZ, RZ, -R13 ;  /* 0x000000ffff0de224 */ /* 0x000fe200078e0a0d */
[----:B------:R-:W-:Y:S01]  /*d2a0*/  ISETP.GE.AND P5, PT, R173, RZ, PT ;  /* 0x000000ffad00720c */ /* 0x000fe20003fa6270 */
[----:B------:R-:W-:Y:S01]  /*d2b0*/  @!P1 IMAD.MOV R16, RZ, RZ, -R16 ;  /* 0x000000ffff109224 */ /* 0x000fe200078e0a10 */
[C---:B------:R-:W-:Y:S01]  /*d2c0*/  ISETP.GT.U32.AND P6, PT, R3.reuse, R17, PT ;  /* 0x000000110300720c */ /* 0x040fe20003fc4070 */
[----:B------:R-:W-:Y:S01]  /*d2d0*/  IMAD.MOV.U32 R9, RZ, RZ, R10 ;  /* 0x000000ffff097224 */ /* 0x000fe200078e000a */
[----:B------:R-:W-:Y:S01]  /*d2e0*/  IABS R11, R178 ;  /* 0x000000b2000b7213 */ /* 0x000fe20000000000 */
[----:B------:R-:W-:Y:S01]  /*d2f0*/  IMAD.HI.U32 R10, R4, R18, RZ ;  /* 0x00000012040a7227 */ /* 0x000fe200078e00ff */
[----:B------:R-:W-:Y:S01]  /*d300*/  ISETP.GT.U32.AND P1, PT, R3, R12, PT ;  /* 0x0000000c0300720c */ /* 0x000fe20003f24070 */
[----:B------:R0:W-:Y:S02]  /*d310*/  STL [R1+0x270], R16 ;  /* 0x0002701001007387 */ /* 0x0001e40000100800 */
[----:B------:R-:W-:-:S02]  /*d320*/  @!P0 IMAD.MOV R15, RZ, RZ, -R15 ;  /* 0x000000ffff0f8224 */ /* 0x000fc400078e0a0f */
[----:B------:R-:W-:Y:S02]  /*d330*/  @!P2 IMAD.IADD R14, R14, 0x1, -R3 ;  /* 0x000000010e0ea824 */ /* 0x000fe400078e0a03 */
[----:B------:R-:W-:Y:S01]  /*d340*/  IMAD.MOV R10, RZ, RZ, -R10 ;  /* 0x000000ffff0a7224 */ /* 0x000fe200078e0a0a */
[----:B------:R1:W-:Y:S01]  /*d350*/  STL [R1+0x26c], R15 ;  /* 0x00026c0f01007387 */ /* 0x0003e20000100800 */
[----:B0-----:R-:W-:Y:S01]  /*d360*/  IMAD.HI.U32 R16, R4, R11, RZ ;  /* 0x0000000b04107227 */ /* 0x001fe200078e00ff */
[----:B------:R-:W-:Y:S02]  /*d370*/  ISETP.GE.AND P3, PT, R174, RZ, PT ;  /* 0x000000ffae00720c */ /* 0x000fe40003f66270 */
[----:B------:R0:W-:Y:S01]  /*d380*/  STL [R1+0x268], R13 ;  /* 0x0002680d01007387 */ /* 0x0001e20000100800 */
[----:B------:R-:W-:Y:S02]  /*d390*/  IMAD R18, R3, R10, R18 ;  /* 0x0000000a03127224 */ /* 0x000fe400078e0212 */
[----:B------:R-:W-:Y:S01]  /*d3a0*/  IMAD.MOV.U32 R20, RZ, RZ, R14 ;  /* 0x000000ffff147224 */ /* 0x000fe200078e000e */
[----:B-1----:R-:W-:Y:S01]  /*d3b0*/  IABS R15, R179 ;  /* 0x000000b3000f7213 */ /* 0x002fe20000000000 */
[----:B------:R-:W-:-:S02]  /*d3c0*/  IMAD.MOV R10, RZ, RZ, -R16 ;  /* 0x000000ffff0a7224 */ /* 0x000fc400078e0a10 */
[----:B------:R-:W-:Y:S02]  /*d3d0*/  @!P6 IMAD.IADD R17, R17, 0x1, -R3 ;  /* 0x000000011111e824 */ /* 0x000fe400078e0a03 */
[----:B0-----:R-:W-:-:S04]  /*d3e0*/  IMAD.HI.U32 R13, R4, R9, RZ ;  /* 0x00000009040d7227 */ /* 0x001fc800078e00ff */
[----:B------:R-:W-:Y:S01]  /*d3f0*/  @!P5 IMAD.MOV R20, RZ, RZ, -R20 ;  /* 0x000000ffff14d224 */ /* 0x000fe200078e0a14 */
[C---:B------:R-:W-:Y:S01]  /*d400*/  ISETP.GT.U32.AND P5, PT, R3.reuse, R18, PT ;  /* 0x000000120300720c */ /* 0x040fe20003fa4070 */
[C---:B------:R-:W-:Y:S02]  /*d410*/  IMAD R11, R3.reuse, R10, R11 ;  /* 0x0000000a030b7224 */ /* 0x040fe400078e020b */
[----:B------:R-:W-:Y:S02]  /*d420*/  @!P1 IMAD.IADD R12, R12, 0x1, -R3 ;  /* 0x000000010c0c9824 */ /* 0x000fe400078e0a03 */
[----:B------:R-:W-:Y:S02]  /*d430*/  IMAD.MOV R13, RZ, RZ, -R13 ;  /* 0x000000ffff0d7224 */ /* 0x000fe400078e0a0d */
[----:B------:R-:W-:Y:S01]  /*d440*/  IMAD.HI.U32 R10, R4, R15, RZ ;  /* 0x0000000f040a7227 */ /* 0x000fe200078e00ff */
[----:B------:R-:W-:-:S03]  /*d450*/  ISETP.GT.U32.AND P6, PT, R3, R17, PT ;  /* 0x000000110300720c */ /* 0x000fc60003fc4070 */
[C---:B------:R-:W-:Y:S02]  /*d460*/  IMAD R9, R3.reuse, R13, R9 ;  /* 0x0000000d03097224 */ /* 0x040fe400078e0209 */
[----:B------:R-:W-:Y:S02]  /*d470*/  IMAD.MOV.U32 R19, RZ, RZ, R12 ;  /* 0x000000ffff137224 */ /* 0x000fe400078e000c */
[----:B------:R-:W-:Y:S02]  /*d480*/  IMAD.MOV R10, RZ, RZ, -R10 ;  /* 0x000000ffff0a7224 */ /* 0x000fe400078e0a0a */
[----:B------:R-:W-:Y:S01]  /*d490*/  @!P3 IMAD.MOV R19, RZ, RZ, -R19 ;  /* 0x000000ffff13b224 */ /* 0x000fe200078e0a13 */
[C---:B------:R-:W-:Y:S01]  /*d4a0*/  ISETP.GT.U32.AND P3, PT, R3.reuse, R9, PT ;  /* 0x000000090300720c */ /* 0x040fe20003f64070 */
[----:B------:R-:W-:Y:S01]  /*d4b0*/  IMAD R15, R3, R10, R15 ;  /* 0x0000000a030f7224 */ /* 0x000fe200078e020f */
[----:B------:R-:W-:Y:S01]  /*d4c0*/  ISETP.GE.AND P4, PT, R175, RZ, PT ;  /* 0x000000ffaf00720c */ /* 0x000fe20003f86270 */
[----:B------:R-:W-:-:S03]  /*d4d0*/  @!P5 IMAD.IADD R18, R18, 0x1, -R3 ;  /* 0x000000011212d824 */ /* 0x000fc600078e0a03 */
[----:B------:R-:W-:Y:S01]  /*d4e0*/  ISETP.GT.U32.AND P5, PT, R3, R15, PT ;  /* 0x0000000f0300720c */ /* 0x000fe20003fa4070 */
[--C-:B------:R-:W-:Y:S01]  /*d4f0*/  @!P6 IMAD.IADD R17, R17, 0x1, -R3.reuse ;  /* 0x000000011111e824 */ /* 0x100fe200078e0a03 */
[----:B------:R-:W-:Y:S02]  /*d500*/  ISETP.GT.U32.AND P6, PT, R3, R11, PT ;  /* 0x0000000b0300720c */ /* 0x000fe40003fc4070 */
[----:B------:R-:W-:Y:S01]  /*d510*/  IABS R12, R181 ;  /* 0x000000b5000c7213 */ /* 0x000fe20000000000 */
[----:B------:R-:W-:Y:S02]  /*d520*/  STL [R1+0x264], R20 ;  /* 0x0002641401007387 */ /* 0x000fe40000100800 */
[----:B------:R-:W-:Y:S02]  /*d530*/  @!P3 IMAD.IADD R9, R9, 0x1, -R3 ;  /* 0x000000010909b824 */ /* 0x000fe400078e0a03 */
[----:B------:R0:W-:Y:S01]  /*d540*/  STL [R1+0x250], R19 ;  /* 0x0002501301007387 */ /* 0x0001e20000100800 */
[----:B------:R-:W-:Y:S01]  /*d550*/  IMAD.HI.U32 R16, R4, R12, RZ ;  /* 0x0000000c04107227 */ /* 0x000fe200078e00ff */
[----:B------:R-:W-:-:S03]  /*d560*/  IABS R10, R182 ;  /* 0x000000b6000a7213 */ /* 0x000fc60000000000 */
[----:B------:R-:W-:Y:S02]  /*d570*/  @!P5 IMAD.IADD R15, R15, 0x1, -R3 ;  /* 0x000000010f0fd824 */ /* 0x000fe400078e0a03 */
[----:B0-----:R-:W-:Y:S02]  /*d580*/  IMAD.MOV.U32 R19, RZ, RZ, R17 ;  /* 0x000000ffff137224 */ /* 0x001fe400078e0011 */
[----:B------:R-:W-:Y:S02]  /*d590*/  IMAD.MOV R16, RZ, RZ, -R16 ;  /* 0x000000ffff107224 */ /* 0x000fe400078e0a10 */
[----:B------:R-:W-:Y:S01]  /*d5a0*/  @!P4 IMAD.MOV R19, RZ, RZ, -R19 ;  /* 0x000000ffff13c224 */ /* 0x000fe200078e0a13 */
[----:B------:R-:W-:Y:S01]  /*d5b0*/  ISETP.GT.U32.AND P4, PT, R3, R9, PT ;  /* 0x000000090300720c */ /* 0x000fe20003f84070 */
[----:B------:R-:W-:Y:S01]  /*d5c0*/  @!P6 IMAD.IADD R11, R11, 0x1, -R3 ;  /* 0x000000010b0be824 */ /* 0x000fe200078e0a03 */
[----:B------:R-:W-:Y:S01]  /*d5d0*/  IABS R14, R180 ;  /* 0x000000b4000e7213 */ /* 0x000fe20000000000 */
[C---:B------:R-:W-:Y:S01]  /*d5e0*/  IMAD R12, R3.reuse, R16, R12 ;  /* 0x00000010030c7224 */ /* 0x040fe200078e020c */
[C---:B------:R-:W-:Y:S01]  /*d5f0*/  ISETP.GT.U32.AND P5, PT, R3.reuse, R15, PT ;  /* 0x0000000f0300720c */ /* 0x040fe20003fa4070 */
[----:B------:R-:W-:Y:S01]  /*d600*/  IMAD.HI.U32 R16, R4, R10, RZ ;  /* 0x0000000a04107227 */ /* 0x000fe200078e00ff */
[----:B------:R-:W-:-:S03]  /*d610*/  ISETP.GT.U32.AND P6, PT, R3, R11, PT ;  /* 0x0000000b0300720c */ /* 0x000fc60003fc4070 */
[----:B------:R-:W-:Y:S01]  /*d620*/  IMAD.HI.U32 R13, R4, R14, RZ ;  /* 0x0000000e040d7227 */ /* 0x000fe200078e00ff */
[----:B------:R-:W-:-:S03]  /*d630*/  ISETP.GT.U32.AND P3, PT, R3, R18, PT ;  /* 0x000000120300720c */ /* 0x000fc60003f64070 */
[----:B------:R-:W-:Y:S02]  /*d640*/  IMAD.MOV R16, RZ, RZ, -R16 ;  /* 0x000000ffff107224 */ /* 0x000fe400078e0a10 */
[----:B------:R-:W-:Y:S02]  /*d650*/  IMAD.MOV R13, RZ, RZ, -R13 ;  /* 0x000000ffff0d7224 */ /* 0x000fe400078e0a0d */
[--C-:B------:R-:W-:Y:S01]  /*d660*/  @!P4 IMAD.IADD R9, R9, 0x1, -R3.reuse ;  /* 0x000000010909c824 */ /* 0x100fe200078e0a03 */
[C---:B------:R-:W-:Y:S01]  /*d670*/  ISETP.GT.U32.AND P4, PT, R3.reuse, R12, PT ;  /* 0x0000000c0300720c */ /* 0x040fe20003f84070 */
[C---:B------:R-:W-:Y:S02]  /*d680*/  IMAD R10, R3.reuse, R16, R10 ;  /* 0x00000010030a7224 */ /* 0x040fe400078e020a */
[----:B------:R-:W-:Y:S01]  /*d690*/  IMAD R14, R3, R13, R14 ;  /* 0x0000000d030e7224 */ /* 0x000fe200078e020e */
[----:B------:R-:W-:Y:S01]  /*d6a0*/  IABS R13, R183 ;  /* 0x000000b7000d7213 */ /* 0x000fe20000000000 */
[--C-:B------:R-:W-:Y:S01]  /*d6b0*/  @!P5 IMAD.IADD R15, R15, 0x1, -R3.reuse ;  /* 0x000000010f0fd824 */ /* 0x100fe200078e0a03 */
[----:B------:R-:W-:Y:S01]  /*d6c0*/  ISETP.GT.U32.AND P5, PT, R3, R10, PT ;  /* 0x0000000a0300720c */ /* 0x000fe20003fa4070 */
[----:B------:R-:W-:Y:S01]  /*d6d0*/  @!P6 IMAD.IADD R11, R11, 0x1, -R3 ;  /* 0x000000010b0be824 */ /* 0x000fe200078e0a03 */
[----:B------:R-:W-:Y:S01]  /*d6e0*/  ISETP.GE.AND P0, PT, R176, RZ, PT ;  /* 0x000000ffb000720c */ /* 0x000fe20003f06270 */
[----:B------:R0:W-:Y:S01]  /*d6f0*/  STL [R1+0x24c], R19 ;  /* 0x00024c1301007387 */ /* 0x0001e20000100800 */
[----:B------:R-:W-:-:S02]  /*d700*/  ISETP.GE.AND P2, PT, R177, RZ, PT ;  /* 0x000000ffb100720c */ /* 0x000fc40003f46270 */
[----:B------:R-:W-:Y:S02]  /*d710*/  ISETP.GE.AND P1, PT, R178, RZ, PT ;  /* 0x000000ffb200720c */ /* 0x000fe40003f26270 */
[----:B------:R-:W-:Y:S01]  /*d720*/  ISETP.GE.AND P6, PT, R179, RZ, PT ;  /* 0x000000ffb300720c */ /* 0x000fe20003fc6270 */
[----:B------:R-:W-:Y:S02]  /*d730*/  @!P3 IMAD.IADD R18, R18, 0x1, -R3 ;  /* 0x000000011212b824 */ /* 0x000fe400078e0a03 */
[----:B0-----:R-:W-:Y:S01]  /*d740*/  IMAD.HI.U32 R19, R4, R13, RZ ;  /* 0x0000000d04137227 */ /* 0x001fe200078e00ff */
[----:B------:R-:W-:Y:S02]  /*d750*/  ISETP.GT.U32.AND P3, PT, R3, R14, PT ;  /* 0x0000000e0300720c */ /* 0x000fe40003f64070 */
[----:B------:R-:W-:Y:S01]  /*d760*/  IABS R17, R184 ;  /* 0x000000b800117213 */ /* 0x000fe20000000000 */
[----:B------:R-:W-:Y:S02]  /*d770*/  IMAD.MOV R19, RZ, RZ, -R19 ;  /* 0x000000ffff137224 */ /* 0x000fe400078e0a13 */
[----:B------:R-:W-:-:S02]  /*d780*/  @!P4 IMAD.IADD R12, R12, 0x1, -R3 ;  /* 0x000000010c0cc824 */ /* 0x000fc400078e0a03 */
[----:B------:R-:W-:Y:S02]  /*d790*/  IMAD.MOV.U32 R21, RZ, RZ, R18 ;  /* 0x000000ffff157224 */ /* 0x000fe400078e0012 */
[----:B------:R-:W-:Y:S01]  /*d7a0*/  IMAD.MOV.U32 R20, RZ, RZ, R9 ;  /* 0x000000ffff147224 */ /* 0x000fe200078e0009 */
[----:B------:R-:W-:Y:S01]  /*d7b0*/  IABS R16, R185 ;  /* 0x000000b900107213 */ /* 0x000fe20000000000 */
[C---:B------:R-:W-:Y:S02]  /*d7c0*/  IMAD R13, R3.reuse, R19, R13 ;  /* 0x00000013030d7224 */ /* 0x040fe400078e020d */
[----:B------:R-:W-:Y:S01]  /*d7d0*/  @!P5 IMAD.IADD R10, R10, 0x1, -R3 ;  /* 0x000000010a0ad824 */ /* 0x000fe200078e0a03 */
[----:B------:R-:W-:Y:S01]  /*d7e0*/  ISETP.GT.U32.AND P5, PT, R3, R12, PT ;  /* 0x0000000c0300720c */ /* 0x000fe20003fa4070 */
[----:B------:R-:W-:Y:S02]  /*d7f0*/  IMAD.MOV.U32 R9, RZ, RZ, R15 ;  /* 0x000000ffff097224 */ /* 0x000fe400078e000f */
[----:B------:R-:W-:-:S04]  /*d800*/  IMAD.HI.U32 R19, R4, R17, RZ ;  /* 0x0000001104137227 */ /* 0x000fc800078e00ff */
[----:B------:R-:W-:Y:S02]  /*d810*/  @!P0 IMAD.MOV R21, RZ, RZ, -R21 ;  /* 0x000000ffff158224 */ /* 0x000fe400078e0a15 */
[----:B------:R-:W-:Y:S02]  /*d820*/  @!P2 IMAD.MOV R20, RZ, RZ, -R20 ;  /* 0x000000ffff14a224 */ /* 0x000fe400078e0a14 */
[----:B------:R-:W-:Y:S02]  /*d830*/  @!P1 IMAD.MOV R11, RZ, RZ, -R11 ;  /* 0x000000ffff0b9224 */ /* 0x000fe400078e0a0b */
[----:B------:R-:W-:Y:S01]  /*d840*/  @!P6 IMAD.MOV R9, RZ, RZ, -R9 ;  /* 0x000000ffff09e224 */ /* 0x000fe200078e0a09 */
[----:B------:R-:W-:Y:S01]  /*d850*/  ISETP.GT.U32.AND P6, PT, R3, R13, PT ;  /* 0x0000000d0300720c */ /* 0x000fe20003fc4070 */
[----:B------:R-:W-:Y:S01]  /*d860*/  IMAD.HI.U32 R18, R4, R16, RZ ;  /* 0x0000001004127227 */ /* 0x000fe200078e00ff */
[----:B------:R-:W-:Y:S03]  /*d870*/  STL [R1+0x248], R21 ;  /* 0x0002481501007387 */ /* 0x000fe60000100800 */
[----:B------:R-:W-:Y:S01]  /*d880*/  IMAD.MOV R19, RZ, RZ, -R19 ;  /* 0x000000ffff137224 */ /* 0x000fe200078e0a13 */
[----:B------:R-:W-:Y:S01]  /*d890*/  STL [R1+0x240], R20 ;  /* 0x0002401401007387 */ /* 0x000fe20000100800 */
[----:B------:R-:W-:-:S02]  /*d8a0*/  @!P3 IMAD.IADD R14, R14, 0x1, -R3 ;  /* 0x000000010e0eb824 */ /* 0x000fc400078e0a03 */
[----:B------:R-:W-:Y:S01]  /*d8b0*/  IMAD.MOV R18, RZ, RZ, -R18 ;  /* 0x000000ffff127224 */ /* 0x000fe200078e0a12 */
[----:B------:R0:W-:Y:S01]  /*d8c0*/  STL [R1+0x23c], R11 ;  /* 0x00023c0b01007387 */ /* 0x0001e20000100800 */
[----:B------:R-:W-:Y:S01]  /*d8d0*/  @!P5 IMAD.IADD R12, R12, 0x1, -R3 ;  /* 0x000000010c0cd824 */ /* 0x000fe200078e0a03 */
[C---:B------:R-:W-:Y:S02]  /*d8e0*/  ISETP.GT.U32.AND P0, PT, R3.reuse, R14, PT ;  /* 0x0000000e0300720c */ /* 0x040fe40003f04070 */
[----:B------:R1:W-:Y:S01]  /*d8f0*/  STL [R1+0x238], R9 ;  /* 0x0002380901007387 */ /* 0x0003e20000100800 */
[C---:B0-----:R-:W-:Y:S02]  /*d900*/  IMAD R11, R3.reuse, R19, R17 ;  /* 0x00000013030b7224 */ /* 0x041fe400078e0211 */
[----:B-1----:R-:W-:-:S03]  /*d910*/  IMAD R9, R3, R18, R16 ;  /* 0x0000001203097224 */ /* 0x002fc600078e0210 */
[----:B------:R-:W-:Y:S01]  /*d920*/  ISETP.GT.U32.AND P5, PT, R3, R11, PT ;  /* 0x0000000b0300720c */ /* 0x000fe20003fa4070 */
[--C-:B------:R-:W-:Y:S01]  /*d930*/  @!P6 IMAD.IADD R13, R13, 0x1, -R3.reuse ;  /* 0x000000010d0de824 */ /* 0x100fe200078e0a03 */
[----:B------:R-:W-:Y:S02]  /*d940*/  ISETP.GT.U32.AND P6, PT, R3, R9, PT ;  /* 0x000000090300720c */ /* 0x000fe40003fc4070 */
[----:B------:R-:W-:Y:S02]  /*d950*/  ISETP.GE.AND P3, PT, R180, RZ, PT ;  /* 0x000000ffb400720c */ /* 0x000fe40003f66270 */
[----:B------:R-:W-:Y:S01]  /*d960*/  ISETP.GE.AND P4, PT, R181, RZ, PT ;  /* 0x000000ffb500720c */ /* 0x000fe20003f86270 */
[----:B------:R-:W-:Y:S01]  /*d970*/  @!P0 IMAD.IADD R14, R14, 0x1, -R3 ;  /* 0x000000010e0e8824 */ /* 0x000fe200078e0a03 */
[----:B------:R-:W-:-:S05]  /*d980*/  IABS R16, R187 ;  /* 0x000000bb00107213 */ /* 0x000fca0000000000 */
[--C-:B------:R-:W-:Y:S02]  /*d990*/  @!P5 IMAD.IADD R11, R11, 0x1, -R3.reuse ;  /* 0x000000010b0bd824 */ /* 0x100fe400078e0a03 */
[----:B------:R-:W-:Y:S02]  /*d9a0*/  IMAD.MOV.U32 R21, RZ, RZ, R14 ;  /* 0x000000ffff157224 */ /* 0x000fe400078e000e */
[----:B------:R-:W-:Y:S01]  /*d9b0*/  @!P6 IMAD.IADD R9, R9, 0x1, -R3 ;  /* 0x000000010909e824 */ /* 0x000fe200078e0a03 */
[----:B------:R-:W-:Y:S01]  /*d9c0*/  ISETP.GT.U32.AND P6, PT, R3, R11, PT ;  /* 0x0000000b0300720c */ /* 0x000fe20003fc4070 */
[----:B------:R-:W-:-:S04]  /*d9d0*/  IMAD.HI.U32 R17, R4, R16, RZ ;  /* 0x0000001004117227 */ /* 0x000fc800078e00ff */
[----:B------:R-:W-:Y:S02]  /*d9e0*/  @!P3 IMAD.MOV R21, RZ, RZ, -R21 ;  /* 0x000000ffff15b224 */ /* 0x000fe400078e0a15 */
[----:B------:R-:W-:Y:S02]  /*d9f0*/  @!P4 IMAD.MOV R12, RZ, RZ, -R12 ;  /* 0x000000ffff0cc224 */ /* 0x000fe400078e0a0c */
[----:B------:R-:W-:Y:S01]  /*da00*/  IMAD.MOV R17, RZ, RZ, -R17 ;  /* 0x000000ffff117224 */ /* 0x000fe200078e0a11 */
[----:B------:R-:W-:Y:S01]  /*da10*/  IABS R20, R186 ;  /* 0x000000ba00147213 */ /* 0x000fe20000000000 */
[----:B------:R-:W-:Y:S01]  /*da20*/  STL [R1+0x234], R21 ;  /* 0x0002341501007387 */ /* 0x000fe20000100800 */
[----:B------:R-:W-:-:S03]  /*da30*/  ISETP.GT.U32.AND P2, PT, R3, R10, PT ;  /* 0x0000000a0300720c */ /* 0x000fc60003f44070 */
[----:B------:R0:W-:Y:S01]  /*da40*/  STL [R1+0x230], R12 ;  /* 0x0002300c01007387 */ /* 0x0001e20000100800 */
[----:B------:R-:W-:Y:S01]  /*da50*/  IMAD.HI.U32 R14, R4, R20, RZ ;  /* 0x00000014040e7227 */ /* 0x000fe200078e00ff */
[----:B------:R-:W-:-:S03]  /*da60*/  ISETP.GE.AND P1, PT, R182, RZ, PT ;  /* 0x000000ffb600720c */ /* 0x000fc60003f26270 */
[----:B------:R-:W-:Y:S02]  /*da70*/  @!P6 IMAD.IADD R11, R11, 0x1, -R3 ;  /* 0x000000010b0be824 */ /* 0x000fe400078e0a03 */
[C---:B0-----:R-:W-:Y:S01]  /*da80*/  IMAD R12, R3.reuse, R17, R16 ;  /* 0x00000011030c7224 */ /* 0x041fe200078e0210 */
[C---:B------:R-:W-:Y:S01]  /*da90*/  ISETP.GT.U32.AND P5, PT, R3.reuse, R13, PT ;  /* 0x0000000d0300720c */ /* 0x040fe20003fa4070 */
[----:B------:R-:W-:Y:S01]  /*daa0*/  IMAD.MOV R14, RZ, RZ, -R14 ;  /* 0x000000ffff0e7224 */ /* 0x000fe200078e0a0e */
[----:B------:R-:W-:Y:S02]  /*dab0*/  IABS R15, R188 ;  /* 0x000000bc000f7213 */ /* 0x000fe40000000000 */
[C---:B------:R-:W-:Y:S01]  /*dac0*/  ISETP.GT.U32.AND P6, PT, R3.reuse, R12, PT ;  /* 0x0000000c0300720c */ /* 0x040fe20003fc4070 */
[C---:B------:R-:W-:Y:S01]  /*dad0*/  IMAD R20, R3.reuse, R14, R20 ;  /* 0x0000000e03147224 */ /* 0x040fe200078e0214 */
[----:B------:R-:W-:Y:S01]  /*dae0*/  ISETP.GT.U32.AND P4, PT, R3, R9, PT ;  /* 0x000000090300720c */ /* 0x000fe20003f84070 */
[----:B------:R-:W-:Y:S01]  /*daf0*/  IMAD.HI.U32 R14, R4, R15, RZ ;  /* 0x0000000f040e7227 */ /* 0x000fe200078e00ff */
[----:B------:R-:W-:-:S03]  /*db00*/  ISETP.GE.AND P0, PT, R183, RZ, PT ;  /* 0x000000ffb700720c */ /* 0x000fc60003f06270 */
[--C-:B------:R-:W-:Y:S02]  /*db10*/  @!P2 IMAD.IADD R10, R10, 0x1, -R3.reuse ;  /* 0x000000010a0aa824 */ /* 0x100fe400078e0a03 */
[----:B------:R-:W-:Y:S02]  /*db20*/  IMAD.MOV R14, RZ, RZ, -R14 ;  /* 0x000000ffff0e7224 */ /* 0x000fe400078e0a0e */
[----:B------:R-:W-:Y:S01]  /*db30*/  @!P1 IMAD.MOV R10, RZ, RZ, -R10 ;  /* 0x000000ffff0a9224 */ /* 0x000fe200078e0a0a */
[----:B------:R-:W-:Y:S01]  /*db40*/  ISETP.GE.AND P2, PT, R184, RZ, PT ;  /* 0x000000ffb800720c */ /* 0x000fe20003f46270 */
[--C-:B------:R-:W-:Y:S01]  /*db50*/  @!P6 IMAD.IADD R12, R12, 0x1, -R3.reuse ;  /* 0x000000010c0ce824 */ /* 0x100fe200078e0a03 */
[----:B------:R-:W-:Y:S01]  /*db60*/  IABS R19, R189 ;  /* 0x000000bd00137213 */ /* 0x000fe20000000000 */
[----:B------:R-:W-:Y:S02]  /*db70*/  @!P5 IMAD.IADD R13, R13, 0x1, -R3 ;  /* 0x000000010d0dd824 */ /* 0x000fe400078e0a03 */
[C---:B------:R-:W-:Y:S01]  /*db80*/  IMAD R15, R3.reuse, R14, R15 ;  /* 0x0000000e030f7224 */ /* 0x040fe200078e020f */
[----:B------:R0:W-:Y:S01]  /*db90*/  STL [R1+0x22c], R10 ;  /* 0x00022c0a01007387 */ /* 0x0001e20000100800 */
[----:B------:R-:W-:Y:S01]  /*dba0*/  IMAD.MOV.U32 R18, RZ, RZ, R13 ;  /* 0x000000ffff127224 */ /* 0x000fe200078e000d */
[----:B------:R-:W-:Y:S01]  /*dbb0*/  ISETP.GT.U32.AND P6, PT, R3, R12, PT ;  /* 0x0000000c0300720c */ /* 0x000fe20003fc4070 */
[----:B------:R-:W-:Y:S01]  /*dbc0*/  @!P4 IMAD.IADD R9, R9, 0x1, -R3 ;  /* 0x000000010909c824 */ /* 0x000fe200078e0a03 */
[----:B------:R-:W-:Y:S01]  /*dbd0*/  ISETP.GT.U32.AND P4, PT, R3, R15, PT ;  /* 0x0000000f0300720c */ /* 0x000fe20003f84070 */
[----:B------:R-:W-:-:S02]  /*dbe0*/  @!P0 IMAD.MOV R18, RZ, RZ, -R18 ;  /* 0x000000ffff128224 */ /* 0x000fc400078e0a12 */
[----:B0-----:R-:W-:Y:S02]  /*dbf0*/  IMAD.MOV.U32 R10, RZ, RZ, R11 ;  /* 0x000000ffff0a7224 */ /* 0x001fe400078e000b */
[----:B------:R-:W-:-:S04]  /*dc00*/  IMAD.HI.U32 R11, R4, R19, RZ ;  /* 0x00000013040b7227 */ /* 0x000fc800078e00ff */
[----:B------:R-:W-:Y:S01]  /*dc10*/  IMAD.MOV R11, RZ, RZ, -R11 ;  /* 0x000000ffff0b7224 */ /* 0x000fe200078e0a0b */
[----:B------:R0:W-:Y:S01]  /*dc20*/  STL [R1+0x228], R18 ;  /* 0x0002281201007387 */ /* 0x0001e20000100800 */
[----:B------:R-:W-:Y:S01]  /*dc30*/  @!P2 IMAD.MOV R10, RZ, RZ, -R10 ;  /* 0x000000ffff0aa224 */ /* 0x000fe200078e0a0a */
[----:B------:R-:W-:Y:S01]  /*dc40*/  IABS R17, R191 ;  /* 0x000000bf00117213 */ /* 0x000fe20000000000 */
[----:B------:R-:W-:Y:S02]  /*dc50*/  IMAD R19, R3, R11, R19 ;  /* 0x0000000b03137224 */ /* 0x000fe400078e0213 */
[--C-:B------:R-:W-:Y:S01]  /*dc60*/  @!P6 IMAD.IADD R12, R12, 0x1, -R3.reuse ;  /* 0x000000010c0ce824 */ /* 0x100fe200078e0a03 */
[----:B------:R1:W-:Y:S01]  /*dc70*/  STL [R1+0x220], R10 ;  /* 0x0002200a01007387 */ /* 0x0003e20000100800 */
[----:B0-----:R-:W-:Y:S01]  /*dc80*/  IABS R18, R190 ;  /* 0x000000be00127213 */ /* 0x001fe20000000000 */
[----:B------:R-:W-:Y:S01]  /*dc90*/  @!P4 IMAD.IADD R15, R15, 0x1, -R3 ;  /* 0x000000010f0fc824 */ /* 0x000fe200078e0a03 */
[----:B------:R-:W-:Y:S01]  /*dca0*/  ISETP.GT.U32.AND P6, PT, R3, R19, PT ;  /* 0x000000130300720c */ /* 0x000fe20003fc4070 */
[----:B------:R-:W-:-:S04]  /*dcb0*/  IMAD.HI.U32 R11, R4, R17, RZ ;  /* 0x00000011040b7227 */ /* 0x000fc800078e00ff */
[----:B-1----:R-:W-:Y:S01]  /*dcc0*/  IMAD.HI.U32 R10, R4, R18, RZ ;  /* 0x00000012040a7227 */ /* 0x002fe200078e00ff */
[----:B------:R-:W-:-:S03]  /*dcd0*/  ISETP.GT.U32.AND P4, PT, R3, R15, PT ;  /* 0x0000000f0300720c */ /* 0x000fc60003f84070 */
[----:B------:R-:W-:Y:S02]  /*dce0*/  IMAD.MOV R13, RZ, RZ, -R10 ;  /* 0x000000ffff0d7224 */ /* 0x000fe400078e0a0a */
[----:B------:R-:W-:Y:S01]  /*dcf0*/  IMAD.MOV R11, RZ, RZ, -R11 ;  /* 0x000000ffff0b7224 */ /* 0x000fe200078e0a0b */
[C---:B------:R-:W-:Y:S01]  /*dd00*/  ISETP.GT.U32.AND P5, PT, R3.reuse, R20, PT ;  /* 0x000000140300720c */ /* 0x040fe20003fa4070 */
[C---:B------:R-:W-:Y:S01]  /*dd10*/  IMAD R18, R3.reuse, R13, R18 ;  /* 0x0000000d03127224 */ /* 0x040fe200078e0212 */
[----:B------:R-:W-:Y:S01]  /*dd20*/  IABS R13, R193 ;  /* 0x000000c1000d7213 */ /* 0x000fe20000000000 */
[----:B------:R-:W-:Y:S02]  /*dd30*/  IMAD R17, R3, R11, R17 ;  /* 0x0000000b03117224 */ /* 0x000fe400078e0211 */
[----:B------:R-:W-:Y:S01]  /*dd40*/  @!P6 IMAD.IADD R19, R19, 0x1, -R3 ;  /* 0x000000011313e824 */ /* 0x000fe200078e0a03 */
[----:B------:R-:W-:Y:S01]  /*dd50*/  IABS R16, R192 ;  /* 0x000000c000107213 */ /* 0x000fe20000000000 */
[----:B------:R-:W-:Y:S01]  /*dd60*/  IMAD.HI.U32 R21, R4, R13, RZ ;  /* 0x0000000d04157227 */ /* 0x000fe200078e00ff */
[----:B------:R-:W-:-:S03]  /*dd70*/  ISETP.GT.U32.AND P6, PT, R3, R17, PT ;  /* 0x000000110300720c */ /* 0x000fc60003fc4070 */
[----:B------:R-:W-:Y:S01]  /*dd80*/  @!P4 IMAD.IADD R15, R15, 0x1, -R3 ;  /* 0x000000010f0fc824 */ /* 0x000fe200078e0a03 */
[----:B------:R-:W-:Y:S01]  /*dd90*/  ISETP.GT.U32.AND P4, PT, R3, R18, PT ;  /* 0x000000120300720c */ /* 0x000fe20003f84070 */
[----:B------:R-:W-:Y:S02]  /*dda0*/  IMAD.MOV R21, RZ, RZ, -R21 ;  /* 0x000000ffff157224 */ /* 0x000fe400078e0a15 */
[----:B------:R-:W-:Y:S01]  /*ddb0*/  @!P5 IMAD.IADD R20, R20, 0x1, -R3 ;  /* 0x000000011414d824 */ /* 0x000fe200078e0a03 */
[----:B------:R-:W-:Y:S01]  /*ddc0*/  ISETP.GE.AND P3, PT, R185, RZ, PT ;  /* 0x000000ffb900720c */ /* 0x000fe20003f66270 */
[----:B------:R-:W-:-:S04]  /*ddd0*/  IMAD.HI.U32 R10, R4, R16, RZ ;  /* 0x00000010040a7227 */ /* 0x000fc800078e00ff */
[C---:B------:R-:W-:Y:S01]  /*dde0*/  IMAD R13, R3.reuse, R21, R13 ;  /* 0x00000015030d7224 */ /* 0x040fe200078e020d */
[----:B------:R-:W-:Y:S01]  /*ddf0*/  ISETP.GT.U32.AND P5, PT, R3, R20, PT ;  /* 0x000000140300720c */ /* 0x000fe20003fa4070 */
[----:B------:R-:W-:Y:S02]  /*de00*/  IMAD.MOV R10, RZ, RZ, -R10 ;  /* 0x000000ffff0a7224 */ /* 0x000fe400078e0a0a */
[--C-:B------:R-:W-:Y:S01]  /*de10*/  @!P6 IMAD.IADD R17, R17, 0x1, -R3.reuse ;  /* 0x000000011111e824 */ /* 0x100fe200078e0a03 */
[C---:B------:R-:W-:Y:S01]  /*de20*/  ISETP.GT.U32.AND P6, PT, R3.reuse, R13, PT ;  /* 0x0000000d0300720c */ /* 0x040fe20003fc4070 */
[----:B------:R-:W-:Y:S01]  /*de30*/  IMAD R16, R3, R10, R16 ;  /* 0x0000000a03107224 */ /* 0x000fe200078e0210 */
[----:B------:R-:W-:Y:S01]  /*de40*/  IABS R14, R194 ;  /* 0x000000c2000e7213 */ /* 0x000fe20000000000 */
[----:B------:R-:W-:Y:S01]  /*de50*/  @!P4 IMAD.IADD R18, R18, 0x1, -R3 ;  /* 0x000000011212c824 */ /* 0x000fe200078e0a03 */
[----:B------:R-:W-:Y:S01]  /*de60*/  ISETP.GE.AND P1, PT, R186, RZ, PT ;  /* 0x000000ffba00720c */ /* 0x000fe20003f26270 */
[----:B------:R-:W-:Y:S01]  /*de70*/  @!P3 IMAD.MOV R9, RZ, RZ, -R9 ;  /* 0x000000ffff09b224 */ /* 0x000fe200078e0a09 */
[----:B------:R-:W-:-:S02]  /*de80*/  ISETP.GE.AND P0, PT, R187, RZ, PT ;  /* 0x000000ffbb00720c */ /* 0x000fc40003f06270 */
[C---:B------:R-:W-:Y:S01]  /*de90*/  ISETP.GT.U32.AND P4, PT, R3.reuse, R16, PT ;  /* 0x000000100300720c */ /* 0x040fe20003f84070 */
[----:B------:R-:W-:Y:S01]  /*dea0*/  IMAD.HI.U32 R25, R4, R14, RZ ;  /* 0x0000000e04197227 */ /* 0x000fe200078e00ff */
[----:B------:R-:W-:Y:S02]  /*deb0*/  ISETP.GE.AND P2, PT, R188, RZ, PT ;  /* 0x000000ffbc00720c */ /* 0x000fe40003f46270 */
[----:B------:R-:W-:Y:S01]  /*dec0*/  ISETP.GT.U32.AND P3, PT, R3, R19, PT ;  /* 0x000000130300720c */ /* 0x000fe20003f64070 */
[----:B------:R-:W-:Y:S01]  /*ded0*/  @!P5 IMAD.IADD R20, R20, 0x1, -R3 ;  /* 0x000000011414d824 */ /* 0x000fe200078e0a03 */
[----:B------:R-:W-:Y:S01]  /*dee0*/  IABS R21, R197 ;  /* 0x000000c500157213 */ /* 0x000fe20000000000 */
[----:B------:R-:W-:Y:S02]  /*def0*/  IMAD.MOV R25, RZ, RZ, -R25 ;  /* 0x000000ffff197224 */ /* 0x000fe400078e0a19 */
[--C-:B------:R-:W-:Y:S01]  /*df00*/  @!P6 IMAD.IADD R13, R13, 0x1, -R3.reuse ;  /* 0x000000010d0de824 */ /* 0x100fe200078e0a03 */
[----:B------:R-:W-:Y:S01]  /*df10*/  IABS R11, R195 ;  /* 0x000000c3000b7213 */ /* 0x000fe20000000000 */
[----:B------:R-:W-:Y:S01]  /*df20*/  IMAD.MOV.U32 R50, RZ, RZ, R20 ;  /* 0x000000ffff327224 */ /* 0x000fe200078e0014 */
[----:B------:R-:W-:Y:S01]  /*df30*/  IABS R10, R196 ;  /* 0x000000c4000a7213 */ /* 0x000fe20000000000 */
[----:B------:R0:W-:Y:S01]  /*df40*/  STL [R1+0x21c], R9 ;  /* 0x00021c0901007387 */ /* 0x0001e20000100800 */
[C---:B------:R-:W-:Y:S01]  /*df50*/  IMAD R14, R3.reuse, R25, R14 ;  /* 0x00000019030e7224 */ /* 0x040fe200078e020e */
[C---:B------:R-:W-:Y:S01]  /*df60*/  ISETP.GT.U32.AND P6, PT, R3.reuse, R13, PT ;  /* 0x0000000d0300720c */ /* 0x040fe20003fc4070 */
[----:B------:R-:W-:Y:S01]  /*df70*/  @!P1 IMAD.MOV R50, RZ, RZ, -R50 ;  /* 0x000000ffff329224 */ /* 0x000fe200078e0a32 */
[----:B------:R-:W-:Y:S01]  /*df80*/  ISETP.GT.U32.AND P1, PT, R3, R18, PT ;  /* 0x000000120300720c */ /* 0x000fe20003f24070 */
[----:B------:R-:W-:-:S02]  /*df90*/  @!P4 IMAD.IADD R16, R16, 0x1, -R3 ;  /* 0x000000011010c824 */ /* 0x000fc400078e0a03 */
[----:B------:R-:W-:-:S04]  /*dfa0*/  IMAD.HI.U32 R22, R4, R21, RZ ;  /* 0x0000001504167227 */ /* 0x000fc800078e00ff */
[----:B0-----:R-:W-:Y:S02]  /*dfb0*/  IMAD.MOV.U32 R9, RZ, RZ, R15 ;  /* 0x000000ffff097224 */ /* 0x001fe400078e000f */
[----:B------:R-:W-:Y:S01]  /*dfc0*/  @!P0 IMAD.MOV R12, RZ, RZ, -R12 ;  /* 0x000000ffff0c8224 */ /* 0x000fe200078e0a0c */
[----:B------:R-:W-:Y:S01]  /*dfd0*/  ISETP.GT.U32.AND P0, PT, R3, R17, PT ;  /* 0x000000110300720c */ /* 0x000fe20003f04070 */
[C---:B------:R-:W-:Y:S01]  /*dfe0*/  IMAD.HI.U32 R24, R4.reuse, R11, RZ ;  /* 0x0000000b04187227 */ /* 0x040fe200078e00ff */
[----:B------:R-:W-:Y:S03]  /*dff0*/  STL [R1+0x218], R50 ;  /* 0x0002183201007387 */ /* 0x000fe60000100800 */
[----:B------:R-:W-:-:S04]  /*e000*/  IMAD.HI.U32 R23, R4, R10, RZ ;  /* 0x0000000a04177227 */ /* 0x000fc800078e00ff */
[----:B------:R-:W-:Y:S02]  /*e010*/  @!P2 IMAD.MOV R9, RZ, RZ, -R9 ;  /* 0x000000ffff09a224 */ /* 0x000fe400078e0a09 */
[----:B------:R-:W-:Y:S01]  /*e020*/  @!P3 IMAD.IADD R19, R19, 0x1, -R3 ;  /* 0x000000011313b824 */ /* 0x000fe200078e0a03 */
[C---:B------:R-:W-:Y:S01]  /*e030*/  ISETP.GT.U32.AND P3, PT, R3.reuse, R14, PT ;  /* 0x0000000e0300720c */ /* 0x040fe20003f64070 */
[----:B------:R-:W-:Y:S01]  /*e040*/  IMAD.MOV R22, RZ, RZ, -R22 ;  /* 0x000000ffff167224 */ /* 0x000fe200078e0a16 */
[----:B------:R-:W-:Y:S01]  /*e050*/  ISETP.GT.U32.AND P2, PT, R3, R16, PT ;  /* 0x000000100300720c */ /* 0x000fe20003f44070 */
[----:B------:R-:W-:Y:S01]  /*e060*/  IMAD.MOV R24, RZ, RZ, -R24 ;  /* 0x000000ffff187224 */ /* 0x000fe200078e0a18 */
[----:B------:R-:W-:Y:S01]  /*e070*/  STL [R1+0x20c], R12 ;  /* 0x00020c0c01007387 */ /* 0x000fe20000100800 */
[----:B------:R-:W-:-:S03]  /*e080*/  IMAD.MOV R23, RZ, RZ, -R23 ;  /* 0x000000ffff177224 */ /* 0x000fc600078e0a17 */
[----:B------:R0:W-:Y:S01]  /*e090*/  STL [R1+0x208], R9 ;  /* 0x0002080901007387 */ /* 0x0001e20000100800 */
[C---:B------:R-:W-:Y:S02]  /*e0a0*/  IMAD R11, R3.reuse, R24, R11 ;  /* 0x00000018030b7224 */ /* 0x040fe400078e020b */
[----:B------:R-:W-:Y:S01]  /*e0b0*/  IMAD R10, R3, R23, R10 ;  /* 0x00000017030a7224 */ /* 0x000fe200078e020a */
[----:B------:R-:W-:Y:S01]  /*e0c0*/  IABS R15, R198 ;  /* 0x000000c6000f7213 */ /* 0x000fe20000000000 */
[----:B------:R-:W-:Y:S02]  /*e0d0*/  @!P6 IMAD.IADD R13, R13, 0x1, -R3 ;  /* 0x000000010d0de824 */ /* 0x000fe400078e0a03 */
[C---:B0-----:R-:W-:Y:S02]  /*e0e0*/  IMAD R9, R3.reuse, R22, R21 ;  /* 0x0000001603097224 */ /* 0x041fe400078e0215 */
[--C-:B------:R-:W-:Y:S01]  /*e0f0*/  @!P1 IMAD.IADD R18, R18, 0x1, -R3.reuse ;  /* 0x0000000112129824 */ /* 0x100fe200078e0a03 */
[----:B------:R-:W-:Y:S01]  /*e100*/  ISETP.GT.U32.AND P1, PT, R3, R11, PT ;  /* 0x0000000b0300720c */ /* 0x000fe20003f24070 */
[--C-:B------:R-:W-:Y:S01]  /*e110*/  @!P0 IMAD.IADD R17, R17, 0x1, -R3.reuse ;  /* 0x0000000111118824 */ /* 0x100fe200078e0a03 */
[C---:B------:R-:W-:Y:S01]  /*e120*/  ISETP.GT.U32.AND P6, PT, R3.reuse, R9, PT ;  /* 0x000000090300720c */ /* 0x040fe20003fc4070 */
[--C-:B------:R-:W-:Y:S01]  /*e130*/  @!P3 IMAD.IADD R14, R14, 0x1, -R3.reuse ;  /* 0x000000010e0eb824 */ /* 0x100fe200078e0a03 */
[----:B------:R-:W-:Y:S01]  /*e140*/  ISETP.GT.U32.AND P0, PT, R3, R10, PT ;  /* 0x0000000a0300720c */ /* 0x000fe20003f04070 */
[----:B------:R-:W-:Y:S01]  /*e150*/  @!P2 IMAD.IADD R16, R16, 0x1, -R3 ;  /* 0x000000011010a824 */ /* 0x000fe200078e0a03 */
[----:B------:R-:W-:Y:S01]  /*e160*/  ISETP.GE.AND P3, PT, R192, RZ, PT ;  /* 0x000000ffc000720c */ /* 0x000fe20003f66270 */
[----:B------:R-:W-:Y:S01]  /*e170*/  IMAD.HI.U32 R21, R4, R15, RZ ;  /* 0x0000000f04157227 */ /* 0x000fe200078e00ff */
[----:B------:R-:W-:-:S02]  /*e180*/  ISETP.GE.AND P4, PT, R190, RZ, PT ;  /* 0x000000ffbe00720c */ /* 0x000fc40003f86270 */
[----:B------:R-:W-:Y:S01]  /*e190*/  ISETP.GE.AND P2, PT, R191, RZ, PT ;  /* 0x000000ffbf00720c */ /* 0x000fe20003f46270 */
[----:B------:R-:W-:Y:S01]  /*e1a0*/  IMAD.MOV R21, RZ, RZ, -R21 ;  /* 0x000000ffff157224 */ /* 0x000fe200078e0a15 */
[----:B------:R-:W-:Y:S01]  /*e1b0*/  ISETP.GE.AND P5, PT, R189, RZ, PT ;  /* 0x000000ffbd00720c */ /* 0x000fe20003fa6270 */
[----:B------:R-:W-:Y:S02]  /*e1c0*/  @!P1 IMAD.IADD R11, R11, 0x1, -R3 ;  /* 0x000000010b0b9824 */ /* 0x000fe400078e0a03 */
[----:B------:R-:W-:Y:S02]  /*e1d0*/  IMAD R15, R3, R21, R15 ;  /* 0x00000015030f7224 */ /* 0x000fe400078e020f */
[--C-:B------:R-:W-:Y:S01]  /*e1e0*/  @!P6 IMAD.IADD R9, R9, 0x1, -R3.reuse ;  /* 0x000000010909e824 */ /* 0x100fe200078e0a03 */
[----:B------:R-:W-:Y:S01]  /*e1f0*/  ISETP.GT.U32.AND P6, PT, R3, R14, PT ;  /* 0x0000000e0300720c */ /* 0x000fe20003fc4070 */
[----:B------:R-:W-:Y:S02]  /*e200*/  IMAD.MOV.U32 R24, RZ, RZ, R18 ;  /* 0x000000ffff187224 */ /* 0x000fe400078e0012 */
[----:B------:R-:W-:-:S02]  /*e210*/  @!P0 IMAD.IADD R10, R10, 0x1, -R3 ;  /* 0x000000010a0a8824 */ /* 0x000fc400078e0a03 */
[----:B------:R-:W-:Y:S01]  /*e220*/  IMAD.MOV.U32 R23, RZ, RZ, R17 ;  /* 0x000000ffff177224 */ /* 0x000fe200078e0011 */
[----:B------:R-:W-:Y:S01]  /*e230*/  ISETP.GE.AND P1, PT, R193, RZ, PT ;  /* 0x000000ffc100720c */ /* 0x000fe20003f26270 */
[----:B------:R-:W-:Y:S01]  /*e240*/  @!P3 IMAD.MOV R16, RZ, RZ, -R16 ;  /* 0x000000ffff10b224 */ /* 0x000fe200078e0a10 */
[C---:B------:R-:W-:Y:S01]  /*e250*/  ISETP.GT.U32.AND P3, PT, R3.reuse, R15, PT ;  /* 0x0000000f0300720c */ /* 0x040fe20003f64070 */
[----:B------:R-:W-:Y:S01]  /*e260*/  @!P4 IMAD.MOV R24, RZ, RZ, -R24 ;  /* 0x000000ffff18c224 */ /* 0x000fe200078e0a18 */
[----:B------:R-:W-:Y:S01]  /*e270*/  IABS R12, R199 ;  /* 0x000000c7000c7213 */ /* 0x000fe20000000000 */
[----:B------:R-:W-:Y:S01]  /*e280*/  @!P2 IMAD.MOV R23, RZ, RZ, -R23 ;  /* 0x000000ffff17a224 */ /* 0x000fe200078e0a17 */
[C---:B------:R-:W-:Y:S02]  /*e290*/  ISETP.GT.U32.AND P4, PT, R3.reuse, R11, PT ;  /* 0x0000000b0300720c */ /* 0x040fe40003f84070 */
[----:B------:R-:W-:Y:S02]  /*e2a0*/  ISETP.GT.U32.AND P2, PT, R3, R10, PT ;  /* 0x0000000a0300720c */ /* 0x000fe40003f44070 */
[----:B------:R-:W-:Y:S01]  /*e2b0*/  ISETP.GE.AND P0, PT, R194, RZ, PT ;  /* 0x000000ffc200720c */ /* 0x000fe20003f06270 */
[----:B------:R-:W-:-:S04]  /*e2c0*/  IMAD.HI.U32 R20, R4, R12, RZ ;  /* 0x0000000c04147227 */ /* 0x000fc800078e00ff */
[----:B------:R-:W-:Y:S02]  /*e2d0*/  IMAD.MOV.U32 R25, RZ, RZ, R19 ;  /* 0x000000ffff197224 */ /* 0x000fe400078e0013 */
[----:B------:R-:W-:Y:S02]  /*e2e0*/  @!P6 IMAD.IADD R14, R14, 0x1, -R3 ;  /* 0x000000010e0ee824 */ /* 0x000fe400078e0a03 */
[----:B------:R-:W-:Y:S02]  /*e2f0*/  IMAD.MOV R20, RZ, RZ, -R20 ;  /* 0x000000ffff147224 */ /* 0x000fe400078e0a14 */
[----:B------:R-:W-:Y:S01]  /*e300*/  @!P5 IMAD.MOV R25, RZ, RZ, -R25 ;  /* 0x000000ffff19d224 */ /* 0x000fe200078e0a19 */
[----:B------:R-:W-:Y:S01]  /*e310*/  ISETP.GT.U32.AND P5, PT, R3, R9, PT ;  /* 0x000000090300720c */ /* 0x000fe20003fa4070 */
[----:B------:R-:W-:Y:S01]  /*e320*/  @!P1 IMAD.MOV R13, RZ, RZ, -R13 ;  /* 0x000000ffff0d9224 */ /* 0x000fe200078e0a0d */
[----:B------:R-:W-:Y:S01]  /*e330*/  ISETP.GE.AND P1, PT, R195, RZ, PT ;  /* 0x000000ffc300720c */ /* 0x000fe20003f26270 */
[----:B------:R-:W-:-:S02]  /*e340*/  @!P3 IMAD.IADD R15, R15, 0x1, -R3 ;  /* 0x000000010f0fb824 */ /* 0x000fc400078e0a03 */
[----:B------:R-:W-:Y:S01]  /*e350*/  IMAD.MOV.U32 R18, RZ, RZ, R14 ;  /* 0x000000ffff127224 */ /* 0x000fe200078e000e */
[----:B------:R-:W-:Y:S01]  /*e360*/  STL [R1+0x1d8], R25 ;  /* 0x0001d81901007387 */ /* 0x000fe20000100800 */
[----:B------:R-:W-:Y:S01]  /*e370*/  IMAD R12, R3, R20, R12 ;  /* 0x00000014030c7224 */ /* 0x000fe200078e020c */
[----:B------:R-:W-:Y:S01]  /*e380*/  IABS R20, R200 ;  /* 0x000000c800147213 */ /* 0x000fe20000000000 */
[--C-:B------:R-:W-:Y:S01]  /*e390*/  @!P4 IMAD.IADD R11, R11, 0x1, -R3.reuse ;  /* 0x000000010b0bc824 */ /* 0x100fe200078e0a03 */
[----:B------:R-:W-:Y:S01]  /*e3a0*/  ISETP.GE.AND P4, PT, R196, RZ, PT ;  /* 0x000000ffc400720c */ /* 0x000fe20003f86270 */
[----:B------:R-:W-:Y:S01]  /*e3b0*/  @!P2 IMAD.IADD R10, R10, 0x1, -R3 ;  /* 0x000000010a0aa824 */ /* 0x000fe200078e0a03 */
[----:B------:R-:W-:Y:S01]  /*e3c0*/  STL [R1+0x1d4], R24 ;  /* 0x0001d41801007387 */ /* 0x000fe20000100800 */
[----:B------:R-:W-:Y:S01]  /*e3d0*/  ISETP.GE.AND P2, PT, R197, RZ, PT ;  /* 0x000000ffc500720c */ /* 0x000fe20003f46270 */
[----:B------:R-:W-:Y:S01]  /*e3e0*/  @!P0 IMAD.MOV R18, RZ, RZ, -R18 ;  /* 0x000000ffff128224 */ /* 0x000fe200078e0a12 */
[C---:B------:R-:W-:Y:S01]  /*e3f0*/  ISETP.GT.U32.AND P0, PT, R3.reuse, R15, PT ;  /* 0x0000000f0300720c */ /* 0x040fe20003f04070 */
[----:B------:R-:W-:Y:S01]  /*e400*/  STL [R1+0x1d0], R23 ;  /* 0x0001d01701007387 */ /* 0x000fe20000100800 */
[----:B------:R-:W-:-:S03]  /*e410*/  ISETP.GT.U32.AND P6, PT, R3, R12, PT ;  /* 0x0000000c0300720c */ /* 0x000fc60003fc4070 */
[----:B------:R0:W-:Y:S04]  /*e420*/  STL [R1+0x1cc], R16 ;  /* 0x0001cc1001007387 */ /* 0x0001e80000100800 */
[----:B------:R1:W-:Y:S01]  /*e430*/  STL [R1+0x1c8], R13 ;  /* 0x0001c80d01007387 */ /* 0x0003e20000100800 */
[----:B------:R-:W-:Y:S02]  /*e440*/  IMAD.MOV.U32 R17, RZ, RZ, R11 ;  /* 0x000000ffff117224 */ /* 0x000fe400078e000b */
[----:B------:R-:W-:Y:S01]  /*e450*/  @!P5 IMAD.IADD R9, R9, 0x1, -R3 ;  /* 0x000000010909d824 */ /* 0x000fe200078e0a03 */
[----:B0-----:R-:W-:Y:S01]  /*e460*/  IABS R16, R201 ;  /* 0x000000c900107213 */ /* 0x001fe20000000000 */
[----:B-1----:R-:W-:Y:S01]  /*e470*/  IMAD.HI.U32 R13, R4, R20, RZ ;  /* 0x00000014040d7227 */ /* 0x002fe200078e00ff */
[----:B------:R-:W-:-:S03]  /*e480*/  ISETP.GE.AND P5, PT, R198, RZ, PT ;  /* 0x000000ffc600720c */ /* 0x000fc60003fa6270 */
[----:B------:R-:W-:Y:S02]  /*e490*/  IMAD.MOV R13, RZ, RZ, -R13 ;  /* 0x000000ffff0d7224 */ /* 0x000fe400078e0a0d */
[----:B------:R-:W-:-:S04]  /*e4a0*/  IMAD.HI.U32 R11, R4, R16, RZ ;  /* 0x00000010040b7227 */ /* 0x000fc800078e00ff */
[----:B------:R-:W-:Y:S02]  /*e4b0*/  @!P1 IMAD.MOV R17, RZ, RZ, -R17 ;  /* 0x000000ffff119224 */ /* 0x000fe400078e0a11 */
[----:B------:R-:W-:Y:S02]  /*e4c0*/  IMAD R13, R3, R13, R20 ;  /* 0x0000000d030d7224 */ /* 0x000fe400078e0214 */
[----:B------:R-:W-:Y:S02]  /*e4d0*/  @!P4 IMAD.MOV R10, RZ, RZ, -R10 ;  /* 0x000000ffff0ac224 */ /* 0x000fe400078e0a0a */
[----:B------:R-:W-:Y:S01]  /*e4e0*/  @!P2 IMAD.MOV R9, RZ, RZ, -R9 ;  /* 0x000000ffff09a224 */ /* 0x000fe200078e0a09 */
[----:B------:R-:W-:Y:S01]  /*e4f0*/  STL [R1+0x1bc], R18 ;  /* 0x0001bc1201007387 */ /* 0x000fe20000100800 */
[----:B------:R-:W-:Y:S02]  /*e500*/  IMAD.MOV R11, RZ, RZ, -R11 ;  /* 0x000000ffff0b7224 */ /* 0x000fe400078e0a0b */
[--C-:B------:R-:W-:Y:S01]  /*e510*/  @!P0 IMAD.IADD R15, R15, 0x1, -R3.reuse ;  /* 0x000000010f0f8824 */ /* 0x100fe200078e0a03 */
[----:B------:R-:W-:Y:S01]  /*e520*/  STL [R1+0x1b8], R17 ;  /* 0x0001b81101007387 */ /* 0x000fe20000100800 */
[----:B------:R-:W-:Y:S01]  /*e530*/  @!P6 IMAD.IADD R12, R12, 0x1, -R3 ;  /* 0x000000010c0ce824 */ /* 0x000fe200078e0a03 */
[----:B------:R-:W-:-:S02]  /*e540*/  ISETP.GT.U32.AND P6, PT, R3, R13, PT ;  /* 0x0000000d0300720c */ /* 0x000fc40003fc4070 */
[----:B------:R-:W-:Y:S01]  /*e550*/  STL [R1+0x1b4], R10 ;  /* 0x0001b40a01007387 */ /* 0x000fe20000100800 */
[----:B------:R-:W-:-:S03]  /*e560*/  IMAD.MOV.U32 R14, RZ, RZ, R15 ;  /* 0x000000ffff0e7224 */ /* 0x000fc600078e000f */
[----:B------:R0:W-:Y:S01]  /*e570*/  STL [R1+0x1b0], R9 ;  /* 0x0001b00901007387 */ /* 0x0001e20000100800 */
[----:B------:R-:W-:Y:S02]  /*e580*/  @!P5 IMAD.MOV R14, RZ, RZ, -R14 ;  /* 0x000000ffff0ed224 */ /* 0x000fe400078e0a0e */
[----:B0-----:R-:W-:-:S05]  /*e590*/  IMAD R9, R3, R11, R16 ;  /* 0x0000000b03097224 */ /* 0x001fca00078e0210 */
[----:B------:R-:W-:Y:S01]  /*e5a0*/  ISETP.GT.U32.AND P5, PT, R3, R9, PT ;  /* 0x000000090300720c */ /* 0x000fe20003fa4070 */
[----:B------:R-:W-:Y:S01]  /*e5b0*/  @!P6 IMAD.IADD R13, R13, 0x1, -R3 ;  /* 0x000000010d0de824 */ /* 0x000fe200078e0a03 */
[----:B------:R-:W-:Y:S02]  /*e5c0*/  IABS R17, R202 ;  /* 0x000000ca00117213 */ /* 0x000fe40000000000 */
[C---:B------:R-:W-:Y:S02]  /*e5d0*/  ISETP.GT.U32.AND P1, PT, R3.reuse, R12, PT ;  /* 0x0000000c0300720c */ /* 0x040fe40003f24070 */
[----:B------:R-:W-:Y:S01]  /*e5e0*/  ISETP.GT.U32.AND P6, PT, R3, R13, PT ;  /* 0x0000000d0300720c */ /* 0x000fe20003fc4070 */
[----:B------:R-:W-:Y:S01]  /*e5f0*/  IMAD.HI.U32 R10, R4, R17, RZ ;  /* 0x00000011040a7227 */ /* 0x000fe200078e00ff */
[----:B------:R-:W-:Y:S02]  /*e600*/  ISETP.GE.AND P3, PT, R199, RZ, PT ;  /* 0x000000ffc700720c */ /* 0x000fe40003f66270 */
[----:B------:R-:W-:Y:S01]  /*e610*/  IABS R16, R203 ;  /* 0x000000cb00107213 */ /* 0x000fe20000000000 */
[----:B------:R-:W-:-:S02]  /*e620*/  IMAD.MOV R10, RZ, RZ, -R10 ;  /* 0x000000ffff0a7224 */ /* 0x000fc400078e0a0a */
[----:B------:R-:W-:Y:S02]  /*e630*/  @!P5 IMAD.IADD R9, R9, 0x1, -R3 ;  /* 0x000000010909d824 */ /* 0x000fe400078e0a03 */
[C---:B------:R-:W-:Y:S02]  /*e640*/  IMAD R17, R3.reuse, R10, R17 ;  /* 0x0000000a03117224 */ /* 0x040fe400078e0211 */
[----:B------:R-:W-:Y:S01]  /*e650*/  IMAD.HI.U32 R10, R4, R16, RZ ;  /* 0x00000010040a7227 */ /* 0x000fe200078e00ff */
[----:B------:R-:W-:Y:S02]  /*e660*/  ISETP.GT.U32.AND P5, PT, R3, R9, PT ;  /* 0x000000090300720c */ /* 0x000fe40003fa4070 */
[----:B------:R-:W-:Y:S01]  /*e670*/  IABS R11, R205 ;  /* 0x000000cd000b7213 */ /* 0x000fe20000000000 */
[----:B------:R-:W-:Y:S01]  /*e680*/  @!P1 IMAD.IADD R12, R12, 0x1, -R3 ;  /* 0x000000010c0c9824 */ /* 0x000fe200078e0a03 */
[----:B------:R-:W-:Y:S01]  /*e690*/  IABS R15, R204 ;  /* 0x000000cc000f7213 */ /* 0x000fe20000000000 */
[----:B------:R-:W-:-:S02]  /*e6a0*/  IMAD.MOV R10, RZ, RZ, -R10 ;  /* 0x000000ffff0a7224 */ /* 0x000fc400078e0a0a */
[----:B------:R-:W-:Y:S01]  /*e6b0*/  @!P6 IMAD.IADD R13, R13, 0x1, -R3 ;  /* 0x000000010d0de824 */ /* 0x000fe200078e0a03 */
[C---:B------:R-:W-:Y:S01]  /*e6c0*/  ISETP.GT.U32.AND P6, PT, R3.reuse, R17, PT ;  /* 0x000000110300720c */ /* 0x040fe20003fc4070 */
[----:B------:R0:W-:Y:S01]  /*e6d0*/  STL [R1+0x1a4], R14 ;  /* 0x0001a40e01007387 */ /* 0x0001e20000100800 */
[----:B------:R-:W-:Y:S01]  /*e6e0*/  @!P3 IMAD.MOV R12, RZ, RZ, -R12 ;  /* 0x000000ffff0cb224 */ /* 0x000fe200078e0a0c */
[----:B------:R-:W-:Y:S01]  /*e6f0*/  ISETP.GE.AND P4, PT, R200, RZ, PT ;  /* 0x000000ffc800720c */ /* 0x000fe20003f86270 */
[----:B------:R-:W-:Y:S01]  /*e700*/  IMAD R16, R3, R10, R16 ;  /* 0x0000000a03107224 */ /* 0x000fe200078e0210 */
[----:B------:R-:W-:Y:S01]  /*e710*/  ISETP.GE.AND P2, PT, R201, RZ, PT ;  /* 0x000000ffc900720c */ /* 0x000fe20003f46270 */
[C---:B------:R-:W-:Y:S01]  /*e720*/  IMAD.HI.U32 R18, R4.reuse, R11, RZ ;  /* 0x0000000b04127227 */ /* 0x040fe200078e00ff */
[----:B------:R1:W-:Y:S03]  /*e730*/  STL [R1+0x19c], R12 ;  /* 0x00019c0c01007387 */ /* 0x0003e60000100800 */
[----:B------:R-:W-:Y:S01]  /*e740*/  IMAD.HI.U32 R19, R4, R15, RZ ;  /* 0x0000000f04137227 */ /* 0x000fe200078e00ff */
[----:B0-----:R-:W-:-:S03]  /*e750*/  IABS R14, R206 ;  /* 0x000000ce000e7213 */ /* 0x001fc60000000000 */
[----:B------:R-:W-:Y:S01]  /*e760*/  @!P5 IMAD.IADD R9, R9, 0x1, -R3 ;  /* 0x000000010909d824 */ /* 0x000fe200078e0a03 */
[----:B------:R-:W-:Y:S01]  /*e770*/  ISETP.GT.U32.AND P5, PT, R3, R16, PT ;  /* 0x000000100300720c */ /* 0x000fe20003fa4070 */
[----:B------:R-:W-:Y:S02]  /*e780*/  IMAD.MOV R18, RZ, RZ, -R18 ;  /* 0x000000ffff127224 */ /* 0x000fe400078e0a12 */
[----:B------:R-:W-:Y:S02]  /*e790*/  IMAD.MOV R19, RZ, RZ, -R19 ;  /* 0x000000ffff137224 */ /* 0x000fe400078e0a13 */
[----:B-1----:R-:W-:-:S04]  /*e7a0*/  IMAD.HI.U32 R12, R4, R14, RZ ;  /* 0x0000000e040c7227 */ /* 0x002fc800078e00ff */
[C---:B------:R-:W-:Y:S02]  /*e7b0*/  IMAD R11, R3.reuse, R18, R11 ;  /* 0x00000012030b7224 */ /* 0x040fe400078e020b */
[----:B------:R-:W-:Y:S02]  /*e7c0*/  IMAD R15, R3, R19, R15 ;  /* 0x00000013030f7224 */ /* 0x000fe400078e020f */
[----:B------:R-:W-:Y:S02]  /*e7d0*/  IMAD.MOV R18, RZ, RZ, -R12 ;  /* 0x000000ffff127224 */ /* 0x000fe400078e0a0c */
[----:B------:R-:W-:Y:S02]  /*e7e0*/  IMAD.MOV.U32 R21, RZ, RZ, R13 ;  /* 0x000000ffff157224 */ /* 0x000fe400078e000d */
[----:B------:R-:W-:Y:S02]  /*e7f0*/  IMAD.MOV.U32 R20, RZ, RZ, R9 ;  /* 0x000000ffff147224 */ /* 0x000fe400078e0009 */
[----:B------:R-:W-:Y:S01]  /*e800*/  @!P6 IMAD.IADD R17, R17, 0x1, -R3 ;  /* 0x000000011111e824 */ /* 0x000fe200078e0a03 */
[----:B------:R-:W-:Y:S01]  /*e810*/  IABS R10, R207 ;  /* 0x000000cf000a7213 */ /* 0x000fe20000000000 */
[----:B------:R-:W-:-:S02]  /*e820*/  IMAD R14, R3, R18, R14 ;  /* 0x00000012030e7224 */ /* 0x000fc400078e020e */
[----:B------:R-:W-:Y:S01]  /*e830*/  @!P4 IMAD.MOV R21, RZ, RZ, -R21 ;  /* 0x000000ffff15c224 */ /* 0x000fe200078e0a15 */
[C---:B------:R-:W-:Y:S01]  /*e840*/  ISETP.GT.U32.AND P4, PT, R3.reuse, R15, PT ;  /* 0x0000000f0300720c */ /* 0x040fe20003f84070 */
[----:B------:R-:W-:Y:S01]  /*e850*/  @!P2 IMAD.MOV R20, RZ, RZ, -R20 ;  /* 0x000000ffff14a224 */ /* 0x000fe200078e0a14 */
[C---:B------:R-:W-:Y:S02]  /*e860*/  ISETP.GT.U32.AND P2, PT, R3.reuse, R11, PT ;  /* 0x0000000b0300720c */ /* 0x040fe40003f44070 */
[C---:B------:R-:W-:Y:S01]  /*e870*/  ISETP.GT.U32.AND P6, PT, R3.reuse, R17, PT ;  /* 0x000000110300720c */ /* 0x040fe20003fc4070 */
[----:B------:R-:W-:Y:S01]  /*e880*/  @!P5 IMAD.IADD R16, R16, 0x1, -R3 ;  /* 0x000000011010d824 */ /* 0x000fe200078e0a03 */
[----:B------:R-:W-:Y:S01]  /*e890*/  ISETP.GT.U32.AND P5, PT, R3, R14, PT ;  /* 0x0000000e0300720c */ /* 0x000fe20003fa4070 */
[----:B------:R-:W-:-:S04]  /*e8a0*/  IMAD.HI.U32 R12, R4, R10, RZ ;  /* 0x0000000a040c7227 */ /* 0x000fc800078e00ff */
[----:B------:R-:W-:Y:S02]  /*e8b0*/  IMAD.MOV R12, RZ, RZ, -R12 ;  /* 0x000000ffff0c7224 */ /* 0x000fe400078e0a0c */
[--C-:B------:R-:W-:Y:S01]  /*e8c0*/  @!P4 IMAD.IADD R15, R15, 0x1, -R3.reuse ;  /* 0x000000010f0fc824 */ /* 0x100fe200078e0a03 */
[C---:B------:R-:W-:Y:S01]  /*e8d0*/  ISETP.GT.U32.AND P4, PT, R3.reuse, R16, PT ;  /* 0x000000100300720c */ /* 0x040fe20003f84070 */
[----:B------:R-:W-:Y:S01]  /*e8e0*/  IMAD R9, R3, R12, R10 ;  /* 0x0000000c03097224 */ /* 0x000fe200078e020a */
[----:B------:R-:W-:Y:S01]  /*e8f0*/  IABS R12, R208 ;  /* 0x000000d0000c7213 */ /* 0x000fe20000000000 */
[--C-:B------:R-:W-:Y:S02]  /*e900*/  @!P2 IMAD.IADD R11, R11, 0x1, -R3.reuse ;  /* 0x000000010b0ba824 */ /* 0x100fe400078e0a03 */
[--C-:B------:R-:W-:Y:S01]  /*e910*/  @!P6 IMAD.IADD R17, R17, 0x1, -R3.reuse ;  /* 0x000000011111e824 */ /* 0x100fe200078e0a03 */
[----:B------:R-:W-:Y:S01]  /*e920*/  ISETP.GE.AND P0, PT, R202, RZ, PT ;  /* 0x000000ffca00720c */ /* 0x000fe20003f06270 */
[----:B------:R-:W-:Y:S01]  /*e930*/  @!P5 IMAD.IADD R14, R14, 0x1, -R3 ;  /* 0x000000010e0ed824 */ /* 0x000fe200078e0a03 */
[----:B------:R-:W-:Y:S01]  /*e940*/  ISETP.GT.U32.AND P5, PT, R3, R11, PT ;  /* 0x0000000b0300720c */ /* 0x000fe20003fa4070 */
[----:B------:R-:W-:-:S02]  /*e950*/  IMAD.MOV.U32 R19, RZ, RZ, R17 ;  /* 0x000000ffff137224 */ /* 0x000fc400078e0011 */
[----:B------:R-:W-:Y:S01]  /*e960*/  IMAD.HI.U32 R17, R4, R12, RZ ;  /* 0x0000000c04117227 */ /* 0x000fe200078e00ff */
[----:B------:R-:W-:-:S03]  /*e970*/  ISETP.GT.U32.AND P2, PT, R3, R15, PT ;  /* 0x0000000f0300720c */ /* 0x000fc60003f44070 */
[----:B------:R-:W-:Y:S01]  /*e980*/  IMAD.MOV R17, RZ, RZ, -R17 ;  /* 0x000000ffff117224 */ /* 0x000fe200078e0a11 */
[----:B------:R-:W-:Y:S01]  /*e990*/  IABS R18, R209 ;  /* 0x000000d100127213 */ /* 0x000fe20000000000 */
[----:B------:R-:W-:Y:S01]  /*e9a0*/  @!P4 IMAD.IADD R16, R16, 0x1, -R3 ;  /* 0x000000011010c824 */ /* 0x000fe200078e0a03 */
[C---:B------:R-:W-:Y:S01]  /*e9b0*/  ISETP.GT.U32.AND P4, PT, R3.reuse, R9, PT ;  /* 0x000000090300720c */ /* 0x040fe20003f84070 */
[----:B------:R-:W-:Y:S01]  /*e9c0*/  IMAD R12, R3, R17, R12 ;  /* 0x00000011030c7224 */ /* 0x000fe200078e020c */
[----:B------:R-:W-:Y:S01]  /*e9d0*/  STL [R1+0x198], R21 ;  /* 0x0001981501007387 */ /* 0x000fe20000100800 */
[----:B------:R-:W-:Y:S01]  /*e9e0*/  @!P0 IMAD.MOV R19, RZ, RZ, -R19 ;  /* 0x000000ffff138224 */ /* 0x000fe200078e0a13 */
[----:B------:R-:W-:Y:S01]  /*e9f0*/  ISETP.GE.AND P1, PT, R203, RZ, PT ;  /* 0x000000ffcb00720c */ /* 0x000fe20003f26270 */
[----:B------:R-:W-:Y:S01]  /*ea00*/  @!P5 IMAD.IADD R11, R11, 0x1, -R3 ;  /* 0x000000010b0bd824 */ /* 0x000fe200078e0a03 */
[----:B------:R0:W-:Y:S01]  /*ea10*/  STL [R1+0x194], R20 ;  /* 0x0001941401007387 */ /* 0x0001e20000100800 */
[----:B------:R-:W-:-:S02]  /*ea20*/  IABS R13, R210 ;  /* 0x000000d2000d7213 */ /* 0x000fc40000000000 */
[----:B------:R-:W-:Y:S01]  /*ea30*/  ISETP.GT.U32.AND P5, PT, R3, R12, PT ;  /* 0x0000000c0300720c */ /* 0x000fe20003fa4070 */
[----:B------:R1:W-:Y:S01]  /*ea40*/  STL [R1+0x188], R19 ;  /* 0x0001881301007387 */ /* 0x0003e20000100800 */
[----:B------:R-:W-:Y:S01]  /*ea50*/  ISETP.GE.AND P6, PT, R205, RZ, PT ;  /* 0x000000ffcd00720c */ /* 0x000fe20003fc6270 */
[----:B0-----:R-:W-:-:S04]  /*ea60*/  IMAD.HI.U32 R20, R4, R18, RZ ;  /* 0x0000001204147227 */ /* 0x001fc800078e00ff */
[----:B-1----:R-:W-:-:S04]  /*ea70*/  IMAD.HI.U32 R19, R4, R13, RZ ;  /* 0x0000000d04137227 */ /* 0x002fc800078e00ff */
[----:B------:R-:W-:Y:S02]  /*ea80*/  IMAD.MOV R20, RZ, RZ, -R20 ;  /* 0x000000ffff147224 */ /* 0x000fe400078e0a14 */
[----:B------:R-:W-:Y:S01]  /*ea90*/  IMAD.MOV.U32 R22, RZ, RZ, R16 ;  /* 0x000000ffff167224 */ /* 0x000fe200078e0010 */
[----:B------:R-:W-:Y:S01]  /*eaa0*/  IABS R16, R213 ;  /* 0x000000d500107213 */ /* 0x000fe20000000000 */
[----:B------:R-:W-:Y:S01]  /*eab0*/  @!P2 IMAD.IADD R15, R15, 0x1, -R3 ;  /* 0x000000010f0fa824 */ /* 0x000fe200078e0a03 */
[----:B------:R-:W-:Y:S01]  /*eac0*/  IABS R10, R211 ;  /* 0x000000d3000a7213 */ /* 0x000fe20000000000 */
[----:B------:R-:W-:Y:S02]  /*ead0*/  IMAD.MOV R19, RZ, RZ, -R19 ;  /* 0x000000ffff137224 */ /* 0x000fe400078e0a13 */
[----:B------:R-:W-:Y:S02]  /*eae0*/  @!P4 IMAD.IADD R9, R9, 0x1, -R3 ;  /* 0x000000010909c824 */ /* 0x000fe400078e0a03 */
[C---:B------:R-:W-:Y:S01]  /*eaf0*/  IMAD R18, R3.reuse, R20, R18 ;  /* 0x0000001403127224 */ /* 0x040fe200078e0212 */
[----:B------:R-:W-:Y:S01]  /*eb00*/  ISETP.GT.U32.AND P0, PT, R3, R14, PT ;  /* 0x0000000e0300720c */ /* 0x000fe20003f04070 */
[----:B------:R-:W-:Y:S01]  /*eb10*/  IMAD.MOV.U32 R21, RZ, RZ, R15 ;  /* 0x000000ffff157224 */ /* 0x000fe200078e000f */
[----:B------:R-:W-:Y:S01]  /*eb20*/  ISETP.GE.AND P3, PT, R204, RZ, PT ;  /* 0x000000ffcc00720c */ /* 0x000fe20003f66270 */
[----:B------:R-:W-:-:S02]  /*eb30*/  IMAD.MOV.U32 R15, RZ, RZ, R16 ;  /* 0x000000ffff0f7224 */ /* 0x000fc400078e0010 */
[C---:B------:R-:W-:Y:S02]  /*eb40*/  IMAD R13, R3.reuse, R19, R13 ;  /* 0x00000013030d7224 */ /* 0x040fe400078e020d */
[----:B------:R-:W-:Y:S01]  /*eb50*/  @!P5 IMAD.IADD R12, R12, 0x1, -R3 ;  /* 0x000000010c0cd824 */ /* 0x000fe200078e0a03 */
[C---:B------:R-:W-:Y:S01]  /*eb60*/  ISETP.GT.U32.AND P5, PT, R3.reuse, R18, PT ;  /* 0x000000120300720c */ /* 0x040fe20003fa4070 */
[----:B------:R-:W-:Y:S01]  /*eb70*/  @!P1 IMAD.MOV R22, RZ, RZ, -R22 ;  /* 0x000000ffff169224 */ /* 0x000fe200078e0a16 */
[----:B------:R-:W-:Y:S01]  /*eb80*/  ISETP.GT.U32.AND P1, PT, R3, R9, PT ;  /* 0x000000090300720c */ /* 0x000fe20003f24070 */
[----:B------:R-:W-:Y:S01]  /*eb90*/  IMAD.MOV.U32 R16, RZ, RZ, R11 ;  /* 0x000000ffff107224 */ /* 0x000fe200078e000b */
[----:B------:R-:W-:Y:S01]  /*eba0*/  ISETP.GE.AND P2, PT, R206, RZ, PT ;  /* 0x000000ffce00720c */ /* 0x000fe20003f46270 */
[----:B------:R-:W-:-:S04]  /*ebb0*/  IMAD.HI.U32 R17, R4, R10, RZ ;  /* 0x0000000a04117227 */ /* 0x000fc800078e00ff */
[----:B------:R-:W-:Y:S01]  /*ebc0*/  @!P6 IMAD.MOV R16, RZ, RZ, -R16 ;  /* 0x000000ffff10e224 */ /* 0x000fe200078e0a10 */
[C---:B------:R-:W-:Y:S01]  /*ebd0*/  ISETP.GT.U32.AND P6, PT, R3.reuse, R13, PT ;  /* 0x0000000d0300720c */ /* 0x040fe20003fc4070 */
[----:B------:R-:W-:Y:S02]  /*ebe0*/  IMAD.MOV R17, RZ, RZ, -R17 ;  /* 0x000000ffff117224 */ /* 0x000fe400078e0a11 */
[----:B------:R-:W-:Y:S02]  /*ebf0*/  @!P0 IMAD.IADD R14, R14, 0x1, -R3 ;  /* 0x000000010e0e8824 */ /* 0x000fe400078e0a03 */
[----:B------:R-:W-:Y:S02]  /*ec00*/  IMAD R10, R3, R17, R10 ;  /* 0x00000011030a7224 */ /* 0x000fe400078e020a */
[----:B------:R-:W-:Y:S01]  /*ec10*/  @!P3 IMAD.MOV R21, RZ, RZ, -R21 ;  /* 0x000000ffff15b224 */ /* 0x000fe200078e0a15 */
[----:B------:R-:W-:Y:S01]  /*ec20*/  ISETP.GE.AND P0, PT, R207, RZ, PT ;  /* 0x000000ffcf00720c */ /* 0x000fe20003f06270 */
[--C-:B------:R-:W-:Y:S01]  /*ec30*/  @!P1 IMAD.IADD R9, R9, 0x1, -R3.reuse ;  /* 0x0000000109099824 */ /* 0x100fe200078e0a03 */
[----:B------:R-:W-:Y:S01]  /*ec40*/  IABS R17, R212 ;  /* 0x000000d400117213 */ /* 0x000fe20000000000 */
[--C-:B------:R-:W-:Y:S01]  /*ec50*/  @!P5 IMAD.IADD R18, R18, 0x1, -R3.reuse ;  /* 0x000000011212d824 */ /* 0x100fe200078e0a03 */
[----:B------:R-:W-:Y:S01]  /*ec60*/  ISETP.GT.U32.AND P1, PT, R3, R10, PT ;  /* 0x0000000a0300720c */ /* 0x000fe20003f24070 */
[----:B------:R-:W-:Y:S01]  /*ec70*/  @!P2 IMAD.MOV R14, RZ, RZ, -R14 ;  /* 0x000000ffff0ea224 */ /* 0x000fe200078e0a0e */
[----:B------:R-:W-:Y:S01]  /*ec80*/  STL [R1+0x184], R22 ;  /* 0x0001841601007387 */ /* 0x000fe20000100800 */
[----:B------:R-:W-:Y:S01]  /*ec90*/  @!P6 IMAD.IADD R13, R13, 0x1, -R3 ;  /* 0x000000010d0de824 */ /* 0x000fe200078e0a03 */
[----:B------:R-:W-:-:S02]  /*eca0*/  ISETP.GT.U32.AND P6, PT, R3, R18, PT ;  /* 0x000000120300720c */ /* 0x000fc40003fc4070 */
[----:B------:R-:W-:Y:S01]  /*ecb0*/  STL [R1+0x180], R21 ;  /* 0x0001801501007387 */ /* 0x000fe20000100800 */
[----:B------:R-:W-:-:S03]  /*ecc0*/  IMAD.HI.U32 R11, R4, R17, RZ ;  /* 0x00000011040b7227 */ /* 0x000fc600078e00ff */
[----:B------:R0:W-:Y:S04]  /*ecd0*/  STL [R1+0x17c], R16 ;  /* 0x00017c1001007387 */ /* 0x0001e80000100800 */
[----:B------:R1:W-:Y:S01]  /*ece0*/  STL [R1+0x178], R14 ;  /* 0x0001780e01007387 */ /* 0x0003e20000100800 */
[----:B------:R-:W-:Y:S01]  /*ecf0*/  ISETP.GT.U32.AND P3, PT, R3, R12, PT ;  /* 0x0000000c0300720c */ /* 0x000fe20003f64070 */
[----:B------:R-:W-:Y:S02]  /*ed00*/  IMAD.MOV R11, RZ, RZ, -R11 ;  /* 0x000000ffff0b7224 */ /* 0x000fe400078e0a0b */
[----:B0-----:R-:W-:Y:S02]  /*ed10*/  IMAD.MOV.U32 R16, RZ, RZ, R9 ;  /* 0x000000ffff107224 */ /* 0x001fe400078e0009 */
[----:B-1----:R-:W-:Y:S01]  /*ed20*/  IMAD.HI.U32 R14, R4, R15, RZ ;  /* 0x0000000f040e7227 */ /* 0x002fe200078e00ff */
[----:B------:R-:W-:-:S03]  /*ed30*/  IABS R9, R214 ;  /* 0x000000d600097213 */ /* 0x000fc60000000000 */
[----:B------:R-:W-:Y:S01]  /*ed40*/  IMAD.MOV R14, RZ, RZ, -R14 ;  /* 0x000000ffff0e7224 */ /* 0x000fe200078e0a0e */
[----:B------:R-:W-:Y:S01]  /*ed50*/  ISETP.GE.AND P4, PT, R208, RZ, PT ;  /* 0x000000ffd000720c */ /* 0x000fe20003f86270 */
[C---:B------:R-:W-:Y:S02]  /*ed60*/  IMAD R17, R3.reuse, R11, R17 ;  /* 0x0000000b03117224 */ /* 0x040fe400078e0211 */
[----:B------:R-:W-:Y:S01]  /*ed70*/  @!P1 IMAD.IADD R10, R10, 0x1, -R3 ;  /* 0x000000010a0a9824 */ /* 0x000fe200078e0a03 */
[C---:B------:R-:W-:Y:S01]  /*ed80*/  ISETP.GT.U32.AND P1, PT, R3.reuse, R13, PT ;  /* 0x0000000d0300720c */ /* 0x040fe20003f24070 */
[----:B------:R-:W-:Y:S02]  /*ed90*/  @!P0 IMAD.MOV R16, RZ, RZ, -R16 ;  /* 0x000000ffff108224 */ /* 0x000fe400078e0a10 */
[C---:B------:R-:W-:Y:S02]  /*eda0*/  IMAD R14, R3.reuse, R14, R15 ;  /* 0x0000000e030e7224 */ /* 0x040fe400078e020f */
[----:B------:R-:W-:Y:S01]  /*edb0*/  IMAD.MOV.U32 R15, RZ, RZ, R9 ;  /* 0x000000ffff0f7224 */ /* 0x000fe200078e0009 */
[----:B------:R0:W-:Y:S01]  /*edc0*/  STL [R1+0x174], R16 ;  /* 0x0001741001007387 */ /* 0x0001e20000100800 */
[----:B------:R-:W-:Y:S01]  /*edd0*/  @!P6 IMAD.IADD R18, R18, 0x1, -R3 ;  /* 0x000000011212e824 */ /* 0x000fe200078e0a03 */
[C---:B------:R-:W-:Y:S01]  /*ede0*/  ISETP.GT.U32.AND P6, PT, R3.reuse, R17, PT ;  /* 0x000000110300720c */ /* 0x040fe20003fc4070 */
[----:B------:R-:W-:Y:S01]  /*edf0*/  IMAD.HI.U32 R19, R4, R15, RZ ;  /* 0x0000000f04137227 */ /* 0x000fe200078e00ff */
[----:B------:R-:W-:-:S02]  /*ee00*/  ISETP.GT.U32.AND P0, PT, R3, R10, PT ;  /* 0x0000000a0300720c */ /* 0x000fc40003f04070 */
[----:B------:R-:W-:Y:S01]  /*ee10*/  IABS R11, R216 ;  /* 0x000000d8000b7213 */ /* 0x000fe20000000000 */
[----:B------:R-:W-:Y:S01]  /*ee20*/  @!P3 IMAD.IADD R12, R12, 0x1, -R3 ;  /* 0x000000010c0cb824 */ /* 0x000fe200078e0a03 */
[----:B0-----:R-:W-:Y:S01]  /*ee30*/  IABS R16, R215 ;  /* 0x000000d700107213 */ /* 0x001fe20000000000 */
[----:B------:R-:W-:Y:S01]  /*ee40*/  IMAD.MOV R19, RZ, RZ, -R19 ;  /* 0x000000ffff137224 */ /* 0x000fe200078e0a13 */
[----:B------:R-:W-:Y:S01]  /*ee50*/  ISETP.GE.AND P3, PT, R210, RZ, PT ;  /* 0x000000ffd200720c */ /* 0x000fe20003f66270 */
[----:B------:R-:W-:Y:S02]  /*ee60*/  @!P4 IMAD.MOV R12, RZ, RZ, -R12 ;  /* 0x000000ffff0cc224 */ /* 0x000fe400078e0a0c */
[----:B------:R-:W-:Y:S01]  /*ee70*/  IMAD.HI.U32 R21, R4, R16, RZ ;  /* 0x0000001004157227 */ /* 0x000fe200078e00ff */
[----:B------:R-:W-:-:S03]  /*ee80*/  ISETP.GE.AND P5, PT, R211, RZ, PT ;  /* 0x000000ffd300720c */ /* 0x000fc60003fa6270 */
[----:B------:R-:W-:Y:S01]  /*ee90*/  @!P1 IMAD.IADD R13, R13, 0x1, -R3 ;  /* 0x000000010d0d9824 */ /* 0x000fe200078e0a03 */
[C---:B------:R-:W-:Y:S01]  /*eea0*/  ISETP.GT.U32.AND P1, PT, R3.reuse, R14, PT ;  /* 0x0000000e0300720c */ /* 0x040fe20003f24070 */
[----:B------:R-:W-:Y:S02]  /*eeb0*/  IMAD R15, R3, R19, R15 ;  /* 0x00000013030f7224 */ /* 0x000fe400078e020f */
[----:B------:R-:W-:Y:S01]  /*eec0*/  IMAD.HI.U32 R20, R4, R11, RZ ;  /* 0x0000000b04147227 */ /* 0x000fe200078e00ff */
[----:B------:R-:W-:-:S03]  /*eed0*/  ISETP.GE.AND P2, PT, R209, RZ, PT ;  /* 0x000000ffd100720c */ /* 0x000fc60003f46270 */
[----:B------:R-:W-:Y:S01]  /*eee0*/  IMAD.MOV R21, RZ, RZ, -R21 ;  /* 0x000000ffff157224 */ /* 0x000fe200078e0a15 */
[----:B------:R0:W-:Y:S01]  /*eef0*/  STL [R1+0x170], R12 ;  /* 0x0001700c01007387 */ /* 0x0001e20000100800 */
[--C-:B------:R-:W-:Y:S01]  /*ef00*/  @!P6 IMAD.IADD R17, R17, 0x1, -R3.reuse ;  /* 0x000000011111e824 */ /* 0x100fe200078e0a03 */
[C---:B------:R-:W-:Y:S01]  /*ef10*/  ISETP.GT.U32.AND P6, PT, R3.reuse, R15, PT ;  /* 0x0000000f0300720c */ /* 0x040fe20003fc4070 */
[----:B------:R-:W-:Y:S02]  /*ef20*/  @!P0 IMAD.IADD R10, R10, 0x1, -R3 ;  /* 0x000000010a0a8824 */ /* 0x000fe400078e0a03 */
[----:B------:R-:W-:Y:S02]  /*ef30*/  IMAD.MOV R20, RZ, RZ, -R20 ;  /* 0x000000ffff147224 */ /* 0x000fe400078e0a14 */
[----:B------:R-:W-:Y:S02]  /*ef40*/  IMAD R16, R3, R21, R16 ;  /* 0x0000001503107224 */ /* 0x000fe400078e0210 */
[----:B0-----:R-:W-:-:S02]  /*ef50*/  IMAD.MOV.U32 R12, RZ, RZ, R13 ;  /* 0x000000ffff0c7224 */ /* 0x001fc400078e000d */
[----:B------:R-:W-:Y:S01]  /*ef60*/  IMAD.MOV.U32 R22, RZ, RZ, R18 ;  /* 0x000000ffff167224 */ /* 0x000fe200078e0012 */
[----:B------:R-:W-:Y:S01]  /*ef70*/  IABS R9, R217 ;  /* 0x000000d900097213 */ /* 0x000fe20000000000 */
[C---:B------:R-:W-:Y:S02]  /*ef80*/  IMAD R11, R3.reuse, R20, R11 ;  /* 0x00000014030b7224 */ /* 0x040fe400078e020b */
[----:B------:R-:W-:Y:S02]  /*ef90*/  IMAD.MOV.U32 R18, RZ, RZ, R10 ;  /* 0x000000ffff127224 */ /* 0x000fe400078e000a */
[----:B------:R-:W-:Y:S01]  /*efa0*/  @!P3 IMAD.MOV R12, RZ, RZ, -R12 ;  /* 0x000000ffff0cb224 */ /* 0x000fe200078e0a0c */
[C---:B------:R-:W-:Y:S01]  /*efb0*/  ISETP.GT.U32.AND P3, PT, R3.reuse, R16, PT ;  /* 0x000000100300720c */ /* 0x040fe20003f64070 */
[----:B------:R-:W-:Y:S01]  /*efc0*/  @!P5 IMAD.MOV R18, RZ, RZ, -R18 ;  /* 0x000000ffff12d224 */ /* 0x000fe200078e0a12 */
[----:B------:R-:W-:Y:S01]  /*efd0*/  ISETP.GT.U32.AND P5, PT, R3, R11, PT ;  /* 0x0000000b0300720c */ /* 0x000fe20003fa4070 */
[----:B------:R-:W-:-:S02]  /*efe0*/  @!P1 IMAD.IADD R14, R14, 0x1, -R3 ;  /* 0x000000010e0e9824 */ /* 0x000fc400078e0a03 */
[----:B------:R-:W-:Y:S01]  /*eff0*/  IMAD.HI.U32 R19, R4, R9, RZ ;  /* 0x0000000904137227 */ /* 0x000fe200078e00ff */
[----:B------:R-:W-:-:S03]  /*f000*/  IABS R20, R218 ;  /* 0x000000da00147213 */ /* 0x000fc60000000000 */
[----:B------:R-:W-:Y:S01]  /*f010*/  @!P2 IMAD.MOV R22, RZ, RZ, -R22 ;  /* 0x000000ffff16a224 */ /* 0x000fe200078e0a16 */
[----:B------:R-:W-:Y:S01]  /*f020*/  ISETP.GT.U32.AND P4, PT, R3, R17, PT ;  /* 0x000000110300720c */ /* 0x000fe20003f84070 */
[----:B------:R-:W-:Y:S01]  /*f030*/  @!P6 IMAD.IADD R15, R15, 0x1, -R3 ;  /* 0x000000010f0fe824 */ /* 0x000fe200078e0a03 */
[----:B------:R-:W-:Y:S01]  /*f040*/  ISETP.GT.U32.AND P6, PT, R3, R14, PT ;  /* 0x0000000e0300720c */ /* 0x000fe20003fc4070 */
[----:B------:R-:W-:Y:S01]  /*f050*/  IMAD.MOV R19, RZ, RZ, -R19 ;  /* 0x000000ffff137224 */ /* 0x000fe200078e0a13 */
[----:B------:R-:W-:Y:S01]  /*f060*/  STL [R1+0x16c], R22 ;  /* 0x00016c1601007387 */ /* 0x000fe20000100800 */
[----:B------:R-:W-:Y:S01]  /*f070*/  ISETP.GE.AND P1, PT, R213, RZ, PT ;  /* 0x000000ffd500720c */ /* 0x000fe20003f26270 */
[----:B------:R-:W-:Y:S02]  /*f080*/  @!P3 IMAD.IADD R16, R16, 0x1, -R3 ;  /* 0x000000011010b824 */ /* 0x000fe400078e0a03 */
[----:B------:R-:W-:Y:S01]  /*f090*/  IMAD R9, R3, R19, R9 ;  /* 0x0000001303097224 */ /* 0x000fe200078e0209 */
[----:B------:R0:W-:Y:S01]  /*f0a0*/  STL [R1+0x168], R12 ;  /* 0x0001680c01007387 */ /* 0x0001e20000100800 */
[----:B------:R-:W-:Y:S01]  /*f0b0*/  IABS R19, R219 ;  /* 0x000000db00137213 */ /* 0x000fe20000000000 */
[----:B------:R-:W-:Y:S01]  /*f0c0*/  @!P5 IMAD.IADD R11, R11, 0x1, -R3 ;  /* 0x000000010b0bd824 */ /* 0x000fe200078e0a03 */
[----:B------:R-:W-:-:S02]  /*f0d0*/  ISETP.GE.AND P0, PT, R212, RZ, PT ;  /* 0x000000ffd400720c */ /* 0x000fc40003f06270 */
[C---:B------:R-:W-:Y:S01]  /*f0e0*/  ISETP.GT.U32.AND P2, PT, R3.reuse, R15, PT ;  /* 0x0000000f0300720c */ /* 0x040fe20003f44070 */
[----:B0-----:R-:W-:Y:S01]  /*f0f0*/  IMAD.HI.U32 R12, R4, R20, RZ ;  /* 0x00000014040c7227 */ /* 0x001fe200078e00ff */
[----:B------:R-:W-:-:S03]  /*f100*/  ISETP.GT.U32.AND P5, PT, R3, R16, PT ;  /* 0x000000100300720c */ /* 0x000fc60003fa4070 */
[----:B------:R-:W-:Y:S02]  /*f110*/  IMAD.MOV R12, RZ, RZ, -R12 ;  /* 0x000000ffff0c7224 */ /* 0x000fe400078e0a0c */
[----:B------:R-:W-:-:S04]  /*f120*/  IMAD.HI.U32 R10, R4, R19, RZ ;  /* 0x00000013040a7227 */ /* 0x000fc800078e00ff */
[--C-:B------:R-:W-:Y:S02]  /*f130*/  @!P4 IMAD.IADD R17, R17, 0x1, -R3.reuse ;  /* 0x000000011111c824 */ /* 0x100fe400078e0a03 */
[----:B------:R-:W-:Y:S02]  /*f140*/  @!P6 IMAD.IADD R14, R14, 0x1, -R3 ;  /* 0x000000010e0ee824 */ /* 0x000fe400078e0a03 */
[C---:B------:R-:W-:Y:S02]  /*f150*/  IMAD R12, R3.reuse, R12, R20 ;  /* 0x0000000c030c7224 */ /* 0x040fe400078e0214 */
[----:B------:R-:W-:Y:S01]  /*f160*/  IMAD.MOV R10, RZ, RZ, -R10 ;  /* 0x000000ffff0a7224 */ /* 0x000fe200078e0a0a */
[C---:B------:R-:W-:Y:S01]  /*f170*/  ISETP.GT.U32.AND P4, PT, R3.reuse, R9, PT ;  /* 0x000000090300720c */ /* 0x040fe20003f84070 */
[----:B------:R-:W-:Y:S01]  /*f180*/  IMAD.MOV.U32 R13, RZ, RZ, R17 ;  /* 0x000000ffff0d7224 */ /* 0x000fe200078e0011 */
[----:B------:R-:W-:Y:S01]  /*f190*/  ISETP.GE.AND P6, PT, R214, RZ, PT ;  /* 0x000000ffd600720c */ /* 0x000fe20003fc6270 */
[----:B------:R-:W-:Y:S01]  /*f1a0*/  @!P1 IMAD.MOV R14, RZ, RZ, -R14 ;  /* 0x000000ffff0e9224 */ /* 0x000fe200078e0a0e */
[C---:B------:R-:W-:Y:S01]  /*f1b0*/  ISETP.GT.U32.AND P1, PT, R3.reuse, R12, PT ;  /* 0x0000000c0300720c */ /* 0x040fe20003f24070 */
[----:B------:R-:W-:-:S02]  /*f1c0*/  IMAD R10, R3, R10, R19 ;  /* 0x0000000a030a7224 */ /* 0x000fc400078e0213 */
[----:B------:R-:W-:Y:S01]  /*f1d0*/  @!P2 IMAD.IADD R15, R15, 0x1, -R3 ;  /* 0x000000010f0fa824 */ /* 0x000fe200078e0a03 */
[----:B------:R-:W-:Y:S01]  /*f1e0*/  ISETP.GE.AND P2, PT, R215, RZ, PT ;  /* 0x000000ffd700720c */ /* 0x000fe20003f46270 */
[----:B------:R-:W-:Y:S01]  /*f1f0*/  @!P0 IMAD.MOV R13, RZ, RZ, -R13 ;  /* 0x000000ffff0d8224 */ /* 0x000fe200078e0a0d */
[C---:B------:R-:W-:Y:S01]  /*f200*/  ISETP.GT.U32.AND P0, PT, R3.reuse, R11, PT ;  /* 0x0000000b0300720c */ /* 0x040fe20003f04070 */
[--C-:B------:R-:W-:Y:S01]  /*f210*/  @!P5 IMAD.IADD R16, R16, 0x1, -R3.reuse ;  /* 0x000000011010d824 */ /* 0x100fe200078e0a03 */
[----:B------:R-:W-:Y:S01]  /*f220*/  ISETP.GT.U32.AND P5, PT, R3, R10, PT ;  /* 0x0000000a0300720c */ /* 0x000fe20003fa4070 */
[----:B------:R-:W-:Y:S04]  /*f230*/  STL [R1+0x164], R18 ;  /* 0x0001641201007387 */ /* 0x000fe80000100800 */
[----:B------:R0:W-:Y:S01]  /*f240*/  STL [R1+0x160], R13 ;  /* 0x0001600d01007387 */ /* 0x0001e20000100800 */
[----:B------:R-:W-:Y:S01]  /*f250*/  @!P4 IMAD.IADD R9, R9, 0x1, -R3 ;  /* 0x000000010909c824 */ /* 0x000fe200078e0a03 */
[----:B------:R-:W-:Y:S01]  /*f260*/  ISETP.GE.AND P3, PT, R216, RZ, PT ;  /* 0x000000ffd800720c */ /* 0x000fe20003f66270 */
[----:B------:R-:W-:Y:S01]  /*f270*/  @!P6 IMAD.MOV R15, RZ, RZ, -R15 ;  /* 0x000000ffff0fe224 */ /* 0x000fe200078e0a0f */
[----:B------:R1:W-:Y:S01]  /*f280*/  STL [R1+0x14c], R14 ;  /* 0x00014c0e01007387 */ /* 0x0003e20000100800 */
[----:B------:R-:W-:Y:S01]  /*f290*/  @!P1 IMAD.IADD R12, R12, 0x1, -R3 ;  /* 0x000000010c0c9824 */ /* 0x000fe200078e0a03 */
[----:B0-----:R-:W-:Y:S01]  /*f2a0*/  IABS R13, R220 ;  /* 0x000000dc000d7213 */ /* 0x001fe20000000000 */
[----:B------:R-:W-:Y:S01]  /*f2b0*/  IMAD.MOV.U32 R18, RZ, RZ, R16 ;  /* 0x000000ffff127224 */ /* 0x000fe200078e0010 */
[----:B------:R-:W-:-:S03]  /*f2c0*/  ISETP.GT.U32.AND P4, PT, R3, R9, PT ;  /* 0x000000090300720c */ /* 0x000fc60003f84070 */
[----:B-1----:R-:W-:Y:S01]  /*f2d0*/  IMAD.HI.U32 R14, R4, R13, RZ ;  /* 0x0000000d040e7227 */ /* 0x002fe200078e00ff */
[----:B------:R0:W-:Y:S03]  /*f2e0*/  STL [R1+0x148], R15 ;  /* 0x0001480f01007387 */ /* 0x0001e60000100800 */
[----:B------:R-:W-:Y:S01]  /*f2f0*/  @!P2 IMAD.MOV R18, RZ, RZ, -R18 ;  /* 0x000000ffff12a224 */ /* 0x000fe200078e0a12 */
[----:B------:R-:W-:Y:S01]  /*f300*/  ISETP.GT.U32.AND P2, PT, R3, R12, PT ;  /* 0x0000000c0300720c */ /* 0x000fe20003f44070 */
[--C-:B------:R-:W-:Y:S02]  /*f310*/  @!P0 IMAD.IADD R11, R11, 0x1, -R3.reuse ;  /* 0x000000010b0b8824 */ /* 0x100fe400078e0a03 */
[----:B------:R-:W-:Y:S02]  /*f320*/  IMAD.MOV R17, RZ, RZ, -R14 ;  /* 0x000000ffff117224 */ /* 0x000fe400078e0a0e */
[----:B------:R-:W-:Y:S01]  /*f330*/  @!P5 IMAD.IADD R10, R10, 0x1, -R3 ;  /* 0x000000010a0ad824 */ /* 0x000fe200078e0a03 */
[----:B0-----:R-:W-:Y:S01]  /*f340*/  IABS R15, R221 ;  /* 0x000000dd000f7213 */ /* 0x001fe20000000000 */
[----:B------:R-:W-:-:S02]  /*f350*/  IMAD R13, R3, R17, R13 ;  /* 0x00000011030d7224 */ /* 0x000fc400078e020d */
[----:B------:R-:W-:Y:S01]  /*f360*/  IMAD.MOV.U32 R16, RZ, RZ, R11 ;  /* 0x000000ffff107224 */ /* 0x000fe200078e000b */
[C---:B------:R-:W-:Y:S01]  /*f370*/  ISETP.GT.U32.AND P5, PT, R3.reuse, R10, PT ;  /* 0x0000000a0300720c */ /* 0x040fe20003fa4070 */
[----:B------:R-:W-:Y:S01]  /*f380*/  IMAD.MOV.U32 R14, RZ, RZ, R15 ;  /* 0x000000ffff0e7224 */ /* 0x000fe200078e000f */
[----:B------:R-:W-:Y:S01]  /*f390*/  IABS R11, R222 ;  /* 0x000000de000b7213 */ /* 0x000fe20000000000 */
[----:B------:R-:W-:Y:S01]  /*f3a0*/  @!P3 IMAD.MOV R16, RZ, RZ, -R16 ;  /* 0x000000ffff10b224 */ /* 0x000fe200078e0a10 */
[----:B------:R-:W-:Y:S01]  /*f3b0*/  ISETP.GT.U32.AND P3, PT, R3, R13, PT ;  /* 0x0000000d0300720c */ /* 0x000fe20003f64070 */
[----:B------:R-:W-:Y:S01]  /*f3c0*/  IMAD.HI.U32 R15, R4, R14, RZ ;  /* 0x0000000e040f7227 */ /* 0x000fe200078e00ff */
[----:B------:R-:W-:Y:S01]  /*f3d0*/  ISETP.GE.AND P6, PT, R217, RZ, PT ;  /* 0x000000ffd900720c */ /* 0x000fe20003fc6270 */
[----:B------:R-:W-:Y:S01]  /*f3e0*/  STL [R1+0x144], R18 ;  /* 0x0001441201007387 */ /* 0x000fe20000100800 */
[----:B------:R-:W-:Y:S01]  /*f3f0*/  ISETP.GE.AND P0, PT, R218, RZ, PT ;  /* 0x000000ffda00720c */ /* 0x000fe20003f06270 */
[----:B------:R-:W-:Y:S01]  /*f400*/  @!P4 IMAD.IADD R9, R9, 0x1, -R3 ;  /* 0x000000010909c824 */ /* 0x000fe200078e0a03 */
[----:B------:R-:W-:Y:S01]  /*f410*/  ISETP.GE.AND P4, PT, R219, RZ, PT ;  /* 0x000000ffdb00720c */ /* 0x000fe20003f86270 */
[----:B------:R-:W-:Y:S01]  /*f420*/  IMAD.MOV R15, RZ, RZ, -R15 ;  /* 0x000000ffff0f7224 */ /* 0x000fe200078e0a0f */
[----:B------:R0:W-:Y:S01]  /*f430*/  STL [R1+0x13c], R16 ;  /* 0x00013c1001007387 */ /* 0x0001e20000100800 */
[----:B------:R-:W-:-:S02]  /*f440*/  @!P2 IMAD.IADD R12, R12, 0x1, -R3 ;  /* 0x000000010c0ca824 */ /* 0x000fc400078e0a03 */
[----:B------:R-:W-:Y:S02]  /*f450*/  IMAD R14, R3, R15, R14 ;  /* 0x0000000f030e7224 */ /* 0x000fe400078e020e */
[----:B------:R-:W-:Y:S02]  /*f460*/  IMAD.MOV.U32 R17, RZ, RZ, R12 ;  /* 0x000000ffff117224 */ /* 0x000fe400078e000c */
[----:B0-----:R-:W-:-:S04]  /*f470*/  IMAD.HI.U32 R16, R4, R11, RZ ;  /* 0x0000000b04107227 */ /* 0x001fc800078e00ff */
[--C-:B------:R-:W-:Y:S02]  /*f480*/  @!P5 IMAD.IADD R10, R10, 0x1, -R3.reuse ;  /* 0x000000010a0ad824 */ /* 0x100fe400078e0a03 */
[----:B------:R-:W-:Y:S01]  /*f490*/  IMAD.MOV R12, RZ, RZ, -R16 ;  /* 0x000000ffff0c7224 */ /* 0x000fe200078e0a10 */
[----:B------:R-:W-:Y:S01]  /*f4a0*/  ISETP.GT.U32.AND P5, PT, R3, R14, PT ;  /* 0x0000000e0300720c */ /* 0x000fe20003fa4070 */
[----:B------:R-:W-:Y:S02]  /*f4b0*/  @!P3 IMAD.IADD R13, R13, 0x1, -R3 ;  /* 0x000000010d0db824 */ /* 0x000fe400078e0a03 */
[----:B------:R-:W-:Y:S02]  /*f4c0*/  IMAD R11, R3, R12, R11 ;  /* 0x0000000c030b7224 */ /* 0x000fe400078e020b */
[----:B------:R-:W-:Y:S02]  /*f4d0*/  IMAD.MOV.U32 R16, RZ, RZ, R10 ;  /* 0x000000ffff107224 */ /* 0x000fe400078e000a */
[----:B------:R-:W-:-:S02]  /*f4e0*/  @!P6 IMAD.MOV R9, RZ, RZ, -R9 ;  /* 0x000000ffff09e224 */ /* 0x000fc400078e0a09 */
[----:B------:R-:W-:Y:S01]  /*f4f0*/  @!P0 IMAD.MOV R17, RZ, RZ, -R17 ;  /* 0x000000ffff118224 */ /* 0x000fe200078e0a11 */
[C---:B------:R-:W-:Y:S01]  /*f500*/  ISETP.GT.U32.AND P0, PT, R3.reuse, R13, PT ;  /* 0x0000000d0300720c */ /* 0x040fe20003f04070 */
[----:B------:R-:W-:Y:S01]  /*f510*/  @!P4 IMAD.MOV R16, RZ, RZ, -R16 ;  /* 0x000000ffff10c224 */ /* 0x000fe200078e0a10 */
[----:B------:R-:W-:Y:S01]  /*f520*/  ISETP.GT.U32.AND P4, PT, R3, R11, PT ;  /* 0x0000000b0300720c */ /* 0x000fe20003f84070 */
[----:B------:R0:W-:Y:S01]  /*f530*/  STL [R1+0x138], R9 ;  /* 0x0001380901007387 */ /* 0x0001e20000100800 */
[----:B------:R-:W-:Y:S01]  /*f540*/  ISETP.GE.AND P1, PT, R220, RZ, PT ;  /* 0x000000ffdc00720c */ /* 0x000fe20003f26270 */
[----:B------:R-:W-:Y:S01]  /*f550*/  @!P5 IMAD.IADD R14, R14, 0x1, -R3 ;  /* 0x000000010e0ed824 */ /* 0x000fe200078e0a03 */
[----:B------:R-:W-:Y:S02]  /*f560*/  IABS R15, R223 ;  /* 0x000000df000f7213 */ /* 0x000fe40000000000 */
[----:B0-----:R-:W-:-:S05]  /*f570*/  IABS R9, R224 ;  /* 0x000000e000097213 */ /* 0x001fca0000000000 */
[--C-:B------:R-:W-:Y:S02]  /*f580*/  @!P0 IMAD.IADD R13, R13, 0x1, -R3.reuse ;  /* 0x000000010d0d8824 */ /* 0x100fe400078e0a03 */
[----:B------:R-:W-:Y:S01]  /*f590*/  IMAD.HI.U32 R10, R4, R9, RZ ;  /* 0x00000009040a7227 */ /* 0x000fe200078e00ff */
[----:B------:R-:W-:Y:S01]  /*f5a0*/  ISETP.GT.U32.AND P5, PT, R3, R14, PT ;  /* 0x0000000e0300720c */ /* 0x000fe20003fa4070 */
[----:B------:R0:W-:Y:S02]  /*f5b0*/  STL [R1+0x134], R17 ;  /* 0x0001341101007387 */ /* 0x0001e40000100800 */
[----:B------:R-:W-:Y:S02]  /*f5c0*/  IMAD.MOV R10, RZ, RZ, -R10 ;  /* 0x000000ffff0a7224 */ /* 0x000fe400078e0a0a */
[----:B------:R-:W-:Y:S01]  /*f5d0*/  @!P4 IMAD.IADD R11, R11, 0x1, -R3 ;  /* 0x000000010b0bc824 */ /* 0x000fe200078e0a03 */
[----:B------:R1:W-:Y:S01]  /*f5e0*/  STL [R1+0x130], R16 ;  /* 0x0001301001007387 */ /* 0x0003e20000100800 */
[----:B------:R-:W-:-:S02]  /*f5f0*/  IMAD R9, R3, R10, R9 ;  /* 0x0000000a03097224 */ /* 0x000fc400078e0209 */
[----:B------:R-:W-:Y:S02]  /*f600*/  IMAD.MOV.U32 R19, RZ, RZ, R13 ;  /* 0x000000ffff137224 */ /* 0x000fe400078e000d */
[----:B0-----:R-:W-:Y:S01]  /*f610*/  IMAD.HI.U32 R17, R4, R15, RZ ;  /* 0x0000000f04117227 */ /* 0x001fe200078e00ff */
[C---:B------:R-:W-:Y:S02]  /*f620*/  ISETP.GT.U32.AND P4, PT, R3.reuse, R11, PT ;  /* 0x0000000b0300720c */ /* 0x040fe40003f84070 */
[----:B-1----:R-:W-:Y:S01]  /*f630*/  IABS R16, R225 ;  /* 0x000000e100107213 */ /* 0x002fe20000000000 */
[----:B------:R-:W-:Y:S01]  /*f640*/  IMAD.MOV R17, RZ, RZ, -R17 ;  /* 0x000000ffff117224 */ /* 0x000fe200078e0a11 */
[----:B------:R-:W-:Y:S01]  /*f650*/  IABS R12, R226 ;  /* 0x000000e2000c7213 */ /* 0x000fe20000000000 */
[----:B------:R-:W-:Y:S01]  /*f660*/  @!P1 IMAD.MOV R19, RZ, RZ, -R19 ;  /* 0x000000ffff139224 */ /* 0x000fe200078e0a13 */
[----:B------:R-:W-:Y:S01]  /*f670*/  ISETP.GT.U32.AND P1, PT, R3, R9, PT ;  /* 0x000000090300720c */ /* 0x000fe20003f24070 */
[----:B------:R-:W-:-:S02]  /*f680*/  IMAD.MOV.U32 R10, RZ, RZ, R16 ;  /* 0x000000ffff0a7224 */ /* 0x000fc400078e0010 */
[C---:B------:R-:W-:Y:S01]  /*f690*/  IMAD R15, R3.reuse, R17, R15 ;  /* 0x00000011030f7224 */ /* 0x040fe200078e020f */
[----:B------:R-:W-:Y:S01]  /*f6a0*/  ISETP.GE.AND P2, PT, R222, RZ, PT ;  /* 0x000000ffde00720c */ /* 0x000fe20003f46270 */
[----:B------:R-:W-:Y:S02]  /*f6b0*/  @!P5 IMAD.IADD R14, R14, 0x1, -R3 ;  /* 0x000000010e0ed824 */ /* 0x000fe400078e0a03 */
[----:B------:R-:W-:Y:S01]  /*f6c0*/  IMAD.HI.U32 R16, R4, R10, RZ ;  /* 0x0000000a04107227 */ /* 0x000fe200078e00ff */
[----:B------:R-:W-:-:S03]  /*f6d0*/  ISETP.GT.U32.AND P5, PT, R3, R15, PT ;  /* 0x0000000f0300720c */ /* 0x000fc60003fa4070 */
[----:B------:R-:W-:-:S04]  /*f6e0*/  IMAD.HI.U32 R13, R4, R12, RZ ;  /* 0x0000000c040d7227 */ /* 0x000fc800078e00ff */
[----:B------:R-:W-:Y:S02]  /*f6f0*/  IMAD.MOV.U32 R18, RZ, RZ, R14 ;  /* 0x000000ffff127224 */ /* 0x000fe400078e000e */
[----:B------:R-:W-:Y:S02]  /*f700*/  IMAD.MOV R16, RZ, RZ, -R16 ;  /* 0x000000ffff107224 */ /* 0x000fe400078e0a10 */
[----:B------:R-:W-:Y:S02]  /*f710*/  IMAD.MOV R14, RZ, RZ, -R13 ;  /* 0x000000ffff0e7224 */ /* 0x000fe400078e0a0d */
[----:B------:R-:W-:Y:S02]  /*f720*/  @!P4 IMAD.IADD R11, R11, 0x1, -R3 ;  /* 0x000000010b0bc824 */ /* 0x000fe400078e0a03 */
[C---:B------:R-:W-:Y:S01]  /*f730*/  IMAD R13, R3.reuse, R16, R10 ;  /* 0x00000010030d7224 */ /* 0x040fe200078e020a */
[----:B------:R-:W-:Y:S01]  /*f740*/  IABS R16, R227 ;  /* 0x000000e300107213 */ /* 0x000fe20000000000 */
[----:B------:R-:W-:-:S02]  /*f750*/  IMAD R12, R3, R14, R12 ;  /* 0x0000000e030c7224 */ /* 0x000fc400078e020c */
[----:B------:R-:W-:Y:S02]  /*f760*/  @!P1 IMAD.IADD R9, R9, 0x1, -R3 ;  /* 0x0000000109099824 */ /* 0x000fe400078e0a03 */
[----:B------:R-:W-:Y:S02]  /*f770*/  IMAD.MOV.U32 R17, RZ, RZ, R11 ;  /* 0x000000ffff117224 */ /* 0x000fe400078e000b */
[----:B------:R-:W-:Y:S01]  /*f780*/  IMAD.HI.U32 R11, R4, R16, RZ ;  /* 0x00000010040b7227 */ /* 0x000fe200078e00ff */
[----:B------:R-:W-:-:S03]  /*f790*/  ISETP.GT.U32.AND P1, PT, R3, R9, PT ;  /* 0x000000090300720c */ /* 0x000fc60003f24070 */
[----:B------:R-:W-:Y:S01]  /*f7a0*/  @!P2 IMAD.MOV R17, RZ, RZ, -R17 ;  /* 0x000000ffff11a224 */ /* 0x000fe200078e0a11 */
[----:B------:R-:W-:Y:S01]  /*f7b0*/  ISETP.GT.U32.AND P2, PT, R3, R12, PT ;  /* 0x0000000c0300720c */ /* 0x000fe20003f44070 */
[----:B------:R-:W-:Y:S01]  /*f7c0*/  @!P5 IMAD.IADD R15, R15, 0x1, -R3 ;  /* 0x000000010f0fd824 */ /* 0x000fe200078e0a03 */
[----:B------:R-:W-:Y:S01]  /*f7d0*/  ISETP.GT.U32.AND P4, PT, R3, R13, PT ;  /* 0x0000000d0300720c */ /* 0x000fe20003f84070 */
[----:B------:R-:W-:Y:S01]  /*f7e0*/  IMAD.MOV R11, RZ, RZ, -R11 ;  /* 0x000000ffff0b7224 */ /* 0x000fe200078e0a0b */
[----:B------:R-:W-:Y:S02]  /*f7f0*/  ISETP.GE.AND P6, PT, R221, RZ, PT ;  /* 0x000000ffdd00720c */ /* 0x000fe40003fc6270 */
[C---:B------:R-:W-:Y:S01]  /*f800*/  ISETP.GT.U32.AND P5, PT, R3.reuse, R15, PT ;  /* 0x0000000f0300720c */ /* 0x040fe20003fa4070 */
[----:B------:R-:W-:Y:S02]  /*f810*/  IMAD R11, R3, R11, R16 ;  /* 0x0000000b030b7224 */ /* 0x000fe400078e0210 */
[----:B------:R-:W-:Y:S01]  /*f820*/  @!P1 IMAD.IADD R9, R9, 0x1, -R3 ;  /* 0x0000000109099824 */ /* 0x000fe200078e0a03 */
[----:B------:R-:W-:-:S02]  /*f830*/  ISETP.GE.AND P3, PT, R223, RZ, PT ;  /* 0x000000ffdf00720c */ /* 0x000fc40003f66270 */
[----:B------:R-:W-:Y:S01]  /*f840*/  ISETP.GT.U32.AND P1, PT, R3, R11, PT ;  /* 0x0000000b0300720c */ /* 0x000fe20003f24070 */
[--C-:B------:R-:W-:Y:S01]  /*f850*/  @!P2 IMAD.IADD R12, R12, 0x1, -R3.reuse ;  /* 0x000000010c0ca824 */ /* 0x100fe200078e0a03 */
[----:B------:R-:W-:Y:S01]  /*f860*/  ISETP.GE.AND P0, PT, R224, RZ, PT ;  /* 0x000000ffe000720c */ /* 0x000fe20003f06270 */
[--C-:B------:R-:W-:Y:S01]  /*f870*/  @!P4 IMAD.IADD R13, R13, 0x1, -R3.reuse ;  /* 0x000000010d0dc824 */ /* 0x100fe200078e0a03 */
[----:B------:R-:W-:Y:S01]  /*f880*/  IABS R14, R228 ;  /* 0x000000e4000e7213 */ /* 0x000fe20000000000 */
[----:B------:R-:W-:Y:S01]  /*f890*/  @!P6 IMAD.MOV R18, RZ, RZ, -R18 ;  /* 0x000000ffff12e224 */ /* 0x000fe200078e0a12 */
[----:B------:R-:W-:Y:S01]  /*f8a0*/  ISETP.GT.U32.AND P2, PT, R3, R12, PT ;  /* 0x0000000c0300720c */ /* 0x000fe20003f44070 */
[----:B------:R-:W-:Y:S01]  /*f8b0*/  @!P5 IMAD.IADD R15, R15, 0x1, -R3 ;  /* 0x000000010f0fd824 */ /* 0x000fe200078e0a03 */
[----:B------:R-:W-:Y:S01]  /*f8c0*/  STL [R1+0x12c], R19 ;  /* 0x00012c1301007387 */ /* 0x000fe20000100800 */
[----:B------:R-:W-:Y:S01]  /*f8d0*/  IABS R10, R229 ;  /* 0x000000e5000a7213 */ /* 0x000fe20000000000 */
[----:B------:R-:W-:Y:S01]  /*f8e0*/  IMAD.HI.U32 R16, R4, R14, RZ ;  /* 0x0000000e04107227 */ /* 0x000fe200078e00ff */
[----:B------:R-:W-:Y:S01]  /*f8f0*/  ISETP.GT.U32.AND P4, PT, R3, R13, PT ;  /* 0x0000000d0300720c */ /* 0x000fe20003f84070 */
[----:B------:R0:W-:Y:S01]  /*f900*/  STL [R1+0x128], R18 ;  /* 0x0001281201007387 */ /* 0x0001e20000100800 */
[----:B------:R-:W-:Y:S01]  /*f910*/  ISETP.GE.AND P5, PT, R226, RZ, PT ;  /* 0x000000ffe200720c */ /* 0x000fe20003fa6270 */
[----:B------:R-:W-:-:S02]  /*f920*/  IMAD.MOV R16, RZ, RZ, -R16 ;  /* 0x000000ffff107224 */ /* 0x000fc400078e0a10 */
[----:B------:R1:W-:Y:S01]  /*f930*/  STL [R1+0x124], R17 ;  /* 0x0001241101007387 */ /* 0x0003e20000100800 */
[----:B------:R-:W-:Y:S02]  /*f940*/  @!P1 IMAD.IADD R11, R11, 0x1, -R3 ;  /* 0x000000010b0b9824 */ /* 0x000fe400078e0a03 */
[----:B0-----:R-:W-:Y:S02]  /*f950*/  IMAD.MOV.U32 R18, RZ, RZ, R15 ;  /* 0x000000ffff127224 */ /* 0x001fe400078e000f */
[----:B------:R-:W-:-:S04]  /*f960*/  IMAD.HI.U32 R15, R4, R10, RZ ;  /* 0x0000000a040f7227 */ /* 0x000fc800078e00ff */
[----:B-1----:R-:W-:Y:S02]  /*f970*/  IMAD.MOV.U32 R17, RZ, RZ, R9 ;  /* 0x000000ffff117224 */ /* 0x002fe400078e0009 */
[----:B------:R-:W-:Y:S01]  /*f980*/  @!P3 IMAD.MOV R18, RZ, RZ, -R18 ;  /* 0x000000ffff12b224 */ /* 0x000fe200078e0a12 */
[----:B------:R-:W-:Y:S01]  /*f990*/  ISETP.GE.AND P6, PT, R225, RZ, PT ;  /* 0x000000ffe100720c */ /* 0x000fe20003fc6270 */
[----:B------:R-:W-:Y:S02]  /*f9a0*/  @!P0 IMAD.MOV R17, RZ, RZ, -R17 ;  /* 0x000000ffff118224 */ /* 0x000fe400078e0a11 */
[C---:B------:R-:W-:Y:S01]  /*f9b0*/  IMAD R9, R3.reuse, R16, R14 ;  /* 0x0000001003097224 */ /* 0x040fe200078e020e */
[----:B------:R-:W-:Y:S01]  /*f9c0*/  ISETP.GT.U32.AND P1, PT, R3, R11, PT ;  /* 0x0000000b0300720c */ /* 0x000fe20003f24070 */
[----:B------:R-:W-:Y:S02]  /*f9d0*/  IMAD.MOV R15, RZ, RZ, -R15 ;  /* 0x000000ffff0f7224 */ /* 0x000fe400078e0a0f */
[--C-:B------:R-:W-:Y:S01]  /*f9e0*/  @!P2 IMAD.IADD R12, R12, 0x1, -R3.reuse ;  /* 0x000000010c0ca824 */ /* 0x100fe200078e0a03 */
[----:B------:R0:W-:Y:S01]  /*f9f0*/  STL [R1+0x120], R18 ;  /* 0x0001201201007387 */ /* 0x0001e20000100800 */
[----:B------:R-:W-:Y:S01]  /*fa00*/  @!P4 IMAD.IADD R13, R13, 0x1, -R3 ;  /* 0x000000010d0dc824 */ /* 0x000fe200078e0a03 */
[C---:B------:R-:W-:Y:S01]  /*fa10*/  ISETP.GT.U32.AND P2, PT, R3.reuse, R9, PT ;  /* 0x000000090300720c */ /* 0x040fe20003f44070 */
[----:B------:R-:W-:Y:S01]  /*fa20*/  IMAD R10, R3, R15, R10 ;  /* 0x0000000f030a7224 */ /* 0x000fe200078e020a */
[----:B------:R1:W-:Y:S01]  /*fa30*/  STL [R1+0x118], R17 ;  /* 0x0001181101007387 */ /* 0x0003e20000100800 */
[----:B------:R-:W-:-:S02]  /*fa40*/  IABS R14, R230 ;  /* 0x000000e6000e7213 */ /* 0x000fc40000000000 */
[----:B------:R-:W-:Y:S01]  /*fa50*/  ISETP.GE.AND P3, PT, R227, RZ, PT ;  /* 0x000000ffe300720c */ /* 0x000fe20003f66270 */
[----:B0-----:R-:W-:Y:S02]  /*fa60*/  IMAD.MOV.U32 R18, RZ, RZ, R13 ;  /* 0x000000ffff127224 */ /* 0x001fe400078e000d */
[----:B-1----:R-:W-:Y:S02]  /*fa70*/  IMAD.MOV.U32 R17, RZ, RZ, R12 ;  /* 0x000000ffff117224 */ /* 0x002fe400078e000c */
[----:B------:R-:W-:-:S04]  /*fa80*/  IMAD.HI.U32 R12, R4, R14, RZ ;  /* 0x0000000e040c7227 */ /* 0x000fc800078e00ff */
[----:B------:R-:W-:Y:S01]  /*fa90*/  @!P5 IMAD.MOV R17, RZ, RZ, -R17 ;  /* 0x000000ffff11d224 */ /* 0x000fe200078e0a11 */
[----:B------:R-:W-:Y:S01]  /*faa0*/  ISETP.GT.U32.AND P5, PT, R3, R10, PT ;  /* 0x0000000a0300720c */ /* 0x000fe20003fa4070 */
[----:B------:R-:W-:Y:S02]  /*fab0*/  @!P6 IMAD.MOV R18, RZ, RZ, -R18 ;  /* 0x000000ffff12e224 */ /* 0x000fe400078e0a12 */
[----:B------:R-:W-:Y:S02]  /*fac0*/  IMAD.MOV R12, RZ, RZ, -R12 ;  /* 0x000000ffff0c7224 */ /* 0x000fe400078e0a0c */
[--C-:B------:R-:W-:Y:S01]  /*fad0*/  @!P1 IMAD.IADD R11, R11, 0x1, -R3.reuse ;  /* 0x000000010b0b9824 */ /* 0x100fe200078e0a03 */
[----:B------:R0:W-:Y:S01]  /*fae0*/  STL [R1+0x10c], R18 ;  /* 0x00010c1201007387 */ /* 0x0001e20000100800 */
[----:B------:R-:W-:Y:S01]  /*faf0*/  @!P2 IMAD.IADD R9, R9, 0x1, -R3 ;  /* 0x000000010909a824 */ /* 0x000fe200078e0a03 */
[----:B------:R-:W-:Y:S01]  /*fb00*/  IABS R13, R231 ;  /* 0x000000e7000d7213 */ /* 0x000fe20000000000 */
[C---:B------:R-:W-:Y:S01]  /*fb10*/  IMAD R14, R3.reuse, R12, R14 ;  /* 0x0000000c030e7224 */ /* 0x040fe200078e020e */
[----:B------:R1:W-:Y:S01]  /*fb20*/  STL [R1+0xf4], R17 ;  /* 0x0000f41101007387 */ /* 0x0003e20000100800 */
[----:B------:R-:W-:Y:S01]  /*fb30*/  IABS R15, R232 ;  /* 0x000000e8000f7213 */ /* 0x000fe20000000000 */
[----:B0-----:R-:W-:Y:S01]  /*fb40*/  IMAD.MOV.U32 R18, RZ, RZ, R11 ;  /* 0x000000ffff127224 */ /* 0x001fe200078e000b */
[----:B------:R-:W-:Y:S01]  /*fb50*/  ISETP.GT.U32.AND P2, PT, R3, R9, PT ;  /* 0x000000090300720c */ /* 0x000fe20003f44070 */
[----:B------:R-:W-:-:S02]  /*fb60*/  @!P5 IMAD.IADD R10, R10, 0x1, -R3 ;  /* 0x000000010a0ad824 */ /* 0x000fc400078e0a03 */
[----:B------:R-:W-:Y:S01]  /*fb70*/  @!P3 IMAD.MOV R18, RZ, RZ, -R18 ;  /* 0x000000ffff12b224 */ /* 0x000fe200078e0a12 */
[C---:B------:R-:W-:Y:S01]  /*fb80*/  ISETP.GT.U32.AND P3, PT, R3.reuse, R14, PT ;  /* 0x0000000e0300720c */ /* 0x040fe20003f64070 */
[----:B-1----:R-:W-:Y:S01]  /*fb90*/  IMAD.HI.U32 R17, R4, R13, RZ ;  /* 0x0000000d04117227 */ /* 0x002fe200078e00ff */
[----:B------:R-:W-:-:S03]  /*fba0*/  ISETP.GT.U32.AND P5, PT, R3, R10, PT ;  /* 0x0000000a0300720c */ /* 0x000fc60003fa4070 */
[----:B------:R-:W-:Y:S01]  /*fbb0*/  IMAD.HI.U32 R16, R4, R15, RZ ;  /* 0x0000000f04107227 */ /* 0x000fe200078e00ff */
[----:B------:R-:W-:-:S03]  /*fbc0*/  ISETP.GE.AND P0, PT, R228, RZ, PT ;  /* 0x000000ffe400720c */ /* 0x000fc60003f06270 */
[----:B------:R-:W-:Y:S02]  /*fbd0*/  IMAD.MOV R17, RZ, RZ, -R17 ;  /* 0x000000ffff117224 */ /* 0x000fe400078e0a11 */
[----:B------:R-:W-:Y:S02]  /*fbe0*/  IMAD.MOV R16, RZ, RZ, -R16 ;  /* 0x000000ffff107224 */ /* 0x000fe400078e0a10 */
[----:B------:R-:W-:Y:S02]  /*fbf0*/  IMAD R13, R3, R17, R13 ;  /* 0x00000011030d7224 */ /* 0x000fe400078e020d */
[----:B------:R-:W-:Y:S02]  /*fc00*/  @!P2 IMAD.IADD R9, R9, 0x1, -R3 ;  /* 0x000000010909a824 */ /* 0x000fe400078e0a03 */
[C---:B------:R-:W-:Y:S01]  /*fc10*/  IMAD R11, R3.reuse, R16, R15 ;  /* 0x00000010030b7224 */ /* 0x040fe200078e020f */
[----:B------:R-:W-:Y:S01]  /*fc20*/  ISETP.GT.U32.AND P2, PT, R3, R13, PT ;  /* 0x0000000d0300720c */ /* 0x000fe20003f44070 */
[--C-:B------:R-:W-:Y:S01]  /*fc30*/  @!P3 IMAD.IADD R14, R14, 0x1, -R3.reuse ;  /* 0x000000010e0eb824 */ /* 0x100fe200078e0a03 */
[----:B------:R0:W-:Y:S01]  /*fc40*/  STL [R1+0xe4], R18 ;  /* 0x0000e41201007387 */ /* 0x0001e20000100800 */
[----:B------:R-:W-:Y:S01]  /*fc50*/  ISETP.GE.AND P4, PT, R229, RZ, PT ;  /* 0x000000ffe500720c */ /* 0x000fe20003f86270 */
[----:B------:R-:W-:Y:S01]  /*fc60*/  @!P5 IMAD.IADD R10, R10, 0x1, -R3 ;  /* 0x000000010a0ad824 */ /* 0x000fe200078e0a03 */
[----:B------:R-:W-:-:S02]  /*fc70*/  IABS R12, R233 ;  /* 0x000000e9000c7213 */ /* 0x000fc40000000000 */
[C---:B------:R-:W-:Y:S02]  /*fc80*/  ISETP.GT.U32.AND P5, PT, R3.reuse, R11, PT ;  /* 0x0000000b0300720c */ /* 0x040fe40003fa4070 */
[----:B------:R-:W-:Y:S01]  /*fc90*/  ISETP.GT.U32.AND P3, PT, R3, R14, PT ;  /* 0x0000000e0300720c */ /* 0x000fe20003f64070 */
[----:B0-----:R-:W-:Y:S01]  /*fca0*/  IMAD.MOV.U32 R18, RZ, RZ, R9 ;  /* 0x000000ffff127224 */ /* 0x001fe200078e0009 */
[----:B------:R-:W-:Y:S01]  /*fcb0*/  IABS R15, R234 ;  /* 0x000000ea000f7213 */ /* 0x000fe20000000000 */
[----:B------:R-:W-:-:S04]  /*fcc0*/  IMAD.HI.U32 R16, R4, R12, RZ ;  /* 0x0000000c04107227 */ /* 0x000fc800078e00ff */
[----:B------:R-:W-:Y:S01]  /*fcd0*/  @!P0 IMAD.MOV R18, RZ, RZ, -R18 ;  /* 0x000000ffff128224 */ /* 0x000fe200078e0a12 */
[----:B------:R-:W-:Y:S01]  /*fce0*/  IABS R17, R235 ;  /* 0x000000eb00117213 */ /* 0x000fe20000000000 */
[----:B------:R-:W-:Y:S01]  /*fcf0*/  @!P2 IMAD.IADD R13, R13, 0x1, -R3 ;  /* 0x000000010d0da824 */ /* 0x000fe200078e0a03 */
[----:B------:R-:W-:Y:S02]  /*fd00*/  ISETP.GE.AND P6, PT, R230, RZ, PT ;  /* 0x000000ffe600720c */ /* 0x000fe40003fc6270 */
[----:B------:R0:W-:Y:S01]  /*fd10*/  STL [R1+0xd0], R18 ;  /* 0x0000d01201007387 */ /* 0x0001e20000100800 */
[----:B------:R-:W-:Y:S02]  /*fd20*/  IMAD.MOV.U32 R9, RZ, RZ, R17 ;  /* 0x000000ffff097224 */ /* 0x000fe400078e0011 */
[----:B------:R-:W-:Y:S02]  /*fd30*/  @!P4 IMAD.MOV R10, RZ, RZ, -R10 ;  /* 0x000000ffff0ac224 */ /* 0x000fe400078e0a0a */
[----:B------:R-:W-:-:S02]  /*fd40*/  @!P5 IMAD.IADD R11, R11, 0x1, -R3 ;  /* 0x000000010b0bd824 */ /* 0x000fc400078e0a03 */
[----:B0-----:R-:W-:Y:S02]  /*fd50*/  IMAD.MOV R18, RZ, RZ, -R16 ;  /* 0x000000ffff127224 */ /* 0x001fe400078e0a10 */
[----:B------:R-:W-:Y:S01]  /*fd60*/  IMAD.HI.U32 R16, R4, R15, RZ ;  /* 0x0000000f04107227 */ /* 0x000fe200078e00ff */
[----:B------:R-:W-:-:S03]  /*fd70*/  ISETP.GT.U32.AND P5, PT, R3, R13, PT ;  /* 0x0000000d0300720c */ /* 0x000fc60003fa4070 */
[C---:B------:R-:W-:Y:S02]  /*fd80*/  IMAD R12, R3.reuse, R18, R12 ;  /* 0x00000012030c7224 */ /* 0x040fe400078e020c */
[----:B------:R-:W-:Y:S02]  /*fd90*/  IMAD.MOV R16, RZ, RZ, -R16 ;  /* 0x000000ffff107224 */ /* 0x000fe400078e0a10 */
[----:B------:R-:W-:Y:S01]  /*fda0*/  @!P3 IMAD.IADD R14, R14, 0x1, -R3 ;  /* 0x000000010e0eb824 */ /* 0x000fe200078e0a03 */
[----:B------:R0:W-:Y:S01]  /*fdb0*/  STL [R1+0xc4], R10 ;  /* 0x0000c40a01007387 */ /* 0x0001e20000100800 */
[----:B------:R-:W-:Y:S01]  /*fdc0*/  IMAD.HI.U32 R17, R4, R9, RZ ;  /* 0x0000000904117227 */ /* 0x000fe200078e00ff */
[----:B------:R-:W-:-:S03]  /*fdd0*/  ISETP.GT.U32.AND P3, PT, R3, R12, PT ;  /* 0x0000000c0300720c */ /* 0x000fc60003f64070 */
[----:B------:R-:W-:Y:S02]  /*fde0*/  IMAD.MOV.U32 R18, RZ, RZ, R14 ;  /* 0x000000ffff127224 */ /* 0x000fe400078e000e */
[----:B------:R-:W-:Y:S02]  /*fdf0*/  IMAD.MOV R17, RZ, RZ, -R17 ;  /* 0x000000ffff117224 */ /* 0x000fe400078e0a11 */
[C---:B0-----:R-:W-:Y:S02]  /*fe00*/  IMAD R10, R3.reuse, R16, R15 ;  /* 0x00000010030a7224 */ /* 0x041fe400078e020f */
[----:B------:R-:W-:Y:S02]  /*fe10*/  @!P6 IMAD.MOV R18, RZ, RZ, -R18 ;  /* 0x000000ffff12e224 */ /* 0x000fe400078e0a12 */
[C---:B------:R-:W-:Y:S01]  /*fe20*/  IMAD R9, R3.reuse, R17, R9 ;  /* 0x0000001103097224 */ /* 0x040fe200078e0209 */
[----:B------:R-:W-:Y:S01]  /*fe30*/  ISETP.GT.U32.AND P6, PT, R3, R10, PT ;  /* 0x0000000a0300720c */ /* 0x000fe20003fc4070 */
[----:B------:R-:W-:-:S03]  /*fe40*/  @!P5 IMAD.IADD R13, R13, 0x1, -R3 ;  /* 0x000000010d0dd824 */ /* 0x000fc600078e0a03 */
[----:B------:R-:W-:Y:S01]  /*fe50*/  ISETP.GT.U32.AND P5, PT, R3, R9, PT ;  /* 0x000000090300720c */ /* 0x000fe20003fa4070 */
[----:B------:R-:W-:Y:S01]  /*fe60*/  @!P3 IMAD.IADD R12, R12, 0x1, -R3 ;  /* 0x000000010c0cb824 */ /* 0x000fe200078e0a03 */
[----:B------:R-:W-:Y:S02]  /*fe70*/  IABS R15, R236 ;  /* 0x000000ec000f7213 */ /* 0x000fe40000000000 */
[----:B------:R-:W-:-:S03]  /*fe80*/  IABS R14, R237 ;  /* 0x000000ed000e7213 */ /* 0x000fc60000000000 */
[----:B------:R-:W-:-:S04]  /*fe90*/  IMAD.HI.U32 R17, R4, R15, RZ ;  /* 0x0000000f04117227 */ /* 0x000fc800078e00ff */
[----:B------:R-:W-:Y:S01]  /*fea0*/  @!P6 IMAD.IADD R10, R10, 0x1, -R3 ;  /* 0x000000010a0ae824 */ /* 0x000fe200078e0a03 */
[----:B------:R-:W-:Y:S01]  /*feb0*/  ISETP.GT.U32.AND P6, PT, R3, R12, PT ;  /* 0x0000000c0300720c */ /* 0x000fe20003fc4070 */
[----:B------:R0:W-:Y:S01]  /*fec0*/  STL [R1+0xc0], R18 ;  /* 0x0000c01201007387 */ /* 0x0001e20000100800 */
[----:B------:R-:W-:Y:S02]  /*fed0*/  IMAD.MOV R17, RZ, RZ, -R17 ;  /* 0x000000ffff117224 */ /* 0x000fe400078e0a11 */
[----:B------:R-:W-:Y:S01]  /*fee0*/  @!P5 IMAD.IADD R9, R9, 0x1, -R3 ;  /* 0x000000010909d824 */ /* 0x000fe200078e0a03 */
[----:B------:R-:W-:Y:S01]  /*fef0*/  ISETP.GT.U32.AND P5, PT, R3, R10, PT ;  /* 0x0000000a0300720c */ /* 0x000fe20003fa4070 */
[----:B------:R-:W-:Y:S01]  /*ff00*/  IMAD.HI.U32 R16, R4, R14, RZ ;  /* 0x0000000e04107227 */ /* 0x000fe200078e00ff */
[----:B0-----:R-:W-:-:S03]  /*ff10*/  IABS R18, R238 ;  /* 0x000000ee00127213 */ /* 0x001fc60000000000 */
[C---:B------:R-:W-:Y:S02]  /*ff20*/  IMAD R15, R3.reuse, R17, R15 ;  /* 0x00000011030f7224 */ /* 0x040fe400078e020f */
[----:B------:R-:W-:Y:S02]  /*ff30*/  IMAD.MOV R16, RZ, RZ, -R16 ;  /* 0x000000ffff107224 */ /* 0x000fe400078e0a10 */
[----:B------:R-:W-:Y:S02]  /*ff40*/  IMAD.MOV.U32 R20, RZ, RZ, R13 ;  /* 0x000000ffff147224 */ /* 0x000fe400078e000d */
[----:B------:R-:W-:Y:S02]  /*ff50*/  IMAD.MOV.U32 R13, RZ, RZ, R18 ;  /* 0x000000ffff0d7224 */ /* 0x000fe400078e0012 */
[----:B------:R-:W-:Y:S01]  /*ff60*/  @!P6 IMAD.IADD R12, R12, 0x1, -R3 ;  /* 0x000000010c0ce824 */ /* 0x000fe200078e0a03 */
[C---:B------:R-:W-:Y:S01]  /*ff70*/  ISETP.GT.U32.AND P6, PT, R3.reuse, R15, PT ;  /* 0x0000000f0300720c */ /* 0x040fe20003fc4070 */
[----:B------:R-:W-:-:S02]  /*ff80*/  IMAD R14, R3, R16, R14 ;  /* 0x00000010030e7224 */ /* 0x000fc400078e020e */
[----:B------:R-:W-:Y:S01]  /*ff90*/  IMAD.HI.U32 R16, R4, R13, RZ ;  /* 0x0000000d04107227 */ /* 0x000fe200078e00ff */
[----:B------:R-:W-:Y:S02]  /*ffa0*/  ISETP.GE.AND P1, PT, R231, RZ, PT ;  /* 0x000000ffe700720c */ /* 0x000fe40003f26270 */
[C---:B------:R-:W-:Y:S01]  /*ffb0*/  ISETP.GT.U32.AND P4, PT, R3.reuse, R11, PT ;  /* 0x0000000b0300720c */ /* 0x040fe20003f84070 */
[----:B------:R-:W-:Y:S02]  /*ffc0*/  IMAD.MOV R16, RZ, RZ, -R16 ;  /* 0x000000ffff107224 */ /* 0x000fe400078e0a10 */
[----:B------:R-:W-:Y:S01]  /*ffd0*/  @!P5 IMAD.IADD R10, R10, 0x1, -R3 ;  /* 0x000000010a0ad824 */ /* 0x000fe200078e0a03 */
[C---:B------:R-:W-:Y:S01]  /*ffe0*/  ISETP.GT.U32.AND P5, PT, R3.reuse, R14, PT ;  /* 0x0000000e0300720c */ /* 0x040fe20003fa4070 */
[----:B------:R-:W-:Y:S01]  /*fff0*/  IMAD R13, R3, R16, R13 ;  /* 0x00000010030d7224 */ /* 0x000fe200078e020d */
[----:B------:R-:W-:Y:S01]  /*10000*/  ISETP.GE.AND P0, PT, R232, RZ, PT ;  /* 0x000000ffe800720c */ /* 0x000fe20003f06270 */
[----:B------:R-:W-:Y:S01]  /*10010*/  @!P6 IMAD.IADD R15, R15, 0x1, -R3 ;  /* 0x000000010f0fe824 */ /* 0x000fe200078e0a03 */
[----:B------:R-:W-:-:S02]  /*10020*/  ISETP.GE.AND P2, PT, R233, RZ, PT ;  /* 0x000000ffe900720c */ /* 0x000fc40003f46270 */
[----:B------:R-:W-:Y:S01]  /*10030*/  ISETP.GT.U32.AND P6, PT, R3, R13, PT ;  /* 0x0000000d0300720c */ /* 0x000fe20003fc4070 */
[----:B------:R-:W-:Y:S02]  /*10040*/  @!P1 IMAD.MOV R20, RZ, RZ, -R20 ;  /* 0x000000ffff149224 */ /* 0x000fe400078e0a14 */
[----:B------:R-:W-:-:S04]  /*10050*/  @!P4 IMAD.IADD R11, R11, 0x1, -R3 ;  /* 0x000000010b0bc824 */ /* 0x000fc800078e0a03 */
[----:B------:R-:W-:Y:S01]  /*10060*/  @!P5 IMAD.IADD R14, R14, 0x1, -R3 ;  /* 0x000000010e0ed824 */ /* 0x000fe200078e0a03 */
[----:B------:R-:W-:Y:S01]  /*10070*/  ISETP.GT.U32.AND P5, PT, R3, R15, PT ;  /* 0x0000000f0300720c */ /* 0x000fe20003fa4070 */
[----:B------:R-:W-:Y:S01]  /*10080*/  IMAD.MOV.U32 R19, RZ, RZ, R11 ;  /* 0x000000ffff137224 */ /* 0x000fe200078e000b */
[----:B------:R0:W-:Y:S01]  /*10090*/  STL [R1+0xbc], R20 ;  /* 0x0000bc1401007387 */ /* 0x0001e20000100800 */
[----:B------:R-:W-:Y:S02]  /*100a0*/  IABS R11, R240 ;  /* 0x000000f0000b7213 */ /* 0x000fe40000000000 */
[----:B------:R-:W-:Y:S01]  /*100b0*/  @!P0 IMAD.MOV R19, RZ, RZ, -R19 ;  /* 0x000000ffff138224 */ /* 0x000fe200078e0a13 */
[----:B------:R-:W-:Y:S01]  /*100c0*/  ISETP.GE.AND P0, PT, R236, RZ, PT ;  /* 0x000000ffec00720c */ /* 0x000fe20003f06270 */
[----:B------:R-:W-:Y:S02]  /*100d0*/  @!P6 IMAD.IADD R13, R13, 0x1, -R3 ;  /* 0x000000010d0de824 */ /* 0x000fe400078e0a03 */
[----:B0-----:R-:W-:Y:S01]  /*100e0*/  IMAD.MOV.U32 R20, RZ, RZ, R12 ;  /* 0x000000ffff147224 */ /* 0x001fe200078e000c */
[----:B------:R-:W-:Y:S01]  /*100f0*/  IABS R16, R241 ;  /* 0x000000f100107213 */ /* 0x000fe20000000000 */
[----:B------:R-:W-:-:S04]  /*10100*/  IMAD.HI.U32 R18, R4, R11, RZ ;  /* 0x0000000b04127227 */ /* 0x000fc800078e00ff */
[----:B------:R-:W-:Y:S01]  /*10110*/  @!P2 IMAD.MOV R20, RZ, RZ, -R20 ;  /* 0x000000ffff14a224 */ /* 0x000fe200078e0a14 */
[----:B------:R-:W-:Y:S01]  /*10120*/  STL [R1+0xb8], R19 ;  /* 0x0000b81301007387 */ /* 0x000fe20000100800 */
[----:B------:R-:W-:Y:S01]  /*10130*/  IMAD.MOV R18, RZ, RZ, -R18 ;  /* 0x000000ffff127224 */ /* 0x000fe200078e0a12 */
[----:B------:R-:W-:Y:S02]  /*10140*/  ISETP.GT.U32.AND P6, PT, R3, R13, PT ;  /* 0x0000000d0300720c */ /* 0x000fe40003fc4070 */
[----:B------:R0:W-:Y:S01]  /*10150*/  STL [R1+0xb4], R20 ;  /* 0x0000b41401007387 */ /* 0x0001e20000100800 */
[----:B------:R-:W-:Y:S02]  /*10160*/  @!P5 IMAD.IADD R15, R15, 0x1, -R3 ;  /* 0x000000010f0fd824 */ /* 0x000fe400078e0a03 */
[----:B------:R-:W-:Y:S01]  /*10170*/  IMAD R11, R3, R18, R11 ;  /* 0x00000012030b7224 */ /* 0x000fe200078e020b */
[----:B------:R-:W-:Y:S01]  /*10180*/  ISETP.GE.AND P4, PT, R234, RZ, PT ;  /* 0x000000ffea00720c */ /* 0x000fe20003f86270 */
[----:B------:R-:W-:-:S02]  /*10190*/  IMAD.MOV.U32 R18, RZ, RZ, R15 ;  /* 0x000000ffff127224 */ /* 0x000fc400078e000f */
[----:B0-----:R-:W-:Y:S02]  /*101a0*/  IMAD.MOV.U32 R20, RZ, RZ, R10 ;  /* 0x000000ffff147224 */ /* 0x001fe400078e000a */
[----:B------:R-:W-:Y:S01]  /*101b0*/  IMAD.HI.U32 R10, R4, R16, RZ ;  /* 0x00000010040a7227 */ /* 0x000fe200078e00ff */
[----:B------:R-:W-:-:S03]  /*101c0*/  ISETP.GT.U32.AND P1, PT, R3, R9, PT ;  /* 0x000000090300720c */ /* 0x000fc60003f24070 */
[----:B------:R-:W-:Y:S01]  /*101d0*/  IMAD.MOV R10, RZ, RZ, -R10 ;  /* 0x000000ffff0a7224 */ /* 0x000fe200078e0a0a */
[----:B------:R-:W-:Y:S01]  /*101e0*/  ISETP.GE.AND P3, PT, R235, RZ, PT ;  /* 0x000000ffeb00720c */ /* 0x000fe20003f66270 */
[----:B------:R-:W-:Y:S01]  /*101f0*/  @!P0 IMAD.MOV R18, RZ, RZ, -R18 ;  /* 0x000000ffff128224 */ /* 0x000fe200078e0a12 */
[----:B------:R-:W-:Y:S01]  /*10200*/  IABS R17, R239 ;  /* 0x000000ef00117213 */ /* 0x000fe20000000000 */
[C---:B------:R-:W-:Y:S01]  /*10210*/  IMAD R10, R3.reuse, R10, R16 ;  /* 0x0000000a030a7224 */ /* 0x040fe200078e0210 */
[----:B------:R-:W-:Y:S01]  /*10220*/  ISETP.GT.U32.AND P0, PT, R3, R11, PT ;  /* 0x0000000b0300720c */ /* 0x000fe20003f04070 */
[----:B------:R-:W-:Y:S02]  /*10230*/  @!P6 IMAD.IADD R13, R13, 0x1, -R3 ;  /* 0x000000010d0de824 */ /* 0x000fe400078e0a03 */
[----:B------:R-:W-:Y:S01]  /*10240*/  IMAD.HI.U32 R19, R4, R17, RZ ;  /* 0x0000001104137227 */ /* 0x000fe200078e00ff */
[----:B------:R-:W-:-:S03]  /*10250*/  ISETP.GT.U32.AND P6, PT, R3, R10, PT ;  /* 0x0000000a0300720c */ /* 0x000fc60003fc4070 */
[----:B------:R-:W-:Y:S02]  /*10260*/  @!P1 IMAD.IADD R9, R9, 0x1, -R3 ;  /* 0x0000000109099824 */ /* 0x000fe400078e0a03 */
[----:B------:R-:W-:Y:S02]  /*10270*/  IMAD.MOV R19, RZ, RZ, -R19 ;  /* 0x000000ffff137224 */ /* 0x000fe400078e0a13 */
[----:B------:R-:W-:Y:S01]  /*10280*/  @!P4 IMAD.MOV R20, RZ, RZ, -R20 ;  /* 0x000000ffff14c224 */ /* 0x000fe200078e0a14 */
[C---:B------:R-:W-:Y:S01]  /*10290*/  ISETP.GT.U32.AND P4, PT, R3.reuse, R14, PT ;  /* 0x0000000e0300720c */ /* 0x040fe20003f84070 */
[----:B------:R-:W-:Y:S01]  /*102a0*/  IMAD R12, R3, R19, R17 ;  /* 0x00000013030c7224 */ /* 0x000fe200078e0211 */
[----:B------:R-:W-:Y:S01]  /*102b0*/  IABS R17, R242 ;  /* 0x000000f200117213 */ /* 0x000fe20000000000 */
[----:B------:R-:W-:Y:S01]  /*102c0*/  @!P3 IMAD.MOV R9, RZ, RZ, -R9 ;  /* 0x000000ffff09b224 */ /* 0x000fe200078e0a09 */
[----:B------:R-:W-:Y:S01]  /*102d0*/  IABS R16, R243 ;  /* 0x000000f300107213 */ /* 0x000fe20000000000 */
[--C-:B------:R-:W-:Y:S01]  /*102e0*/  @!P0 IMAD.IADD R11, R11, 0x1, -R3.reuse ;  /* 0x000000010b0b8824 */ /* 0x100fe200078e0a03 */
[----:B------:R-:W-:Y:S01]  /*102f0*/  STL [R1+0xb0], R20 ;  /* 0x0000b01401007387 */ /* 0x000fe20000100800 */
[--C-:B------:R-:W-:Y:S01]  /*10300*/  @!P6 IMAD.IADD R10, R10, 0x1, -R3.reuse ;  /* 0x000000010a0ae824 */ /* 0x100fe200078e0a03 */
[----:B------:R-:W-:Y:S01]  /*10310*/  ISETP.GE.AND P1, PT, R237, RZ, PT ;  /* 0x000000ffed00720c */ /* 0x000fe20003f26270 */
[----:B------:R-:W-:Y:S01]  /*10320*/  IMAD.HI.U32 R19, R4, R16, RZ ;  /* 0x0000001004137227 */ /* 0x000fe200078e00ff */
[C---:B------:R-:W-:Y:S01]  /*10330*/  ISETP.GT.U32.AND P5, PT, R3.reuse, R12, PT ;  /* 0x0000000c0300720c */ /* 0x040fe20003fa4070 */
[----:B------:R0:W-:Y:S01]  /*10340*/  STL [R1+0xac], R9 ;  /* 0x0000ac0901007387 */ /* 0x0001e20000100800 */
[----:B------:R-:W-:Y:S01]  /*10350*/  ISETP.GT.U32.AND P6, PT, R3, R11, PT ;  /* 0x0000000b0300720c */ /* 0x000fe20003fc4070 */
[----:B------:R-:W-:-:S02]  /*10360*/  @!P4 IMAD.IADD R14, R14, 0x1, -R3 ;  /* 0x000000010e0ec824 */ /* 0x000fc400078e0a03 */
[----:B------:R-:W-:Y:S02]  /*10370*/  IMAD.MOV R19, RZ, RZ, -R19 ;  /* 0x000000ffff137224 */ /* 0x000fe400078e0a13 */
[----:B0-----:R-:W-:-:S04]  /*10380*/  IMAD.HI.U32 R9, R4, R17, RZ ;  /* 0x0000001104097227 */ /* 0x001fc800078e00ff */
[----:B------:R-:W-:Y:S01]  /*10390*/  IMAD.MOV R9, RZ, RZ, -R9 ;  /* 0x000000ffff097224 */ /* 0x000fe200078e0a09 */
[----:B------:R-:W-:Y:S01]  /*103a0*/  ISETP.GE.AND P2, PT, R238, RZ, PT ;  /* 0x000000ffee00720c */ /* 0x000fe20003f46270 */
[----:B------:R0:W-:Y:S01]  /*103b0*/  STL [R1+0xa8], R18 ;  /* 0x0000a81201007387 */ /* 0x0001e20000100800 */
[----:B------:R-:W-:Y:S02]  /*103c0*/  IMAD.MOV.U32 R20, RZ, RZ, R14 ;  /* 0x000000ffff147224 */ /* 0x000fe400078e000e */
[C---:B------:R-:W-:Y:S01]  /*103d0*/  IMAD R9, R3.reuse, R9, R17 ;  /* 0x0000000903097224 */ /* 0x040fe200078e0211 */
[----:B------:R-:W-:Y:S01]  /*103e0*/  IABS R17, R244 ;  /* 0x000000f400117213 */ /* 0x000fe20000000000 */
[C---:B------:R-:W-:Y:S02]  /*103f0*/  IMAD R16, R3.reuse, R19, R16 ;  /* 0x0000001303107224 */ /* 0x040fe400078e0210 */
[--C-:B------:R-:W-:Y:S01]  /*10400*/  @!P5 IMAD.IADD R12, R12, 0x1, -R3.reuse ;  /* 0x000000010c0cd824 */ /* 0x100fe200078e0a03 */
[----:B0-----:R-:W-:Y:S01]  /*10410*/  IABS R18, R245 ;  /* 0x000000f500127213 */ /* 0x001fe20000000000 */
[----:B------:R-:W-:Y:S01]  /*10420*/  @!P1 IMAD.MOV R20, RZ, RZ, -R20 ;  /* 0x000000ffff149224 */ /* 0x000fe200078e0a14 */
[----:B------:R-:W-:Y:S01]  /*10430*/  ISETP.GT.U32.AND P1, PT, R3, R10, PT ;  /* 0x0000000a0300720c */ /* 0x000fe20003f24070 */
[----:B------:R-:W-:Y:S01]  /*10440*/  @!P6 IMAD.IADD R11, R11, 0x1, -R3 ;  /* 0x000000010b0be824 */ /* 0x000fe200078e0a03 */
[----:B------:R-:W-:Y:S01]  /*10450*/  ISETP.GT.U32.AND P6, PT, R3, R16, PT ;  /* 0x000000100300720c */ /* 0x000fe20003fc4070 */
[----:B------:R-:W-:-:S02]  /*10460*/  IMAD.MOV.U32 R14, RZ, RZ, R18 ;  /* 0x000000ffff0e7224 */ /* 0x000fc400078e0012 */
[C---:B------:R-:W-:Y:S01]  /*10470*/  IMAD.HI.U32 R19, R4.reuse, R17, RZ ;  /* 0x0000001104137227 */ /* 0x040fe200078e00ff */
[----:B------:R-:W-:Y:S02]  /*10480*/  ISETP.GE.AND P5, PT, R241, RZ, PT ;  /* 0x000000fff100720c */ /* 0x000fe40003fa6270 */
[----:B------:R-:W-:Y:S01]  /*10490*/  ISETP.GT.U32.AND P0, PT, R3, R12, PT ;  /* 0x0000000c0300720c */ /* 0x000fe20003f04070 */
[----:B------:R-:W-:-:S04]  /*104a0*/  IMAD.HI.U32 R18, R4, R14, RZ ;  /* 0x0000000e04127227 */ /* 0x000fc800078e00ff */
[----:B------:R-:W-:Y:S02]  /*104b0*/  IMAD.MOV R19, RZ, RZ, -R19 ;  /* 0x000000ffff137224 */ /* 0x000fe400078e0a13 */
[----:B------:R-:W-:Y:S01]  /*104c0*/  @!P2 IMAD.MOV R13, RZ, RZ, -R13 ;  /* 0x000000ffff0da224 */ /* 0x000fe200078e0a0d */
[C---:B------:R-:W-:Y:S01]  /*104d0*/  ISETP.GT.U32.AND P2, PT, R3.reuse, R9, PT ;  /* 0x000000090300720c */ /* 0x040fe20003f44070 */
[----:B------:R-:W-:Y:S01]  /*104e0*/  IMAD.MOV R18, RZ, RZ, -R18 ;  /* 0x000000ffff127224 */ /* 0x000fe200078e0a12 */
[----:B------:R-:W-:Y:S01]  /*104f0*/  IABS R15, R246 ;  /* 0x000000f6000f7213 */ /* 0x000fe20000000000 */
[----:B------:R-:W-:Y:S01]  /*10500*/  IMAD R17, R3, R19, R17 ;  /* 0x0000001303117224 */ /* 0x000fe200078e0211 */
[----:B------:R-:W-:Y:S01]  /*10510*/  ISETP.GE.AND P3, PT, R239, RZ, PT ;  /* 0x000000ffef00720c */ /* 0x000fe20003f66270 */
[----:B------:R-:W-:Y:S01]  /*10520*/  STL [R1+0xa4], R20 ;  /* 0x0000a41401007387 */ /* 0x000fe20000100800 */
[----:B------:R-:W-:Y:S01]  /*10530*/  ISETP.GE.AND P4, PT, R240, RZ, PT ;  /* 0x000000fff000720c */ /* 0x000fe20003f86270 */
[----:B------:R-:W-:-:S02]  /*10540*/  @!P1 IMAD.IADD R10, R10, 0x1, -R3 ;  /* 0x000000010a0a9824 */ /* 0x000fc400078e0a03 */
[C---:B------:R-:W-:Y:S01]  /*10550*/  IMAD R14, R3.reuse, R18, R14 ;  /* 0x00000012030e7224 */ /* 0x040fe200078e020e */
[----:B------:R0:W-:Y:S01]  /*10560*/  STL [R1+0xa0], R13 ;  /* 0x0000a00d01007387 */ /* 0x0001e20000100800 */
[--C-:B------:R-:W-:Y:S01]  /*10570*/  @!P6 IMAD.IADD R16, R16, 0x1, -R3.reuse ;  /* 0x000000011010e824 */ /* 0x100fe200078e0a03 */
[C---:B------:R-:W-:Y:S01]  /*10580*/  ISETP.GT.U32.AND P6, PT, R3.reuse, R17, PT ;  /* 0x000000110300720c */ /* 0x040fe20003fc4070 */
[----:B------:R-:W-:Y:S02]  /*10590*/  @!P0 IMAD.IADD R12, R12, 0x1, -R3 ;  /* 0x000000010c0c8824 */ /* 0x000fe400078e0a03 */
[----:B------:R-:W-:Y:S01]  /*105a0*/  @!P5 IMAD.MOV R10, RZ, RZ, -R10 ;  /* 0x000000ffff0ad224 */ /* 0x000fe200078e0a0a */
[----:B------:R-:W-:Y:S01]  /*105b0*/  ISETP.GT.U32.AND P5, PT, R3, R14, PT ;  /* 0x0000000e0300720c */ /* 0x000fe20003fa4070 */
[----:B0-----:R-:W-:Y:S02]  /*105c0*/  IMAD.MOV.U32 R13, RZ, RZ, R15 ;  /* 0x000000ffff0d7224 */ /* 0x001fe400078e000f */
[----:B------:R-:W-:-:S02]  /*105d0*/  IMAD.MOV.U32 R21, RZ, RZ, R12 ;  /* 0x000000ffff157224 */ /* 0x000fc400078e000c */
[----:B------:R-:W-:-:S04]  /*105e0*/  IMAD.HI.U32 R15, R4, R13, RZ ;  /* 0x0000000d040f7227 */ /* 0x000fc800078e00ff */
[----:B------:R-:W-:Y:S02]  /*105f0*/  @!P2 IMAD.IADD R9, R9, 0x1, -R3 ;  /* 0x000000010909a824 */ /* 0x000fe400078e0a03 */
[----:B------:R-:W-:Y:S02]  /*10600*/  IMAD.MOV.U32 R20, RZ, RZ, R11 ;  /* 0x000000ffff147224 */ /* 0x000fe400078e000b */
[----:B------:R-:W-:Y:S02]  /*10610*/  IMAD.MOV R15, RZ, RZ, -R15 ;  /* 0x000000ffff0f7224 */ /* 0x000fe400078e0a0f */
[----:B------:R-:W-:Y:S01]  /*10620*/  @!P3 IMAD.MOV R21, RZ, RZ, -R21 ;  /* 0x000000ffff15b224 */ /* 0x000fe200078e0a15 */
[C---:B------:R-:W-:Y:S01]  /*10630*/  ISETP.GT.U32.AND P3, PT, R3.reuse, R9, PT ;  /* 0x000000090300720c */ /* 0x040fe20003f64070 */
[----:B------:R-:W-:Y:S02]  /*10640*/  @!P4 IMAD.MOV R20, RZ, RZ, -R20 ;  /* 0x000000ffff14c224 */ /* 0x000fe400078e0a14 */
[----:B------:R-:W-:Y:S01]  /*10650*/  IMAD R11, R3, R15, R13 ;  /* 0x0000000f030b7224 */ /* 0x000fe200078e020d */
[----:B------:R-:W-:Y:S01]  /*10660*/  IABS R15, R247 ;  /* 0x000000f7000f7213 */ /* 0x000fe20000000000 */
[--C-:B------:R-:W-:Y:S01]  /*10670*/  @!P6 IMAD.IADD R17, R17, 0x1, -R3.reuse ;  /* 0x000000011111e824 */ /* 0x100fe200078e0a03 */
[----:B------:R-:W-:Y:S01]  /*10680*/  IABS R12, R248 ;  /* 0x000000f8000c7213 */ /* 0x000fe20000000000 */
[----:B------:R-:W-:Y:S01]  /*10690*/  STL [R1+0x98], R21 ;  /* 0x0000981501007387 */ /* 0x000fe20000100800 */
[----:B------:R-:W-:Y:S01]  /*106a0*/  @!P5 IMAD.IADD R14, R14, 0x1, -R3 ;  /* 0x000000010e0ed824 */ /* 0x000fe200078e0a03 */
[----:B------:R-:W-:-:S02]  /*106b0*/  ISETP.GT.U32.AND P4, PT, R3, R16, PT ;  /* 0x000000100300720c */ /* 0x000fc40003f84070 */
[----:B------:R-:W-:Y:S01]  /*106c0*/  STL [R1+0x94], R20 ;  /* 0x0000941401007387 */ /* 0x000fe20000100800 */
[C---:B------:R-:W-:Y:S01]  /*106d0*/  ISETP.GT.U32.AND P6, PT, R3.reuse, R17, PT ;  /* 0x000000110300720c */ /* 0x040fe20003fc4070 */
[C---:B------:R-:W-:Y:S02]  /*106e0*/  IMAD.HI.U32 R13, R4.reuse, R12, RZ ;  /* 0x0000000c040d7227 */ /* 0x040fe400078e00ff */
[----:B------:R0:W-:Y:S01]  /*106f0*/  STL [R1+0x90], R10 ;  /* 0x0000900a01007387 */ /* 0x0001e20000100800 */
[----:B------:R-:W-:Y:S01]  /*10700*/  ISETP.GT.U32.AND P5, PT, R3, R14, PT ;  /* 0x0000000e0300720c */ /* 0x000fe20003fa4070 */
[----:B------:R-:W-:Y:S02]  /*10710*/  IMAD.MOV R13, RZ, RZ, -R13 ;  /* 0x000000ffff0d7224 */ /* 0x000fe400078e0a0d */
[----:B0-----:R-:W-:-:S04]  /*10720*/  IMAD.HI.U32 R10, R4, R15, RZ ;  /* 0x0000000f040a7227 */ /* 0x001fc800078e00ff */
[----:B------:R-:W-:Y:S02]  /*10730*/  IMAD.MOV R10, RZ, RZ, -R10 ;  /* 0x000000ffff0a7224 */ /* 0x000fe400078e0a0a */
[----:B------:R-:W-:Y:S01]  /*10740*/  @!P3 IMAD.IADD R9, R9, 0x1, -R3 ;  /* 0x000000010909b824 */ /* 0x000fe200078e0a03 */
[C---:B------:R-:W-:Y:S01]  /*10750*/  ISETP.GT.U32.AND P3, PT, R3.reuse, R11, PT ;  /* 0x0000000b0300720c */ /* 0x040fe20003f64070 */
[C---:B------:R-:W-:Y:S01]  /*10760*/  IMAD R15, R3.reuse, R10, R15 ;  /* 0x0000000a030f7224 */ /* 0x040fe200078e020f */
[----:B------:R-:W-:Y:S01]  /*10770*/  IABS R18, R249 ;  /* 0x000000f900127213 */ /* 0x000fe20000000000 */
[----:B------:R-:W-:Y:S01]  /*10780*/  IMAD R12, R3, R13, R12 ;  /* 0x0000000d030c7224 */ /* 0x000fe200078e020c */
[----:B------:R-:W-:Y:S01]  /*10790*/  IABS R13, R250 ;  /* 0x000000fa000d7213 */ /* 0x000fe20000000000 */
[--C-:B------:R-:W-:Y:S01]  /*107a0*/  @!P6 IMAD.IADD R17, R17, 0x1, -R3.reuse ;  /* 0x000000011111e824 */ /* 0x100fe200078e0a03 */
[----:B------:R-:W-:Y:S01]  /*107b0*/  ISETP.GE.AND P0, PT, R242, RZ, PT ;  /* 0x000000fff200720c */ /* 0x000fe20003f06270 */
[----:B------:R-:W-:Y:S01]  /*107c0*/  @!P4 IMAD.IADD R16, R16, 0x1, -R3 ;  /* 0x000000011010c824 */ /* 0x000fe200078e0a03 */
[----:B------:R-:W-:Y:S01]  /*107d0*/  ISETP.GT.U32.AND P6, PT, R3, R15, PT ;  /* 0x0000000f0300720c */ /* 0x000fe20003fc4070 */
[----:B------:R-:W-:Y:S01]  /*107e0*/  IMAD.MOV.U32 R19, RZ, RZ, R9 ;  /* 0x000000ffff137224 */ /* 0x000fe200078e0009 */
[----:B------:R-:W-:Y:S01]  /*107f0*/  ISETP.GE.AND P4, PT, R245, RZ, PT ;  /* 0x000000fff500720c */ /* 0x000fe20003f86270 */
[----:B------:R-:W-:Y:S01]  /*10800*/  IMAD.HI.U32 R9, R4, R18, RZ ;  /* 0x0000001204097227 */ /* 0x000fe200078e00ff */
[----:B------:R-:W-:-:S03]  /*10810*/  ISETP.GE.AND P1, PT, R243, RZ, PT ;  /* 0x000000fff300720c */ /* 0x000fc60003f26270 */
[----:B------:R-:W-:-:S04]  /*10820*/  IMAD.HI.U32 R20, R4, R13, RZ ;  /* 0x0000000d04147227 */ /* 0x000fc800078e00ff */
[----:B------:R-:W-:Y:S01]  /*10830*/  @!P5 IMAD.IADD R14, R14, 0x1, -R3 ;  /* 0x000000010e0ed824 */ /* 0x000fe200078e0a03 */
[----:B------:R-:W-:Y:S01]  /*10840*/  ISETP.GT.U32.AND P5, PT, R3, R12, PT ;  /* 0x0000000c0300720c */ /* 0x000fe20003fa4070 */
[----:B------:R-:W-:Y:S02]  /*10850*/  IMAD.MOV R9, RZ, RZ, -R9 ;  /* 0x000000ffff097224 */ /* 0x000fe400078e0a09 */
[----:B------:R-:W-:Y:S01]  /*10860*/  IMAD.MOV R20, RZ, RZ, -R20 ;  /* 0x000000ffff147224 */ /* 0x000fe200078e0a14 */
[----:B------:R-:W-:Y:S01]  /*10870*/  ISETP.GE.AND P2, PT, R244, RZ, PT ;  /* 0x000000fff400720c */ /* 0x000fe20003f46270 */
[----:B------:R-:W-:Y:S02]  /*10880*/  @!P3 IMAD.IADD R11, R11, 0x1, -R3 ;  /* 0x000000010b0bb824 */ /* 0x000fe400078e0a03 */
[C---:B------:R-:W-:Y:S02]  /*10890*/  IMAD R9, R3.reuse, R9, R18 ;  /* 0x0000000903097224 */ /* 0x040fe400078e0212 */
[----:B------:R-:W-:-:S02]  /*108a0*/  IMAD R13, R3, R20, R13 ;  /* 0x00000014030d7224 */ /* 0x000fc400078e020d */
[----:B------:R-:W-:Y:S01]  /*108b0*/  @!P0 IMAD.MOV R19, RZ, RZ, -R19 ;  /* 0x000000ffff138224 */ /* 0x000fe200078e0a13 */
[----:B------:R-:W-:Y:S01]  /*108c0*/  ISETP.GT.U32.AND P0, PT, R3, R11, PT ;  /* 0x0000000b0300720c */ /* 0x000fe20003f04070 */
[--C-:B------:R-:W-:Y:S01]  /*108d0*/  @!P6 IMAD.IADD R15, R15, 0x1, -R3.reuse ;  /* 0x000000010f0fe824 */ /* 0x100fe200078e0a03 */
[C---:B------:R-:W-:Y:S01]  /*108e0*/  ISETP.GT.U32.AND P6, PT, R3.reuse, R9, PT ;  /* 0x000000090300720c */ /* 0x040fe20003fc4070 */
[----:B------:R-:W-:Y:S01]  /*108f0*/  IMAD.MOV.U32 R22, RZ, RZ, R16 ;  /* 0x000000ffff167224 */ /* 0x000fe200078e0010 */
[----:B------:R-:W-:Y:S01]  /*10900*/  IABS R10, R7 ;  /* 0x00000007000a7213 */ /* 0x000fe20000000000 */
[----:B------:R-:W-:Y:S01]  /*10910*/  @!P4 IMAD.MOV R14, RZ, RZ, -R14 ;  /* 0x000000ffff0ec224 */ /* 0x000fe200078e0a0e */
[C---:B------:R-:W-:Y:S01]  /*10920*/  ISETP.GT.U32.AND P4, PT, R3.reuse, R13, PT ;  /* 0x0000000d0300720c */ /* 0x040fe20003f84070 */
[----:B------:R-:W-:Y:S02]  /*10930*/  @!P5 IMAD.IADD R12, R12, 0x1, -R3 ;  /* 0x000000010c0cd824 */ /* 0x000fe400078e0a03 */
[----:B------:R-:W-:Y:S01]  /*10940*/  IMAD.MOV.U32 R21, RZ, RZ, R17 ;  /* 0x000000ffff157224 */ /* 0x000fe200078e0011 */
[----:B------:R-:W-:Y:S01]  /*10950*/  ISETP.GE.AND P3, PT, R246, RZ, PT ;  /* 0x000000fff600720c */ /* 0x000fe20003f66270 */
[----:B------:R-:W-:Y:S01]  /*10960*/  @!P1 IMAD.MOV R22, RZ, RZ, -R22 ;  /* 0x000000ffff169224 */ /* 0x000fe200078e0a16 */
[C---:B------:R-:W-:Y:S01]  /*10970*/  ISETP.GT.U32.AND P1, PT, R3.reuse, R15, PT ;  /* 0x0000000f0300720c */ /* 0x040fe20003f24070 */
[----:B------:R-:W-:Y:S01]  /*10980*/  IMAD.HI.U32 R18, R4, R10, RZ ;  /* 0x0000000a04127227 */ /* 0x000fe200078e00ff */
[----:B------:R0:W-:Y:S03]  /*10990*/  STL [R1+0x8c], R19 ;  /* 0x00008c1301007387 */ /* 0x0001e60000100800 */
[----:B------:R-:W-:Y:S01]  /*109a0*/  @!P2 IMAD.MOV R21, RZ, RZ, -R21 ;  /* 0x000000ffff15a224 */ /* 0x000fe200078e0a15 */
[----:B------:R-:W-:Y:S01]  /*109b0*/  ISETP.GT.U32.AND P2, PT, R3, R12, PT ;  /* 0x0000000c0300720c */ /* 0x000fe20003f44070 */
[----:B------:R-:W-:-:S02]  /*109c0*/  IMAD.MOV R18, RZ, RZ, -R18 ;  /* 0x000000ffff127224 */ /* 0x000fc400078e0a12 */
[--C-:B------:R-:W-:Y:S01]  /*109d0*/  @!P0 IMAD.IADD R11, R11, 0x1, -R3.reuse ;  /* 0x000000010b0b8824 */ /* 0x100fe200078e0a03 */
[----:B------:R-:W-:Y:S02]  /*109e0*/  ISETP.GE.AND P0, PT, R247, RZ, PT ;  /* 0x000000fff700720c */ /* 0x000fe40003f06270 */
[----:B0-----:R-:W-:Y:S01]  /*109f0*/  IABS R19, R8 ;  /* 0x0000000800137213 */ /* 0x001fe20000000000 */
[--C-:B------:R-:W-:Y:S02]  /*10a00*/  @!P6 IMAD.IADD R9, R9, 0x1, -R3.reuse ;  /* 0x000000010909e824 */ /* 0x100fe400078e0a03 */
[----:B------:R-:W-:Y:S02]  /*10a10*/  IMAD R10, R3, R18, R10 ;  /* 0x00000012030a7224 */ /* 0x000fe400078e020a */
[----:B------:R-:W-:Y:S01]  /*10a20*/  @!P4 IMAD.IADD R13, R13, 0x1, -R3 ;  /* 0x000000010d0dc824 */ /* 0x000fe200078e0a03 */
[----:B------:R-:W-:Y:S01]  /*10a30*/  ISETP.GE.AND P5, PT, R248, RZ, PT ;  /* 0x000000fff800720c */ /* 0x000fe20003fa6270 */
[----:B------:R-:W-:Y:S01]  /*10a40*/  IMAD.HI.U32 R16, R4, R19, RZ ;  /* 0x0000001304107227 */ /* 0x000fe200078e00ff */
[C---:B------:R-:W-:Y:S01]  /*10a50*/  ISETP.GT.U32.AND P6, PT, R3.reuse, R9, PT ;  /* 0x000000090300720c */ /* 0x040fe20003fc4070 */
[----:B------:R-:W-:Y:S01]  /*10a60*/  STL [R1+0x88], R22 ;  /* 0x0000881601007387 */ /* 0x000fe20000100800 */
[----:B------:R-:W-:Y:S01]  /*10a70*/  ISETP.GT.U32.AND P4, PT, R3, R13, PT ;  /* 0x0000000d0300720c */ /* 0x000fe20003f84070 */
[----:B------:R-:W-:-:S02]  /*10a80*/  @!P3 IMAD.MOV R11, RZ, RZ, -R11 ;  /* 0x000000ffff0bb224 */ /* 0x000fc400078e0a0b */
[--C-:B------:R-:W-:Y:S01]  /*10a90*/  @!P1 IMAD.IADD R15, R15, 0x1, -R3.reuse ;  /* 0x000000010f0f9824 */ /* 0x100fe200078e0a03 */
[----:B------:R-:W-:Y:S01]  /*10aa0*/  ISETP.GT.U32.AND P1, PT, R3, R10, PT ;  /* 0x0000000a0300720c */ /* 0x000fe20003f24070 */
[----:B------:R-:W-:Y:S01]  /*10ab0*/  IMAD.MOV R16, RZ, RZ, -R16 ;  /* 0x000000ffff107224 */ /* 0x000fe200078e0a10 */
[----:B------:R-:W-:Y:S01]  /*10ac0*/  STL [R1+0x84], R21 ;  /* 0x0000841501007387 */ /* 0x000fe20000100800 */
[----:B------:R-:W-:Y:S01]  /*10ad0*/  @!P2 IMAD.IADD R12, R12, 0x1, -R3 ;  /* 0x000000010c0ca824 */ /* 0x000fe200078e0a03 */
[----:B------:R-:W-:Y:S01]  /*10ae0*/  IABS R18, R2 ;  /* 0x0000000200127213 */ /* 0x000fe20000000000 */
[----:B------:R-:W-:Y:S01]  /*10af0*/  IMAD.MOV.U32 R17, RZ, RZ, R15 ;  /* 0x000000ffff117224 */ /* 0x000fe200078e000f */
[----:B------:R0:W-:Y:S01]  /*10b00*/  STL [R1+0x80], R14 ;  /* 0x0000800e01007387 */ /* 0x0001e20000100800 */
[----:B------:R-:W-:-:S03]  /*10b10*/  ISETP.GE.AND P3, PT, R249, RZ, PT ;  /* 0x000000fff900720c */ /* 0x000fc60003f66270 */
[----:B------:R1:W-:Y:S01]  /*10b20*/  STL [R1+0x7c], R11 ;  /* 0x00007c0b01007387 */ /* 0x0003e20000100800 */
[----:B------:R-:W-:Y:S01]  /*10b30*/  @!P0 IMAD.MOV R17, RZ, RZ, -R17 ;  /* 0x000000ffff118224 */ /* 0x000fe200078e0a11 */
[----:B------:R-:W-:Y:S01]  /*10b40*/  ISETP.GE.AND P2, PT, R250, RZ, PT ;  /* 0x000000fffa00720c */ /* 0x000fe20003f46270 */
[----:B------:R-:W-:Y:S01]  /*10b50*/  IMAD.MOV.U32 R50, RZ, RZ, R48 ;  /* 0x000000ffff327224 */ /* 0x000fe200078e0030 */
[----:B------:R-:W-:Y:S01]  /*10b60*/  ISETP.GE.AND P0, PT, R7, RZ, PT ;  /* 0x000000ff0700720c */ /* 0x000fe20003f06270 */
[----:B0-----:R-:W-:-:S04]  /*10b70*/  IMAD.HI.U32 R14, R4, R18, RZ ;  /* 0x00000012040e7227 */ /* 0x001fc800078e00ff */
[----:B-1----:R-:W-:Y:S02]  /*10b80*/  IMAD R11, R3, R16, R19 ;  /* 0x00000010030b7224 */ /* 0x002fe400078e0213 */
[----:B------:R-:W-:Y:S01]  /*10b90*/  IMAD.MOV.U32 R16, RZ, RZ, R12 ;  /* 0x000000ffff107224 */ /* 0x000fe200078e000c */
[----:B------:R-:W-:Y:S01]  /*10ba0*/  IABS R7, R5 ;  /* 0x0000000500077213 */ /* 0x000fe20000000000 */
[----:B------:R-:W-:Y:S02]  /*10bb0*/  IMAD.MOV.U32 R54, RZ, RZ, R49 ;  /* 0x000000ffff367224 */ /* 0x000fe400078e0031 */
[----:B------:R-:W-:Y:S02]  /*10bc0*/  IMAD.MOV.U32 R48, RZ, RZ, R46 ;  /* 0x000000ffff307224 */ /* 0x000fe400078e002e */
[----:B------:R-:W-:Y:S01]  /*10bd0*/  @!P5 IMAD.MOV R16, RZ, RZ, -R16 ;  /* 0x000000ffff10d224 */ /* 0x000fe200078e0a10 */
[----:B------:R-:W-:Y:S01]  /*10be0*/  STL [R1+0x78], R17 ;  /* 0x0000781101007387 */ /* 0x000fe20000100800 */
[----:B------:R-:W-:-:S02]  /*10bf0*/  IMAD.MOV.U32 R46, RZ, RZ, R45 ;  /* 0x000000ffff2e7224 */ /* 0x000fc400078e002d */
[----:B------:R-:W-:Y:S02]  /*10c00*/  IMAD.MOV.U32 R49, RZ, RZ, R41 ;  /* 0x000000ffff317224 */ /* 0x000fe400078e0029 */
[----:B------:R-:W-:Y:S02]  /*10c10*/  @!P6 IMAD.IADD R9, R9, 0x1, -R3 ;  /* 0x000000010909e824 */ /* 0x000fe400078e0a03 */
[----:B------:R-:W-:Y:S02]  /*10c20*/  IMAD.MOV.U32 R45, RZ, RZ, R44 ;  /* 0x000000ffff2d7224 */ /* 0x000fe400078e002c */
[----:B------:R-:W-:Y:S01]  /*10c30*/  IMAD.MOV.U32 R41, RZ, RZ, R43 ;  /* 0x000000ffff297224 */ /* 0x000fe200078e002b */
[----:B------:R-:W2:Y:S01]  /*10c40*/  LDL.LU R44, [R1+0xd8] ;  /* 0x0000d800012c7983 */ /* 0x000ea20000300800 */
[----:B------:R-:W-:Y:S02]  /*10c50*/  IMAD.MOV R15, RZ, RZ, -R14 ;  /* 0x000000ffff0f7224 */ /* 0x000fe400078e0a0e */
[----:B------:R-:W-:-:S02]  /*10c60*/  IMAD.MOV.U32 R43, RZ, RZ, R40 ;  /* 0x000000ffff2b7224 */ /* 0x000fc400078e0028 */
[--C-:B------:R-:W-:Y:S01]  /*10c70*/  @!P1 IMAD.IADD R10, R10, 0x1, -R3.reuse ;  /* 0x000000010a0a9824 */ /* 0x100fe200078e0a03 */
[----:B------:R-:W3:Y:S01]  /*10c80*/  LDL.LU R40, [R1+0x110] ;  /* 0x0001100001287983 */ /* 0x000ee20000300800 */
[----:B------:R-:W-:Y:S01]  /*10c90*/  @!P4 IMAD.IADD R13, R13, 0x1, -R3 ;  /* 0x000000010d0dc824 */ /* 0x000fe200078e0a03 */
[----:B------:R-:W-:Y:S01]  /*10ca0*/  ISETP.GE.AND P1, PT, R8, RZ, PT ;  /* 0x000000ff0800720c */ /* 0x000fe20003f26270 */
[----:B------:R-:W-:Y:S01]  /*10cb0*/  IMAD.MOV.U32 R8, RZ, RZ, R7 ;  /* 0x000000ffff087224 */ /* 0x000fe200078e0007 */
[----:B------:R0:W-:Y:S01]  /*10cc0*/  STL [R1+0x74], R16 ;  /* 0x0000741001007387 */ /* 0x0001e20000100800 */
[----:B------:R-:W-:Y:S02]  /*10cd0*/  IMAD R7, R3, R15, R18 ;  /* 0x0000000f03077224 */ /* 0x000fe400078e0212 */
[----:B------:R-:W-:Y:S02]  /*10ce0*/  IMAD.MOV.U32 R15, RZ, RZ, R13 ;  /* 0x000000ffff0f7224 */ /* 0x000fe400078e000d */
[----:B0-----:R-:W-:-:S02]  /*10cf0*/  IMAD.MOV.U32 R16, RZ, RZ, R9 ;  /* 0x000000ffff107224 */ /* 0x001fc400078e0009 */
[----:B------:R-:W-:Y:S02]  /*10d00*/  @!P2 IMAD.MOV R15, RZ, RZ, -R15 ;  /* 0x000000ffff0fa224 */ /* 0x000fe400078e0a0f */
[----:B------:R-:W-:Y:S02]  /*10d10*/  @!P3 IMAD.MOV R16, RZ, RZ, -R16 ;  /* 0x000000ffff10b224 */ /* 0x000fe400078e0a10 */
[----:B------:R-:W-:Y:S02]  /*10d20*/  IMAD.MOV.U32 R55, RZ, RZ, R49 ;  /* 0x000000ffff377224 */ /* 0x000fe400078e0031 */
[----:B------:R-:W-:Y:S01]  /*10d30*/  IMAD.MOV.U32 R49, RZ, RZ, R47 ;  /* 0x000000ffff317224 */ /* 0x000fe200078e002f */
[----:B------:R-:W-:Y:S01]  /*10d40*/  STL [R1+0x70], R16 ;  /* 0x0000701001007387 */ /* 0x000fe20000100800 */
[----:B------:R-:W-:Y:S02]  /*10d50*/  IMAD.MOV.U32 R47, RZ, RZ, R46 ;  /* 0x000000ffff2f7224 */ /* 0x000fe400078e002e */
[----:B------:R-:W-:Y:S01]  /*10d60*/  IMAD.MOV.U32 R46, RZ, RZ, R45 ;  /* 0x000000ffff2e7224 */ /* 0x000fe200078e002d */
[----:B------:R0:W-:Y:S04]  /*10d70*/  STL [R1+0x6c], R15 ;  /* 0x00006c0f01007387 */ /* 0x0001e80000100800 */
[----:B------:R-:W2:Y:S01]  /*10d80*/  LDL.LU R45, [R1+0x14] ;  /* 0x00001400012d7983 */ /* 0x000ea20000300800 */
[----:B------:R-:W-:-:S02]  /*10d90*/  ISETP.GT.U32.AND P6, PT, R3, R11, PT ;  /* 0x0000000b0300720c */ /* 0x000fc40003fc4070 */
[----:B------:R-:W-:Y:S02]  /*10da0*/  ISETP.GT.U32.AND P5, PT, R3, R10, PT ;  /* 0x0000000a0300720c */ /* 0x000fe40003fa4070 */
[----:B----4-:R-:W-:-:S09]  /*10db0*/  IABS R14, R6 ;  /* 0x00000006000e7213 */ /* 0x010fd20000000000 */
[----:B------:R-:W-:-:S05]  /*10dc0*/  @!P6 IMAD.IADD R11, R11, 0x1, -R3 ;  /* 0x000000010b0be824 */ /* 0x000fca00078e0a03 */
[----:B------:R-:W-:Y:S01]  /*10dd0*/  ISETP.GT.U32.AND P6, PT, R3, R11, PT ;  /* 0x0000000b0300720c */ /* 0x000fe20003fc4070 */
[----:B------:R-:W-:Y:S01]  /*10de0*/  IMAD.HI.U32 R12, R4, R8, RZ ;  /* 0x00000008040c7227 */ /* 0x000fe200078e00ff */
[----:B------:R-:W-:-:S03]  /*10df0*/  ISETP.GE.AND P3, PT, R2, RZ, PT ;  /* 0x000000ff0200720c */ /* 0x000fc60003f66270 */
[----:B------:R-:W-:Y:S01]  /*10e00*/  IMAD.HI.U32 R2, R4, R14, RZ ;  /* 0x0000000e04027227 */ /* 0x000fe200078e00ff */
[----:B------:R-:W-:-:S03]  /*10e10*/  ISETP.GT.U32.AND P4, PT, R3, R7, PT ;  /* 0x000000070300720c */ /* 0x000fc60003f84070 */
[----:B------:R-:W-:Y:S02]  /*10e20*/  IMAD.MOV R9, RZ, RZ, -R12 ;  /* 0x000000ffff097224 */ /* 0x000fe400078e0a0c */
[--C-:B------:R-:W-:Y:S02]  /*10e30*/  @!P5 IMAD.IADD R10, R10, 0x1, -R3.reuse ;  /* 0x000000010a0ad824 */ /* 0x100fe400078e0a03 */
[----:B------:R-:W-:Y:S01]  /*10e40*/  IMAD.MOV R2, RZ, RZ, -R2 ;  /* 0x000000ffff027224 */ /* 0x000fe200078e0a02 */
[----:B------:R-:W-:Y:S01]  /*10e50*/  ISETP.GE.AND P2, PT, R5, RZ, PT ;  /* 0x000000ff0500720c */ /* 0x000fe20003f46270 */
[----:B------:R-:W-:Y:S02]  /*10e60*/  @!P6 IMAD.IADD R11, R11, 0x1, -R3 ;  /* 0x000000010b0be824 */ /* 0x000fe400078e0a03 */
[----:B------:R-:W-:Y:S02]  /*10e70*/  IMAD R5, R3, R9, R8 ;  /* 0x0000000903057224 */ /* 0x000fe400078e0208 */
[----:B------:R-:W-:-:S02]  /*10e80*/  IMAD.MOV.U32 R51, RZ, RZ, R48 ;  /* 0x000000ffff337224 */ /* 0x000fc400078e0030 */
[----:B------:R-:W-:Y:S02]  /*10e90*/  IMAD R9, R3, R2, R14 ;  /* 0x0000000203097224 */ /* 0x000fe400078e020e */
[----:B0-----:R-:W-:Y:S02]  /*10ea0*/  IMAD.MOV.U32 R15, RZ, RZ, R10 ;  /* 0x000000ffff0f7224 */ /* 0x001fe400078e000a */
[----:B------:R-:W-:Y:S02]  /*10eb0*/  IMAD.MOV.U32 R48, RZ, RZ, R126 ;  /* 0x000000ffff307224 */ /* 0x000fe400078e007e */
[----:B------:R-:W-:Y:S01]  /*10ec0*/  IMAD.MOV.U32 R14, RZ, RZ, R11 ;  /* 0x000000ffff0e7224 */ /* 0x000fe200078e000b */
[----:B------:R-:W4:Y:S01]  /*10ed0*/  LDL.LU R126, [R1+0x1f4] ;  /* 0x0001f400017e7983 */ /* 0x000f220000300800 */
[----:B------:R-:W-:Y:S02]  /*10ee0*/  IMAD.MOV.U32 R53, RZ, RZ, R49 ;  /* 0x000000ffff357224 */ /* 0x000fe400078e0031 */
[----:B------:R-:W-:-:S02]  /*10ef0*/  @!P0 IMAD.MOV R15, RZ, RZ, -R15 ;  /* 0x000000ffff0f8224 */ /* 0x000fc400078e0a0f */
[----:B------:R-:W-:Y:S02]  /*10f00*/  IMAD.MOV.U32 R49, RZ, RZ, R48 ;  /* 0x000000ffff317224 */ /* 0x000fe400078e0030 */
[----:B------:R-:W-:Y:S01]  /*10f10*/  @!P1 IMAD.MOV R14, RZ, RZ, -R14 ;  /* 0x000000ffff0e9224 */ /* 0x000fe200078e0a0e */
[----:B------:R-:W-:Y:S01]  /*10f20*/  IABS R12, R51 ;  /* 0x00000033000c7213 */ /* 0x000fe20000000000 */
[----:B------:R-:W-:Y:S01]  /*10f30*/  @!P4 IMAD.IADD R7, R7, 0x1, -R3 ;  /* 0x000000010707c824 */ /* 0x000fe200078e0a03 */
[----:B------:R-:W-:Y:S01]  /*10f40*/  ISETP.GE.AND P4, PT, R51, RZ, PT ;  /* 0x000000ff3300720c */ /* 0x000fe20003f86270 */
[----:B------:R-:W-:Y:S02]  /*10f50*/  IMAD.MOV.U32 R51, RZ, RZ, R49 ;  /* 0x000000ffff337224 */ /* 0x000fe400078e0031 */
[----:B--2---:R-:W-:Y:S02]  /*10f60*/  IMAD.MOV.U32 R48, RZ, RZ, R45 ;  /* 0x000000ffff307224 */ /* 0x004fe400078e002d */
[----:B------:R-:W-:-:S02]  /*10f70*/  IMAD.MOV.U32 R45, RZ, RZ, R38 ;  /* 0x000000ffff2d7224 */ /* 0x000fc400078e0026 */
[----:B------:R-:W2:Y:S04]  /*10f80*/  LDL.LU R38, [R1+0x28] ;  /* 0x0000280001267983 */ /* 0x000ea80000300800 */
[----:B------:R-:W-:Y:S04]  /*10f90*/  STL [R1+0x68], R15 ;  /* 0x0000680f01007387 */ /* 0x000fe80000100800 */
[----:B------:R0:W-:Y:S04]  /*10fa0*/  STL [R1+0x64], R14 ;  /* 0x0000640e01007387 */ /* 0x0001e80000100800 */
[----:B------:R-:W3:Y:S01]  /*10fb0*/  LDL.LU R49, [R1+0x1c] ;  /* 0x00001c0001317983 */ /* 0x000ee20000300800 */
[----:B------:R-:W-:-:S02]  /*10fc0*/  IMAD.MOV.U32 R52, RZ, RZ, R48 ;  /* 0x000000ffff347224 */ /* 0x000fc400078e0030 */
[----:B------:R-:W-:Y:S02]  /*10fd0*/  IMAD.MOV.U32 R48, RZ, RZ, R47 ;  /* 0x000000ffff307224 */ /* 0x000fe400078e002f */
[----:B------:R-:W-:Y:S02]  /*10fe0*/  IMAD.MOV.U32 R47, RZ, RZ, R46 ;  /* 0x000000ffff2f7224 */ /* 0x000fe400078e002e */
[----:B------:R-:W4:Y:S01]  /*10ff0*/  LDL.LU R46, [R1+0x9c] ;  /* 0x00009c00012e7983 */ /* 0x000f220000300800 */
[----:B------:R-:W-:Y:S02]  /*11000*/  ISETP.GT.U32.AND P6, PT, R3, R5, PT ;  /* 0x000000050300720c */ /* 0x000fe40003fc4070 */
[----:B------:R-:W-:-:S05]  /*11010*/  IABS R2, R252 ;  /* 0x000000fc00027213 */ /* 0x000fca0000000000 */
[----:B------:R-:W-:-:S06]  /*11020*/  IMAD.HI.U32 R13, R4, R2, RZ ;  /* 0x00000002040d7227 */ /* 0x000fcc00078e00ff */
[----:B------:R-:W-:-:S05]  /*11030*/  @!P6 IMAD.IADD R5, R5, 0x1, -R3 ;  /* 0x000000010505e824 */ /* 0x000fca00078e0a03 */
[C---:B------:R-:W-:Y:S01]  /*11040*/  ISETP.GT.U32.AND P6, PT, R3.reuse, R5, PT ;  /* 0x000000050300720c */ /* 0x040fe20003fc4070 */
[----:B------:R-:W-:Y:S01]  /*11050*/  IMAD.MOV R11, RZ, RZ, -R13 ;  /* 0x000000ffff0b7224 */ /* 0x000fe200078e0a0d */
[----:B------:R-:W-:-:S03]  /*11060*/  ISETP.GT.U32.AND P0, PT, R3, R7, PT ;  /* 0x000000070300720c */ /* 0x000fc60003f04070 */
[----:B------:R-:W-:-:S08]  /*11070*/  IMAD R2, R3, R11, R2 ;  /* 0x0000000b03027224 */ /* 0x000fd000078e0202 */
[--C-:B------:R-:W-:Y:S01]  /*11080*/  @!P6 IMAD.IADD R5, R5, 0x1, -R3.reuse ;  /* 0x000000010505e824 */ /* 0x100fe200078e0a03 */
[----:B------:R-:W-:Y:S01]  /*11090*/  ISETP.GT.U32.AND P6, PT, R3, R2, PT ;  /* 0x000000020300720c */ /* 0x000fe20003fc4070 */
[----:B------:R-:W-:-:S04]  /*110a0*/  @!P0 IMAD.IADD R7, R7, 0x1, -R3 ;  /* 0x0000000107078824 */ /* 0x000fc800078e0a03 */
[----:B0-----:R-:W-:-:S04]  /*110b0*/  IMAD.MOV.U32 R14, RZ, RZ, R7 ;  /* 0x000000ffff0e7224 */ /* 0x001fc800078e0007 */
[----:B------:R-:W-:-:S04]  /*110c0*/  @!P3 IMAD.MOV R14, RZ, RZ, -R14 ;  /* 0x000000ffff0eb224 */ /* 0x000fc800078e0a0e */
[----:B------:R-:W-:-:S05]  /*110d0*/  @!P6 IMAD.IADD R2, R2, 0x1, -R3 ;  /* 0x000000010202e824 */ /* 0x000fca00078e0a03 */
[----:B------:R-:W-:Y:S01]  /*110e0*/  ISETP.GT.U32.AND P3, PT, R3, R2, PT ;  /* 0x000000020300720c */ /* 0x000fe20003f64070 */
[----:B------:R-:W-:Y:S01]  /*110f0*/  IMAD.MOV.U32 R7, RZ, RZ, R5 ;  /* 0x000000ffff077224 */ /* 0x000fe200078e0005 */
[----:B------:R-:W-:-:S03]  /*11100*/  IABS R8, R50 ;  /* 0x0000003200087213 */ /* 0x000fc60000000000 */
[----:B------:R-:W-:Y:S01]  /*11110*/  @!P2 IMAD.MOV R7, RZ, RZ, -R7 ;  /* 0x000000ffff07a224 */ /* 0x000fe200078e0a07 */
[----:B------:R-:W-:Y:S07]  /*11120*/  STL [R1+0x60], R14 ;  /* 0x0000600e01007387 */ /* 0x000fee0000100800 */
[----:B------:R-:W-:Y:S01]  /*11130*/  @!P3 IMAD.IADD R2, R2, 0x1, -R3 ;  /* 0x000000010202b824 */ /* 0x000fe200078e0a03 */
[----:B------:R-:W-:Y:S01]  /*11140*/  ISETP.GE.AND P3, PT, R50, RZ, PT ;  /* 0x000000ff3200720c */ /* 0x000fe20003f66270 */
[----:B------:R0:W-:Y:S01]  /*11150*/  STL [R1+0x5c], R7 ;  /* 0x00005c0701007387 */ /* 0x0001e20000100800 */
[----:B---3--:R-:W-:-:S02]  /*11160*/  IMAD.MOV.U32 R56, RZ, RZ, R49 ;  /* 0x000000ffff387224 */ /* 0x008fc400078e0031 */
[----:B------:R-:W-:Y:S02]  /*11170*/  IMAD.MOV.U32 R49, RZ, RZ, R48 ;  /* 0x000000ffff317224 */ /* 0x000fe400078e0030 */
[----:B------:R-:W-:Y:S02]  /*11180*/  IMAD.MOV.U32 R48, RZ, RZ, R45 ;  /* 0x000000ffff307224 */ /* 0x000fe400078e002d */
[----:B------:R-:W-:Y:S02]  /*11190*/  IMAD.MOV.U32 R45, RZ, RZ, R44 ;  /* 0x000000ffff2d7224 */ /* 0x000fe400078e002c */
[----:B------:R-:W-:Y:S02]  /*111a0*/  IMAD.MOV.U32 R44, RZ, RZ, R35 ;  /* 0x000000ffff2c7224 */ /* 0x000fe400078e0023 */
[----:B------:R-:W-:Y:S02]  /*111b0*/  IMAD.MOV.U32 R50, RZ, RZ, R49 ;  /* 0x000000ffff327224 */ /* 0x000fe400078e0031 */
[----:B------:R-:W-:-:S02]  /*111c0*/  IMAD.MOV.U32 R35, RZ, RZ, R34 ;  /* 0x000000ffff237224 */ /* 0x000fc400078e0022 */
[----:B------:R-:W-:Y:S02]  /*111d0*/  IMAD.MOV.U32 R49, RZ, RZ, R48 ;  /* 0x000000ffff317224 */ /* 0x000fe400078e0030 */
[----:B------:R-:W-:Y:S02]  /*111e0*/  IMAD.MOV.U32 R34, RZ, RZ, R33 ;  /* 0x000000ffff227224 */ /* 0x000fe400078e0021 */
[----:B------:R-:W-:Y:S01]  /*111f0*/  IMAD.MOV.U32 R48, RZ, RZ, R47 ;  /* 0x000000ffff307224 */ /* 0x000fe200078e002f */
[----:B------:R-:W3:Y:S01]  /*11200*/  LDL.LU R33, [R1+0x314] ;  /* 0x0003140001217983 */ /* 0x000ee20000300800 */
[----:B----4-:R-:W-:-:S03]  /*11210*/  IMAD.MOV.U32 R47, RZ, RZ, R46 ;  /* 0x000000ffff2f7224 */ /* 0x010fc600078e002e */
[----:B------:R-:W4:Y:S01]  /*11220*/  LDL.LU R46, [R1+0x2c] ;  /* 0x00002c00012e7983 */ /* 0x000f220000300800 */
[----:B------:R-:W-:Y:S01]  /*11230*/  IMAD.HI.U32 R10, R4, R12, RZ ;  /* 0x0000000c040a7227 */ /* 0x000fe200078e00ff */
[----:B------:R-:W-:Y:S02]  /*11240*/  ISETP.GE.AND P5, PT, R6, RZ, PT ;  /* 0x000000ff0600720c */ /* 0x000fe40003fa6270 */
[----:B------:R-:W-:Y:S01]  /*11250*/  IABS R6, R54 ;  /* 0x0000003600067213 */ /* 0x000fe20000000000 */
[----:B------:R-:W-:-:S04]  /*11260*/  IMAD.MOV R10, RZ, RZ, -R10 ;  /* 0x000000ffff0a7224 */ /* 0x000fc800078e0a0a */
[C---:B------:R-:W-:Y:S02]  /*11270*/  IMAD R10, R3.reuse, R10, R12 ;  /* 0x0000000a030a7224 */ /* 0x040fe400078e020c */
[----:B------:R-:W-:Y:S01]  /*11280*/  IMAD.HI.U32 R12, R4, R6, RZ ;  /* 0x00000006040c7227 */ /* 0x000fe200078e00ff */
[----:B------:R-:W-:-:S03]  /*11290*/  ISETP.GT.U32.AND P1, PT, R3, R9, PT ;  /* 0x000000090300720c */ /* 0x000fc60003f24070 */
[----:B------:R-:W-:Y:S01]  /*112a0*/  IMAD.MOV R12, RZ, RZ, -R12 ;  /* 0x000000ffff0c7224 */ /* 0x000fe200078e0a0c */
[----:B------:R-:W-:-:S03]  /*112b0*/  ISETP.GT.U32.AND P0, PT, R3, R10, PT ;  /* 0x0000000a0300720c */ /* 0x000fc60003f04070 */
[----:B------:R-:W-:Y:S01]  /*112c0*/  IMAD R6, R3, R12, R6 ;  /* 0x0000000c03067224 */ /* 0x000fe200078e0206 */
[----:B------:R-:W-:Y:S01]  /*112d0*/  IABS R12, R53 ;  /* 0x00000035000c7213 */ /* 0x000fe20000000000 */
[----:B------:R-:W-:-:S04]  /*112e0*/  IMAD.HI.U32 R13, R4, R8, RZ ;  /* 0x00000008040d7227 */ /* 0x000fc800078e00ff */
[----:B------:R-:W-:Y:S02]  /*112f0*/  IMAD.MOV.U32 R5, RZ, RZ, R12 ;  /* 0x000000ffff057224 */ /* 0x000fe400078e000c */
[----:B------:R-:W-:Y:S02]  /*11300*/  IMAD.MOV R13, RZ, RZ, -R13 ;  /* 0x000000ffff0d7224 */ /* 0x000fe400078e0a0d */
[----:B------:R-:W-:Y:S01]  /*11310*/  @!P1 IMAD.IADD R9, R9, 0x1, -R3 ;  /* 0x0000000109099824 */ /* 0x000fe200078e0a03 */
[----:B------:R-:W-:Y:S01]  /*11320*/  ISETP.GE.AND P1, PT, R252, RZ, PT ;  /* 0x000000fffc00720c */ /* 0x000fe20003f26270 */
[----:B------:R-:W-:-:S04]  /*11330*/  IMAD.HI.U32 R12, R4, R5, RZ ;  /* 0x00000005040c7227 */ /* 0x000fc800078e00ff */
[C---:B------:R-:W-:Y:S02]  /*11340*/  IMAD R8, R3.reuse, R13, R8 ;  /* 0x0000000d03087224 */ /* 0x040fe400078e0208 */
[----:B------:R-:W-:Y:S01]  /*11350*/  @!P0 IMAD.IADD R10, R10, 0x1, -R3 ;  /* 0x000000010a0a8824 */ /* 0x000fe200078e0a03 */
[C---:B------:R-:W-:Y:S01]  /*11360*/  ISETP.GT.U32.AND P0, PT, R3.reuse, R9, PT ;  /* 0x000000090300720c */ /* 0x040fe20003f04070 */
[----:B------:R-:W-:Y:S01]  /*11370*/  IMAD.MOV R12, RZ, RZ, -R12 ;  /* 0x000000ffff0c7224 */ /* 0x000fe200078e0a0c */
[C---:B------:R-:W-:Y:S02]  /*11380*/  ISETP.GT.U32.AND P2, PT, R3.reuse, R8, PT ;  /* 0x000000080300720c */ /* 0x040fe40003f44070 */
[C---:B------:R-:W-:Y:S01]  /*11390*/  ISETP.GT.U32.AND P6, PT, R3.reuse, R10, PT ;  /* 0x0000000a0300720c */ /* 0x040fe20003fc4070 */
[----:B------:R-:W-:Y:S02]  /*113a0*/  IMAD R5, R3, R12, R5 ;  /* 0x0000000c03057224 */ /* 0x000fe400078e0205 */
[----:B------:R-:W-:-:S03]  /*113b0*/  @!P1 IMAD.MOV R2, RZ, RZ, -R2 ;  /* 0x000000ffff029224 */ /* 0x000fc600078e0a02 */
[----:B------:R-:W-:-:S03]  /*113c0*/  ISETP.GT.U32.AND P1, PT, R3, R5, PT ;  /* 0x000000050300720c */ /* 0x000fc60003f24070 */
[--C-:B------:R-:W-:Y:S02]  /*113d0*/  @!P0 IMAD.IADD R9, R9, 0x1, -R3.reuse ;  /* 0x0000000109098824 */ /* 0x100fe400078e0a03 */
[--C-:B------:R-:W-:Y:S01]  /*113e0*/  @!P2 IMAD.IADD R8, R8, 0x1, -R3.reuse ;  /* 0x000000010808a824 */ /* 0x100fe200078e0a03 */
[----:B------:R-:W-:Y:S01]  /*113f0*/  ISETP.GE.AND P2, PT, R54, RZ, PT ;  /* 0x000000ff3600720c */ /* 0x000fe20003f46270 */
[----:B------:R-:W-:Y:S02]  /*11400*/  @!P6 IMAD.IADD R10, R10, 0x1, -R3 ;  /* 0x000000010a0ae824 */ /* 0x000fe400078e0a03 */
[----:B------:R-:W-:Y:S02]  /*11410*/  IMAD.MOV.U32 R54, RZ, RZ, R49 ;  /* 0x000000ffff367224 */ /* 0x000fe400078e0031 */
        /* <DEDUP_REMOVED lines=8> */
[----:B------:R-:W-:Y:S01]  /*114a0*/  IMAD.MOV.U32 R49, RZ, RZ, R42 ;  /* 0x000000ffff317224 */ /* 0x000fe200078e002a */
[----:B------:R-:W-:-:S05]  /*114b0*/  IABS R11, R55 ;  /* 0x00000037000b7213 */ /* 0x000fca0000000000 */
[----:B------:R-:W-:-:S04]  /*114c0*/  IMAD.HI.U32 R13, R4, R11, RZ ;  /* 0x0000000b040d7227 */ /* 0x000fc800078e00ff */
[----:B----4-:R-:W-:Y:S02]  /*114d0*/  IMAD.MOV.U32 R47, RZ, RZ, R46 ;  /* 0x000000ffff2f7224 */ /* 0x010fe400078e002e */
[----:B--2---:R-:W-:Y:S02]  /*114e0*/  IMAD.MOV.U32 R46, RZ, RZ, R38 ;  /* 0x000000ffff2e7224 */ /* 0x004fe400078e0026 */
[----:B------:R-:W2:Y:S04]  /*114f0*/  LDL.LU R38, [R1+0x158] ;  /* 0x0001580001267983 */ /* 0x000ea80000300800 */
[----:B------:R-:W-:Y:S04]  /*11500*/  STL [R1+0x58], R9 ;  /* 0x0000580901007387 */ /* 0x000fe80000100800 */
[----:B------:R-:W-:Y:S04]  /*11510*/  STL [R1+0x54], R10 ;  /* 0x0000540a01007387 */ /* 0x000fe80000100800 */
[----:B------:R1:W-:Y:S04]  /*11520*/  STL [R1+0x50], R2 ;  /* 0x0000500201007387 */ /* 0x0003e80000100800 */
[----:B------:R-:W4:Y:S01]  /*11530*/  LDL.LU R42, [R1+0xdc] ;  /* 0x0000dc00012a7983 */ /* 0x000f220000300800 */
[----:B------:R-:W-:Y:S01]  /*11540*/  IMAD.MOV R13, RZ, RZ, -R13 ;  /* 0x000000ffff0d7224 */ /* 0x000fe200078e0a0d */
[----:B------:R-:W-:-:S03]  /*11550*/  ISETP.GT.U32.AND P0, PT, R3, R6, PT ;  /* 0x000000060300720c */ /* 0x000fc60003f04070 */
[----:B0-----:R-:W-:-:S05]  /*11560*/  IMAD R7, R3, R13, R11 ;  /* 0x0000000d03077224 */ /* 0x001fca00078e020b */
[----:B------:R-:W-:Y:S02]  /*11570*/  ISETP.GT.U32.AND P6, PT, R3, R7, PT ;  /* 0x000000070300720c */ /* 0x000fe40003fc4070 */
[----:B------:R-:W-:-:S03]  /*11580*/  IABS R11, R52 ;  /* 0x00000034000b7213 */ /* 0x000fc60000000000 */
[----:B------:R-:W-:Y:S01]  /*11590*/  @!P0 IMAD.IADD R6, R6, 0x1, -R3 ;  /* 0x0000000106068824 */ /* 0x000fe200078e0a03 */
[----:B------:R-:W-:Y:S01]  /*115a0*/  ISETP.GT.U32.AND P0, PT, R3, R8, PT ;  /* 0x000000080300720c */ /* 0x000fe20003f04070 */
[----:B------:R-:W-:-:S03]  /*115b0*/  IMAD.HI.U32 R13, R4, R11, RZ ;  /* 0x0000000b040d7227 */ /* 0x000fc600078e00ff */
[----:B------:R-:W-:-:S03]  /*115c0*/  ISETP.GT.U32.AND P5, PT, R3, R6, PT ;  /* 0x000000060300720c */ /* 0x000fc60003fa4070 */
[----:B------:R-:W-:Y:S02]  /*115d0*/  @!P6 IMAD.IADD R7, R7, 0x1, -R3 ;  /* 0x000000010707e824 */ /* 0x000fe400078e0a03 */
[----:B------:R-:W-:-:S03]  /*115e0*/  IMAD.MOV R13, RZ, RZ, -R13 ;  /* 0x000000ffff0d7224 */ /* 0x000fc600078e0a0d */
[C---:B------:R-:W-:Y:S01]  /*115f0*/  ISETP.GT.U32.AND P6, PT, R3.reuse, R7, PT ;  /* 0x000000070300720c */ /* 0x040fe20003fc4070 */
[C---:B-1----:R-:W-:Y:S01]  /*11600*/  IMAD R2, R3.reuse, R13, R11 ;  /* 0x0000000d03027224 */ /* 0x042fe200078e020b */
[----:B------:R-:W-:Y:S01]  /*11610*/  IABS R11, R56 ;  /* 0x00000038000b7213 */ /* 0x000fe20000000000 */
[--C-:B------:R-:W-:Y:S02]  /*11620*/  @!P0 IMAD.IADD R8, R8, 0x1, -R3.reuse ;  /* 0x0000000108088824 */ /* 0x100fe400078e0a03 */
[----:B------:R-:W-:Y:S01]  /*11630*/  @!P5 IMAD.IADD R6, R6, 0x1, -R3 ;  /* 0x000000010606d824 */ /* 0x000fe200078e0a03 */
[----:B------:R-:W-:Y:S01]  /*11640*/  ISETP.GT.U32.AND P5, PT, R3, R2, PT ;  /* 0x000000020300720c */ /* 0x000fe20003fa4070 */
[----:B------:R-:W-:Y:S01]  /*11650*/  IMAD.HI.U32 R9, R4, R12, RZ ;  /* 0x0000000c04097227 */ /* 0x000fe200078e00ff */
[----:B------:R-:W-:-:S03]  /*11660*/  ISETP.GE.AND P4, PT, R55, RZ, PT ;  /* 0x000000ff3700720c */ /* 0x000fc60003f86270 */
[----:B------:R-:W-:Y:S01]  /*11670*/  @!P3 IMAD.MOV R8, RZ, RZ, -R8 ;  /* 0x000000ffff08b224 */ /* 0x000fe200078e0a08 */
[----:B------:R-:W-:Y:S01]  /*11680*/  ISETP.GT.U32.AND P3, PT, R3, R5, PT ;  /* 0x000000050300720c */ /* 0x000fe20003f64070 */
[----:B------:R-:W-:Y:S01]  /*11690*/  @!P6 IMAD.IADD R7, R7, 0x1, -R3 ;  /* 0x000000010707e824 */ /* 0x000fe200078e0a03 */
[----:B------:R-:W-:Y:S01]  /*116a0*/  ISETP.GE.AND P0, PT, R53, RZ, PT ;  /* 0x000000ff3500720c */ /* 0x000fe20003f06270 */
[----:B------:R-:W-:Y:S01]  /*116b0*/  IMAD.MOV R9, RZ, RZ, -R9 ;  /* 0x000000ffff097224 */ /* 0x000fe200078e0a09 */
[----:B------:R-:W-:Y:S01]  /*116c0*/  ISETP.GE.AND P6, PT, R52, RZ, PT ;  /* 0x000000ff3400720c */ /* 0x000fe20003fc6270 */
[----:B------:R-:W-:-:S04]  /*116d0*/  IMAD.HI.U32 R14, R4, R11, RZ ;  /* 0x0000000b040e7227 */ /* 0x000fc800078e00ff */
[----:B------:R-:W-:Y:S02]  /*116e0*/  IMAD.MOV.U32 R55, RZ, RZ, R48 ;  /* 0x000000ffff377224 */ /* 0x000fe400078e0030 */
[----:B------:R-:W-:Y:S02]  /*116f0*/  IMAD.MOV.U32 R53, RZ, RZ, R46 ;  /* 0x000000ffff357224 */ /* 0x000fe400078e002e */
[----:B------:R-:W-:Y:S01]  /*11700*/  @!P2 IMAD.MOV R6, RZ, RZ, -R6 ;  /* 0x000000ffff06a224 */ /* 0x000fe200078e0a06 */
[----:B------:R-:W3:Y:S01]  /*11710*/  LDL.LU R46, [R1+0xe8] ;  /* 0x0000e800012e7983 */ /* 0x000ee20000300800 */
[----:B------:R-:W-:Y:S02]  /*11720*/  IMAD.MOV.U32 R52, RZ, RZ, R47 ;  /* 0x000000ffff347224 */ /* 0x000fe400078e002f */
[----:B------:R-:W-:Y:S02]  /*11730*/  IMAD.MOV.U32 R48, RZ, RZ, R45 ;  /* 0x000000ffff307224 */ /* 0x000fe400078e002d */
[----:B------:R-:W-:Y:S01]  /*11740*/  IMAD.MOV.U32 R47, RZ, RZ, R44 ;  /* 0x000000ffff2f7224 */ /* 0x000fe200078e002c */
[----:B------:R-:W2:Y:S01]  /*11750*/  LDL.LU R45, [R1+0xec] ;  /* 0x0000ec00012d7983 */ /* 0x000ea20000300800 */
[----:B------:R-:W-:-:S02]  /*11760*/  IMAD R9, R3, R9, R12 ;  /* 0x0000000903097224 */ /* 0x000fc400078e020c */
[----:B------:R-:W-:Y:S01]  /*11770*/  IMAD.MOV R14, RZ, RZ, -R14 ;  /* 0x000000ffff0e7224 */ /* 0x000fe200078e0a0e */
[----:B------:R-:W2:Y:S01]  /*11780*/  LDL.LU R44, [R1+0x114] ;  /* 0x00011400012c7983 */ /* 0x000ea20000300800 */
[----:B------:R-:W-:-:S03]  /*11790*/  @!P5 IMAD.IADD R2, R2, 0x1, -R3 ;  /* 0x000000010202d824 */ /* 0x000fc600078e0a03 */
[----:B------:R-:W-:Y:S01]  /*117a0*/  STL [R1+0x4c], R8 ;  /* 0x00004c0801007387 */ /* 0x000fe20000100800 */
[----:B------:R-:W-:-:S03]  /*117b0*/  ISETP.GT.U32.AND P5, PT, R3, R9, PT ;  /* 0x000000090300720c */ /* 0x000fc60003fa4070 */
[----:B------:R0:W-:Y:S01]  /*117c0*/  STL [R1+0x48], R6 ;  /* 0x0000480601007387 */ /* 0x0001e20000100800 */
[----:B------:R-:W-:Y:S02]  /*117d0*/  @!P3 IMAD.IADD R5, R5, 0x1, -R3 ;  /* 0x000000010505b824 */ /* 0x000fe400078e0a03 */
[----:B0-----:R-:W-:Y:S02]  /*117e0*/  IMAD.MOV.U32 R6, RZ, RZ, R7 ;  /* 0x000000ffff067224 */ /* 0x001fe400078e0007 */
[C---:B------:R-:W-:Y:S01]  /*117f0*/  IMAD R7, R3.reuse, R14, R11 ;  /* 0x0000000e03077224 */ /* 0x040fe200078e020b */
[----:B------:R-:W-:-:S04]  /*11800*/  ISETP.GT.U32.AND P2, PT, R3, R2, PT ;  /* 0x000000020300720c */ /* 0x000fc80003f44070 */
[----:B------:R-:W-:Y:S01]  /*11810*/  ISETP.GT.U32.AND P3, PT, R3, R7, PT ;  /* 0x000000070300720c */ /* 0x000fe20003f64070 */
[----:B------:R-:W-:Y:S02]  /*11820*/  @!P5 IMAD.IADD R9, R9, 0x1, -R3 ;  /* 0x000000010909d824 */ /* 0x000fe400078e0a03 */
[----:B------:R-:W-:Y:S01]  /*11830*/  IMAD.MOV.U32 R15, RZ, RZ, R5 ;  /* 0x000000ffff0f7224 */ /* 0x000fe200078e0005 */
[----:B------:R-:W-:Y:S01]  /*11840*/  IABS R10, R50 ;  /* 0x00000032000a7213 */ /* 0x000fe20000000000 */
[----:B------:R-:W-:Y:S02]  /*11850*/  @!P4 IMAD.MOV R6, RZ, RZ, -R6 ;  /* 0x000000ffff06c224 */ /* 0x000fe400078e0a06 */
[----:B------:R-:W-:Y:S02]  /*11860*/  @!P0 IMAD.MOV R15, RZ, RZ, -R15 ;  /* 0x000000ffff0f8224 */ /* 0x000fe400078e0a0f */
[----:B------:R-:W-:-:S04]  /*11870*/  @!P2 IMAD.IADD R2, R2, 0x1, -R3 ;  /* 0x000000010202a824 */ /* 0x000fc800078e0a03 */
[----:B------:R-:W-:Y:S01]  /*11880*/  @!P3 IMAD.IADD R7, R7, 0x1, -R3 ;  /* 0x000000010707b824 */ /* 0x000fe200078e0a03 */
[----:B------:R-:W-:Y:S02]  /*11890*/  ISETP.GT.U32.AND P3, PT, R3, R9, PT ;  /* 0x000000090300720c */ /* 0x000fe40003f64070 */
[----:B------:R-:W-:Y:S01]  /*118a0*/  ISETP.GE.AND P2, PT, R50, RZ, PT ;  /* 0x000000ff3200720c */ /* 0x000fe20003f46270 */
[----:B------:R-:W-:Y:S02]  /*118b0*/  IMAD.MOV.U32 R50, RZ, RZ, R49 ;  /* 0x000000ffff327224 */ /* 0x000fe400078e0031 */
[----:B------:R-:W-:Y:S01]  /*118c0*/  IMAD.MOV.U32 R49, RZ, RZ, R47 ;  /* 0x000000ffff317224 */ /* 0x000fe200078e002f */
[----:B------:R-:W-:Y:S01]  /*118d0*/  STL [R1+0x44], R6 ;  /* 0x0000440601007387 */ /* 0x000fe20000100800 */
[----:B------:R-:W-:Y:S02]  /*118e0*/  IMAD.MOV.U32 R47, RZ, RZ, R35 ;  /* 0x000000ffff2f7224 */ /* 0x000fe400078e0023 */
[----:B------:R-:W-:-:S02]  /*118f0*/  IMAD.MOV.U32 R35, RZ, RZ, R129 ;  /* 0x000000ffff237224 */ /* 0x000fc400078e0081 */
[----:B------:R-:W2:Y:S01]  /*11900*/  LDL.LU R129, [R1+0x2bc] ;  /* 0x0002bc0001817983 */ /* 0x000ea20000300800 */
[----:B------:R-:W-:-:S03]  /*11910*/  IABS R13, R54 ;  /* 0x00000036000d7213 */ /* 0x000fc60000000000 */
[----:B------:R0:W-:Y:S01]  /*11920*/  STL [R1+0x40], R15 ;  /* 0x0000400f01007387 */ /* 0x0001e20000100800 */
[----:B------:R-:W-:Y:S01]  /*11930*/  @!P3 IMAD.IADD R9, R9, 0x1, -R3 ;  /* 0x000000010909b824 */ /* 0x000fe200078e0a03 */
[----:B------:R-:W-:Y:S01]  /*11940*/  ISETP.GE.AND P3, PT, R54, RZ, PT ;  /* 0x000000ff3600720c */ /* 0x000fe20003f66270 */
[----:B------:R-:W-:Y:S02]  /*11950*/  IMAD.MOV.U32 R54, RZ, RZ, R49 ;  /* 0x000000ffff367224 */ /* 0x000fe400078e0031 */
[----:B------:R-:W-:Y:S02]  /*11960*/  IMAD.MOV.U32 R49, RZ, RZ, R48 ;  /* 0x000000ffff317224 */ /* 0x000fe400078e0030 */
[----:B0-----:R-:W-:Y:S02]  /*11970*/  IMAD.MOV.U32 R15, RZ, RZ, R2 ;  /* 0x000000ffff0f7224 */ /* 0x001fe400078e0002 */
[----:B------:R-:W-:Y:S02]  /*11980*/  @!P1 IMAD.MOV R9, RZ, RZ, -R9 ;  /* 0x000000ffff099224 */ /* 0x000fe400078e0a09 */
[----:B------:R-:W-:Y:S01]  /*11990*/  @!P6 IMAD.MOV R15, RZ, RZ, -R15 ;  /* 0x000000ffff0fe224 */ /* 0x000fe200078e0a0f */
[----:B------:R-:W-:Y:S01]  /*119a0*/  ISETP.GE.AND P1, PT, R53, RZ, PT ;  /* 0x000000ff3500720c */ /* 0x000fe20003f26270 */
[----:B------:R-:W-:Y:S01]  /*119b0*/  IMAD.MOV.U32 R8, RZ, RZ, R13 ;  /* 0x000000ffff087224 */ /* 0x000fe200078e000d */
[----:B------:R-:W-:Y:S01]  /*119c0*/  IABS R13, R53 ;  /* 0x00000035000d7213 */ /* 0x000fe20000000000 */
[----:B------:R-:W-:Y:S01]  /*119d0*/  IMAD.MOV.U32 R53, RZ, RZ, R49 ;  /* 0x000000ffff357224 */ /* 0x000fe200078e0031 */
[----:B------:R-:W-:Y:S01]  /*119e0*/  STL [R1+0x3c], R15 ;  /* 0x00003c0f01007387 */ /* 0x000fe20000100800 */
[----:B----4-:R-:W-:-:S02]  /*119f0*/  IMAD.MOV.U32 R48, RZ, RZ, R42 ;  /* 0x000000ffff307224 */ /* 0x010fc400078e002a */
[----:B------:R-:W-:Y:S02]  /*11a00*/  IMAD.MOV.U32 R42, RZ, RZ, R39 ;  /* 0x000000ffff2a7224 */ /* 0x000fe400078e0027 */
[----:B------:R-:W-:Y:S02]  /*11a10*/  IMAD.MOV.U32 R39, RZ, RZ, R30 ;  /* 0x000000ffff277224 */ /* 0x000fe400078e001e */
[----:B------:R-:W4:Y:S01]  /*11a20*/  LDL.LU R30, [R1+0x274] ;  /* 0x00027400011e7983 */ /* 0x000f220000300800 */
[----:B------:R-:W-:Y:S02]  /*11a30*/  IMAD.MOV.U32 R49, RZ, RZ, R48 ;  /* 0x000000ffff317224 */ /* 0x000fe400078e0030 */
[----:B------:R-:W-:Y:S01]  /*11a40*/  IMAD.MOV.U32 R48, RZ, RZ, R47 ;  /* 0x000000ffff307224 */ /* 0x000fe200078e002f */
[----:B------:R0:W-:Y:S04]  /*11a50*/  STL [R1+0x38], R9 ;  /* 0x0000380901007387 */ /* 0x0001e80000100800 */
[----:B------:R-:W3:Y:S01]  /*11a60*/  LDL.LU R47, [R1+0xe0] ;  /* 0x0000e000012f7983 */ /* 0x000ee20000300800 */
[----:B------:R-:W-:-:S04]  /*11a70*/  IMAD.HI.U32 R12, R4, R10, RZ ;  /* 0x0000000a040c7227 */ /* 0x000fc800078e00ff */
[----:B------:R-:W-:Y:S01]  /*11a80*/  IMAD.MOV R12, RZ, RZ, -R12 ;  /* 0x000000ffff0c7224 */ /* 0x000fe200078e0a0c */
[----:B------:R-:W-:-:S03]  /*11a90*/  ISETP.GT.U32.AND P0, PT, R3, R7, PT ;  /* 0x000000070300720c */ /* 0x000fc60003f04070 */
[----:B------:R-:W-:Y:S01]  /*11aa0*/  IMAD R6, R3, R12, R10 ;  /* 0x0000000c03067224 */ /* 0x000fe200078e020a */
[----:B------:R-:W-:Y:S01]  /*11ab0*/  IABS R10, R52 ;  /* 0x00000034000a7213 */ /* 0x000fe20000000000 */
[----:B------:R-:W-:-:S04]  /*11ac0*/  IMAD.HI.U32 R14, R4, R13, RZ ;  /* 0x0000000d040e7227 */ /* 0x000fc800078e00ff */
[----:B------:R-:W-:-:S04]  /*11ad0*/  IMAD.HI.U32 R5, R4, R10, RZ ;  /* 0x0000000a04057227 */ /* 0x000fc800078e00ff */
[----:B------:R-:W-:Y:S02]  /*11ae0*/  IMAD.MOV R14, RZ, RZ, -R14 ;  /* 0x000000ffff0e7224 */ /* 0x000fe400078e0a0e */
[----:B------:R-:W-:Y:S02]  /*11af0*/  IMAD.MOV R2, RZ, RZ, -R5 ;  /* 0x000000ffff027224 */ /* 0x000fe400078e0a05 */
[----:B------:R-:W-:Y:S02]  /*11b00*/  IMAD R5, R3, R14, R13 ;  /* 0x0000000e03057224 */ /* 0x000fe400078e020d */
[----:B------:R-:W-:-:S03]  /*11b10*/  @!P0 IMAD.IADD R7, R7, 0x1, -R3 ;  /* 0x0000000107078824 */ /* 0x000fc600078e0a03 */
[----:B------:R-:W-:-:S13]  /*11b20*/  ISETP.GT.U32.AND P0, PT, R3, R5, PT ;  /* 0x000000050300720c */ /* 0x000fda0003f04070 */
[----:B------:R-:W-:Y:S01]  /*11b30*/  @!P0 IMAD.IADD R5, R5, 0x1, -R3 ;  /* 0x0000000105058824 */ /* 0x000fe200078e0a03 */
[----:B------:R-:W-:Y:S01]  /*11b40*/  ISETP.GE.AND P0, PT, R52, RZ, PT ;  /* 0x000000ff3400720c */ /* 0x000fe20003f06270 */
[----:B------:R-:W-:Y:S02]  /*11b50*/  IMAD.MOV.U32 R52, RZ, RZ, R49 ;  /* 0x000000ffff347224 */ /* 0x000fe400078e0031 */
[----:B------:R-:W-:Y:S02]  /*11b60*/  IMAD.MOV.U32 R49, RZ, RZ, R48 ;  /* 0x000000ffff317224 */ /* 0x000fe400078e0030 */
[----:B------:R-:W-:-:S04]  /*11b70*/  IMAD.HI.U32 R11, R4, R8, RZ ;  /* 0x00000008040b7227 */ /* 0x000fc800078e00ff */
[----:B------:R-:W-:Y:S02]  /*11b80*/  IMAD.MOV R11, RZ, RZ, -R11 ;  /* 0x000000ffff0b7224 */ /* 0x000fe400078e0a0b */
[----:B---3--:R-:W-:Y:S02]  /*11b90*/  IMAD.MOV.U32 R48, RZ, RZ, R47 ;  /* 0x000000ffff307224 */ /* 0x008fe400078e002f */
[----:B------:R-:W-:Y:S02]  /*11ba0*/  IMAD.MOV.U32 R47, RZ, RZ, R46 ;  /* 0x000000ffff2f7224 */ /* 0x000fe400078e002e */
[----:B--2---:R-:W-:Y:S02]  /*11bb0*/  IMAD.MOV.U32 R46, RZ, RZ, R45 ;  /* 0x000000ffff2e7224 */ /* 0x004fe400078e002d */
[----:B------:R-:W-:Y:S02]  /*11bc0*/  IMAD.MOV.U32 R45, RZ, RZ, R44 ;  /* 0x000000ffff2d7224 */ /* 0x000fe400078e002c */
[----:B------:R-:W-:-:S02]  /*11bd0*/  IMAD.MOV.U32 R44, RZ, RZ, R41 ;  /* 0x000000ffff2c7224 */ /* 0x000fc400078e0029 */
[----:B------:R-:W-:Y:S02]  /*11be0*/  IMAD.MOV.U32 R41, RZ, RZ, R43 ;  /* 0x000000ffff297224 */ /* 0x000fe400078e002b */
[----:B------:R-:W2:Y:S01]  /*11bf0*/  LDL.LU R43, [R1+0x190] ;  /* 0x00019000012b7983 */ /* 0x000ea20000300800 */
[----:B------:R-:W-:-:S05]  /*11c00*/  IMAD R8, R3, R11, R8 ;  /* 0x0000000b03087224 */ /* 0x000fca00078e0208 */
[C---:B------:R-:W-:Y:S02]  /*11c10*/  ISETP.GT.U32.AND P6, PT, R3.reuse, R8, PT ;  /* 0x000000080300720c */ /* 0x040fe40003fc4070 */
[----:B------:R-:W-:Y:S02]  /*11c20*/  ISETP.GT.U32.AND P5, PT, R3, R6, PT ;  /* 0x000000060300720c */ /* 0x000fe40003fa4070 */
[----:B------:R-:W-:-:S09]  /*11c30*/  IABS R12, R55 ;  /* 0x00000037000c7213 */ /* 0x000fd20000000000 */
[----:B------:R-:W-:Y:S02]  /*11c40*/  @!P6 IMAD.IADD R8, R8, 0x1, -R3 ;  /* 0x000000010808e824 */ /* 0x000fe400078e0a03 */
[----:B------:R-:W-:-:S03]  /*11c50*/  IMAD.HI.U32 R13, R4, R12, RZ ;  /* 0x0000000c040d7227 */ /* 0x000fc600078e00ff */
[C---:B------:R-:W-:Y:S01]  /*11c60*/  ISETP.GT.U32.AND P6, PT, R3.reuse, R8, PT ;  /* 0x000000080300720c */ /* 0x040fe20003fc4070 */
[----:B------:R-:W-:Y:S02]  /*11c70*/  @!P5 IMAD.IADD R6, R6, 0x1, -R3 ;  /* 0x000000010606d824 */ /* 0x000fe400078e0a03 */
[----:B------:R-:W-:Y:S01]  /*11c80*/  IMAD.MOV R13, RZ, RZ, -R13 ;  /* 0x000000ffff0d7224 */ /* 0x000fe200078e0a0d */
[----:B------:R-:W-:Y:S02]  /*11c90*/  IABS R11, R51 ;  /* 0x00000033000b7213 */ /* 0x000fe40000000000 */
[C---:B------:R-:W-:Y:S01]  /*11ca0*/  ISETP.GT.U32.AND P5, PT, R3.reuse, R6, PT ;  /* 0x000000060300720c */ /* 0x040fe20003fa4070 */
[C---:B------:R-:W-:Y:S01]  /*11cb0*/  IMAD R12, R3.reuse, R13, R12 ;  /* 0x0000000d030c7224 */ /* 0x040fe200078e020c */
[----:B------:R-:W-:Y:S01]  /*11cc0*/  ISETP.GE.AND P4, PT, R56, RZ, PT ;  /* 0x000000ff3800720c */ /* 0x000fe20003f86270 */
[----:B------:R-:W-:Y:S02]  /*11cd0*/  IMAD R2, R3, R2, R10 ;  /* 0x0000000203027224 */ /* 0x000fe400078e020a */
[----:B------:R-:W-:-:S04]  /*11ce0*/  IMAD.HI.U32 R10, R4, R11, RZ ;  /* 0x0000000b040a7227 */ /* 0x000fc800078e00ff */
[----:B------:R-:W-:Y:S01]  /*11cf0*/  @!P6 IMAD.IADD R8, R8, 0x1, -R3 ;  /* 0x000000010808e824 */ /* 0x000fe200078e0a03 */
[C---:B------:R-:W-:Y:S01]  /*11d00*/  ISETP.GT.U32.AND P6, PT, R3.reuse, R12, PT ;  /* 0x0000000c0300720c */ /* 0x040fe20003fc4070 */
[----:B------:R-:W-:Y:S02]  /*11d10*/  IMAD.MOV R10, RZ, RZ, -R10 ;  /* 0x000000ffff0a7224 */ /* 0x000fe400078e0a0a */
[----:B------:R-:W-:Y:S02]  /*11d20*/  IMAD.MOV.U32 R14, RZ, RZ, R7 ;  /* 0x000000ffff0e7224 */ /* 0x000fe400078e0007 */
[----:B------:R-:W-:Y:S02]  /*11d30*/  @!P5 IMAD.IADD R6, R6, 0x1, -R3 ;  /* 0x000000010606d824 */ /* 0x000fe400078e0a03 */
[----:B------:R-:W-:Y:S02]  /*11d40*/  IMAD R11, R3, R10, R11 ;  /* 0x0000000a030b7224 */ /* 0x000fe400078e020b */
[----:B------:R-:W-:-:S02]  /*11d50*/  IMAD.MOV.U32 R10, RZ, RZ, R8 ;  /* 0x000000ffff0a7224 */ /* 0x000fc400078e0008 */
[----:B------:R-:W-:Y:S02]  /*11d60*/  @!P4 IMAD.MOV R14, RZ, RZ, -R14 ;  /* 0x000000ffff0ec224 */ /* 0x000fe400078e0a0e */
[----:B------:R-:W-:Y:S01]  /*11d70*/  @!P2 IMAD.MOV R6, RZ, RZ, -R6 ;  /* 0x000000ffff06a224 */ /* 0x000fe200078e0a06 */
[----:B0-----:R-:W-:Y:S01]  /*11d80*/  IABS R9, R50 ;  /* 0x0000003200097213 */ /* 0x001fe20000000000 */
[----:B------:R-:W-:Y:S02]  /*11d90*/  @!P3 IMAD.MOV R10, RZ, RZ, -R10 ;  /* 0x000000ffff0ab224 */ /* 0x000fe400078e0a0a */
[----:B------:R-:W-:Y:S01]  /*11da0*/  @!P6 IMAD.IADD R12, R12, 0x1, -R3 ;  /* 0x000000010c0ce824 */ /* 0x000fe200078e0a03 */
[----:B------:R-:W-:Y:S01]  /*11db0*/  ISETP.GE.AND P6, PT, R50, RZ, PT ;  /* 0x000000ff3200720c */ /* 0x000fe20003fc6270 */
[----:B------:R-:W-:Y:S01]  /*11dc0*/  IMAD.MOV.U32 R50, RZ, RZ, R46 ;  /* 0x000000ffff327224 */ /* 0x000fe200078e002e */
[----:B------:R-:W-:Y:S01]  /*11dd0*/  STL [R1+0x34], R14 ;  /* 0x0000340e01007387 */ /* 0x000fe20000100800 */
[----:B------:R-:W-:-:S03]  /*11de0*/  IMAD.MOV.U32 R46, RZ, RZ, R45 ;  /* 0x000000ffff2e7224 */ /* 0x000fc600078e002d */
[----:B------:R0:W-:Y:S04]  /*11df0*/  STL [R1+0x30], R6 ;  /* 0x0000300601007387 */ /* 0x0001e80000100800 */
[----:B------:R-:W-:Y:S01]  /*11e00*/  STL [R1+0x2c], R10 ;  /* 0x00002c0a01007387 */ /* 0x000fe20000100800 */
[C---:B------:R-:W-:Y:S01]  /*11e10*/  ISETP.GT.U32.AND P5, PT, R3.reuse, R2, PT ;  /* 0x000000020300720c */ /* 0x040fe20003fa4070 */
[----:B------:R-:W-:Y:S01]  /*11e20*/  IMAD.HI.U32 R7, R4, R9, RZ ;  /* 0x0000000904077227 */ /* 0x000fe200078e00ff */
[----:B------:R-:W-:-:S03]  /*11e30*/  ISETP.GT.U32.AND P4, PT, R3, R5, PT ;  /* 0x000000050300720c */ /* 0x000fc60003f84070 */
[----:B--2---:R-:W-:Y:S02]  /*11e40*/  IMAD.MOV.U32 R45, RZ, RZ, R43 ;  /* 0x000000ffff2d7224 */ /* 0x004fe400078e002b */
[----:B------:R-:W-:Y:S02]  /*11e50*/  IMAD.MOV.U32 R43, RZ, RZ, R42 ;  /* 0x000000ffff2b7224 */ /* 0x000fe400078e002a */
[----:B------:R-:W2:Y:S01]  /*11e60*/  LDL.LU R42, [R1+0x104] ;  /* 0x00010400012a7983 */ /* 0x000ea20000300800 */
[----:B------:R-:W-:-:S03]  /*11e70*/  IMAD.MOV R7, RZ, RZ, -R7 ;  /* 0x000000ffff077224 */ /* 0x000fc600078e0a07 */
[----:B------:R-:W-:Y:S01]  /*11e80*/  @!P5 IMAD.IADD R2, R2, 0x1, -R3 ;  /* 0x000000010202d824 */ /* 0x000fe200078e0a03 */
[C---:B------:R-:W-:Y:S01]  /*11e90*/  ISETP.GT.U32.AND P3, PT, R3.reuse, R11, PT ;  /* 0x0000000b0300720c */ /* 0x040fe20003f64070 */
[----:B------:R-:W-:Y:S02]  /*11ea0*/  IMAD R9, R3, R7, R9 ;  /* 0x0000000703097224 */ /* 0x000fe400078e0209 */
[----:B------:R-:W-:Y:S01]  /*11eb0*/  @!P4 IMAD.IADD R5, R5, 0x1, -R3 ;  /* 0x000000010505c824 */ /* 0x000fe200078e0a03 */
[C---:B------:R-:W-:Y:S02]  /*11ec0*/  ISETP.GT.U32.AND P5, PT, R3.reuse, R2, PT ;  /* 0x000000020300720c */ /* 0x040fe40003fa4070 */
[----:B------:R-:W-:Y:S02]  /*11ed0*/  ISETP.GT.U32.AND P4, PT, R3, R9, PT ;  /* 0x000000090300720c */ /* 0x000fe40003f84070 */
[----:B0-----:R-:W-:-:S05]  /*11ee0*/  IABS R6, R54 ;  /* 0x0000003600067213 */ /* 0x001fca0000000000 */
[----:B------:R-:W-:Y:S01]  /*11ef0*/  @!P3 IMAD.IADD R11, R11, 0x1, -R3 ;  /* 0x000000010b0bb824 */ /* 0x000fe200078e0a03 */
[----:B------:R-:W-:-:S03]  /*11f00*/  ISETP.GE.AND P2, PT, R55, RZ, PT ;  /* 0x000000ff3700720c */ /* 0x000fc60003f46270 */
[--C-:B------:R-:W-:Y:S01]  /*11f10*/  @!P5 IMAD.IADD R2, R2, 0x1, -R3.reuse ;  /* 0x000000010202d824 */ /* 0x100fe200078e0a03 */
[----:B------:R-:W-:Y:S01]  /*11f20*/  ISETP.GE.AND P5, PT, R51, RZ, PT ;  /* 0x000000ff3300720c */ /* 0x000fe20003fa6270 */
[----:B------:R-:W-:Y:S01]  /*11f30*/  @!P4 IMAD.IADD R9, R9, 0x1, -R3 ;  /* 0x000000010909c824 */ /* 0x000fe200078e0a03 */
[----:B------:R-:W-:Y:S01]  /*11f40*/  ISETP.GT.U32.AND P4, PT, R3, R11, PT ;  /* 0x0000000b0300720c */ /* 0x000fe20003f84070 */
[----:B------:R-:W-:Y:S02]  /*11f50*/  IMAD.MOV.U32 R51, RZ, RZ, R48 ;  /* 0x000000ffff337224 */ /* 0x000fe400078e0030 */
[----:B------:R-:W-:Y:S02]  /*11f60*/  IMAD.MOV.U32 R48, RZ, RZ, R44 ;  /* 0x000000ffff307224 */ /* 0x000fe400078e002c */
[----:B------:R-:W-:-:S04]  /*11f70*/  IMAD.HI.U32 R8, R4, R6, RZ ;  /* 0x0000000604087227 */ /* 0x000fc800078e00ff */
[----:B------:R-:W-:Y:S02]  /*11f80*/  IMAD.MOV.U32 R55, RZ, RZ, R49 ;  /* 0x000000ffff377224 */ /* 0x000fe400078e0031 */
[----:B------:R-:W-:Y:S02]  /*11f90*/  IMAD.MOV.U32 R56, RZ, RZ, R47 ;  /* 0x000000ffff387224 */ /* 0x000fe400078e002f */
[----:B------:R-:W-:Y:S02]  /*11fa0*/  IMAD.MOV.U32 R44, RZ, RZ, R39 ;  /* 0x000000ffff2c7224 */ /* 0x000fe400078e0027 */
[----:B------:R-:W-:Y:S02]  /*11fb0*/  @!P1 IMAD.MOV R5, RZ, RZ, -R5 ;  /* 0x000000ffff059224 */ /* 0x000fe400078e0a05 */
[----:B------:R-:W-:Y:S02]  /*11fc0*/  IMAD.MOV.U32 R49, RZ, RZ, R41 ;  /* 0x000000ffff317224 */ /* 0x000fe400078e0029 */
[----:B------:R-:W-:-:S02]  /*11fd0*/  IMAD.MOV.U32 R47, RZ, RZ, R40 ;  /* 0x000000ffff2f7224 */ /* 0x000fc400078e0028 */
[----:B------:R-:W-:Y:S02]  /*11fe0*/  IMAD.MOV.U32 R39, RZ, RZ, R127 ;  /* 0x000000ffff277224 */ /* 0x000fe400078e007f */
[----:B------:R-:W-:Y:S01]  /*11ff0*/  @!P0 IMAD.MOV R2, RZ, RZ, -R2 ;  /* 0x000000ffff028224 */ /* 0x000fe200078e0a02 */
[----:B------:R-:W3:Y:S01]  /*12000*/  LDL.LU R127, [R1+0x25c] ;  /* 0x00025c00017f7983 */ /* 0x000ee20000300800 */
[----:B------:R-:W-:Y:S02]  /*12010*/  IMAD.MOV.U32 R41, RZ, RZ, R38 ;  /* 0x000000ffff297224 */ /* 0x000fe400078e0026 */
[----:B------:R-:W-:Y:S01]  /*12020*/  IMAD.MOV.U32 R40, RZ, RZ, R35 ;  /* 0x000000ffff287224 */ /* 0x000fe200078e0023 */
[----:B------:R-:W4:Y:S01]  /*12030*/  LDL.LU R38, [R1+0x254] ;  /* 0x0002540001267983 */ /* 0x000f220000300800 */
[----:B------:R-:W-:Y:S02]  /*12040*/  IMAD.MOV.U32 R35, RZ, RZ, R32 ;  /* 0x000000ffff237224 */ /* 0x000fe400078e0020 */
[----:B------:R-:W-:Y:S01]  /*12050*/  IMAD.MOV R8, RZ, RZ, -R8 ;  /* 0x000000ffff087224 */ /* 0x000fe200078e0a08 */
[----:B------:R-:W3:Y:S04]  /*12060*/  LDL.LU R32, [R1+0x1f0] ;  /* 0x0001f00001207983 */ /* 0x000ee80000300800 */
[----:B------:R-:W-:Y:S04]  /*12070*/  STL [R1+0x28], R5 ;  /* 0x0000280501007387 */ /* 0x000fe80000100800 */
[----:B------:R0:W-:Y:S01]  /*12080*/  STL [R1+0x24], R2 ;  /* 0x0000240201007387 */ /* 0x0001e20000100800 */
[----:B------:R-:W-:-:S02]  /*12090*/  @!P4 IMAD.IADD R11, R11, 0x1, -R3 ;  /* 0x000000010b0bc824 */ /* 0x000fc400078e0a03 */
[----:B0-----:R-:W-:-:S05]  /*120a0*/  IMAD R2, R3, R8, R6 ;  /* 0x0000000803027224 */ /* 0x001fca00078e0206 */
[C---:B------:R-:W-:Y:S02]  /*120b0*/  ISETP.GT.U32.AND P4, PT, R3.reuse, R2, PT ;  /* 0x000000020300720c */ /* 0x040fe40003f84070 */
[C---:B------:R-:W-:Y:S02]  /*120c0*/  ISETP.GT.U32.AND P3, PT, R3.reuse, R12, PT ;  /* 0x0000000c0300720c */ /* 0x040fe40003f64070 */
[----:B------:R-:W-:-:S09]  /*120d0*/  ISETP.GT.U32.AND P1, PT, R3, R9, PT ;  /* 0x000000090300720c */ /* 0x000fd20003f24070 */
[--C-:B------:R-:W-:Y:S02]  /*120e0*/  @!P4 IMAD.IADD R2, R2, 0x1, -R3.reuse ;  /* 0x000000010202c824 */ /* 0x100fe400078e0a03 */
[----:B------:R-:W-:-:S03]  /*120f0*/  @!P3 IMAD.IADD R12, R12, 0x1, -R3 ;  /* 0x000000010c0cb824 */ /* 0x000fc600078e0a03 */
[----:B------:R-:W-:Y:S01]  /*12100*/  ISETP.GT.U32.AND P4, PT, R3, R2, PT ;  /* 0x000000020300720c */ /* 0x000fe20003f84070 */
[----:B------:R-:W-:Y:S01]  /*12110*/  IMAD.MOV.U32 R15, RZ, RZ, R12 ;  /* 0x000000ffff0f7224 */ /* 0x000fe200078e000c */
[----:B------:R-:W-:Y:S02]  /*12120*/  IABS R10, R52 ;  /* 0x00000034000a7213 */ /* 0x000fe40000000000 */
[----:B------:R-:W-:Y:S02]  /*12130*/  IABS R7, R53 ;  /* 0x0000003500077213 */ /* 0x000fe40000000000 */
[----:B------:R-:W-:Y:S01]  /*12140*/  ISETP.GE.AND P0, PT, R54, RZ, PT ;  /* 0x000000ff3600720c */ /* 0x000fe20003f06270 */
[----:B------:R-:W-:Y:S02]  /*12150*/  IMAD.MOV.U32 R5, RZ, RZ, R10 ;  /* 0x000000ffff057224 */ /* 0x000fe400078e000a */
[----:B------:R-:W-:Y:S02]  /*12160*/  @!P2 IMAD.MOV R15, RZ, RZ, -R15 ;  /* 0x000000ffff0fa224 */ /* 0x000fe400078e0a0f */
[----:B------:R-:W-:Y:S01]  /*12170*/  IMAD.HI.U32 R10, R4, R7, RZ ;  /* 0x00000007040a7227 */ /* 0x000fe200078e00ff */
[----:B------:R-:W-:-:S03]  /*12180*/  ISETP.GE.AND P3, PT, R53, RZ, PT ;  /* 0x000000ff3500720c */ /* 0x000fc60003f66270 */
[--C-:B------:R-:W-:Y:S01]  /*12190*/  @!P4 IMAD.IADD R2, R2, 0x1, -R3.reuse ;  /* 0x000000010202c824 */ /* 0x100fe200078e0a03 */
[----:B------:R0:W-:Y:S01]  /*121a0*/  STL [R1+0x20], R15 ;  /* 0x0000200f01007387 */ /* 0x0001e20000100800 */
[----:B------:R-:W-:Y:S02]  /*121b0*/  IMAD.MOV R10, RZ, RZ, -R10 ;  /* 0x000000ffff0a7224 */ /* 0x000fe400078e0a0a */
[----:B------:R-:W-:Y:S02]  /*121c0*/  @!P1 IMAD.IADD R9, R9, 0x1, -R3 ;  /* 0x0000000109099824 */ /* 0x000fe400078e0a03 */
[----:B------:R-:W-:Y:S02]  /*121d0*/  IMAD.MOV.U32 R53, RZ, RZ, R49 ;  /* 0x000000ffff357224 */ /* 0x000fe400078e0031 */
[----:B------:R-:W-:Y:S02]  /*121e0*/  IMAD.MOV.U32 R54, RZ, RZ, R48 ;  /* 0x000000ffff367224 */ /* 0x000fe400078e0030 */
[----:B0-----:R-:W-:-:S02]  /*121f0*/  IMAD.MOV.U32 R15, RZ, RZ, R2 ;  /* 0x000000ffff0f7224 */ /* 0x001fc400078e0002 */
[----:B------:R-:W-:Y:S02]  /*12200*/  @!P5 IMAD.MOV R11, RZ, RZ, -R11 ;  /* 0x000000ffff0bd224 */ /* 0x000fe400078e0a0b */
[----:B------:R-:W-:Y:S01]  /*12210*/  IMAD R7, R3, R10, R7 ;  /* 0x0000000a03077224 */ /* 0x000fe200078e0207 */
[----:B------:R-:W-:Y:S01]  /*12220*/  IABS R10, R51 ;  /* 0x00000033000a7213 */ /* 0x000fe20000000000 */
[----:B------:R-:W-:Y:S02]  /*12230*/  IMAD.MOV.U32 R48, RZ, RZ, R39 ;  /* 0x000000ffff307224 */ /* 0x000fe400078e0027 */
[----:B------:R-:W-:Y:S01]  /*12240*/  @!P6 IMAD.MOV R9, RZ, RZ, -R9 ;  /* 0x000000ffff09e224 */ /* 0x000fe200078e0a09 */
[----:B------:R-:W-:Y:S01]  /*12250*/  ISETP.GE.AND P6, PT, R51, RZ, PT ;  /* 0x000000ff3300720c */ /* 0x000fe20003fc6270 */
[----:B------:R-:W-:Y:S01]  /*12260*/  @!P0 IMAD.MOV R15, RZ, RZ, -R15 ;  /* 0x000000ffff0f8224 */ /* 0x000fe200078e0a0f */
[----:B------:R-:W-:Y:S01]  /*12270*/  ISETP.GE.AND P1, PT, R52, RZ, PT ;  /* 0x000000ff3400720c */ /* 0x000fe20003f26270 */
[----:B------:R-:W-:-:S02]  /*12280*/  IMAD.MOV.U32 R39, RZ, RZ, R27 ;  /* 0x000000ffff277224 */ /* 0x000fc400078e001b */
[----:B------:R-:W-:Y:S02]  /*12290*/  IMAD.MOV.U32 R52, RZ, RZ, R48 ;  /* 0x000000ffff347224 */ /* 0x000fe400078e0030 */
[----:B------:R-:W-:Y:S02]  /*122a0*/  IMAD.MOV.U32 R48, RZ, RZ, R46 ;  /* 0x000000ffff307224 */ /* 0x000fe400078e002e */
[----:B------:R-:W-:Y:S02]  /*122b0*/  IMAD.MOV.U32 R46, RZ, RZ, R41 ;  /* 0x000000ffff2e7224 */ /* 0x000fe400078e0029 */
[----:B------:R-:W-:Y:S02]  /*122c0*/  IMAD.MOV.U32 R41, RZ, RZ, R40 ;  /* 0x000000ffff297224 */ /* 0x000fe400078e0028 */
[----:B--2---:R-:W-:Y:S02]  /*122d0*/  IMAD.MOV.U32 R49, RZ, RZ, R42 ;  /* 0x000000ffff317224 */ /* 0x004fe400078e002a */
[----:B------:R-:W-:-:S02]  /*122e0*/  IMAD.MOV.U32 R42, RZ, RZ, R28 ;  /* 0x000000ffff2a7224 */ /* 0x000fc400078e001c */
[----:B------:R-:W2:Y:S01]  /*122f0*/  LDL.LU R28, [R1+0x18c] ;  /* 0x00018c00011c7983 */ /* 0x000ea20000300800 */
[----:B------:R-:W-:Y:S02]  /*12300*/  IMAD.MOV.U32 R51, RZ, RZ, R49 ;  /* 0x000000ffff337224 */ /* 0x000fe400078e0031 */
[----:B------:R-:W-:Y:S01]  /*12310*/  IMAD.MOV.U32 R49, RZ, RZ, R45 ;  /* 0x000000ffff317224 */ /* 0x000fe200078e002d */
[----:B------:R-:W2:Y:S01]  /*12320*/  LDL.LU R27, [R1+0x244] ;  /* 0x00024400011b7983 */ /* 0x000ea20000300800 */
[----:B------:R-:W-:Y:S02]  /*12330*/  IMAD.MOV.U32 R45, RZ, RZ, R44 ;  /* 0x000000ffff2d7224 */ /* 0x000fe400078e002c */
[----:B------:R-:W-:Y:S01]  /*12340*/  IMAD.MOV.U32 R44, RZ, RZ, R26 ;  /* 0x000000ffff2c7224 */ /* 0x000fe200078e001a */
[----:B------:R0:W-:Y:S01]  /*12350*/  STL [R1+0x1c], R11 ;  /* 0x00001c0b01007387 */ /* 0x0001e20000100800 */
[----:B------:R-:W-:-:S03]  /*12360*/  IMAD.MOV.U32 R26, RZ, RZ, R251 ;  /* 0x000000ffff1a7224 */ /* 0x000fc600078e00fb */
[----:B------:R1:W-:Y:S04]  /*12370*/  STL [R1+0x18], R9 ;  /* 0x0000180901007387 */ /* 0x0003e80000100800 */
[----:B------:R-:W-:Y:S04]  /*12380*/  STL [R1+0x14], R15 ;  /* 0x0000140f01007387 */ /* 0x000fe80000100800 */
[----:B------:R-:W2:Y:S04]  /*12390*/  LDL.LU R251, [R1+0x6fc] ;  /* 0x0006fc0001fb7983 */ /* 0x000ea80000300800 */
[----:B------:R-:W4:Y:S01]  /*123a0*/  LDL.LU R40, [R1+0x108] ;  /* 0x0001080001287983 */ /* 0x000f220000300800 */
[----:B------:R-:W-:-:S04]  /*123b0*/  IMAD.HI.U32 R13, R4, R5, RZ ;  /* 0x00000005040d7227 */ /* 0x000fc800078e00ff */
[----:B------:R-:W-:-:S04]  /*123c0*/  IMAD.MOV R13, RZ, RZ, -R13 ;  /* 0x000000ffff0d7224 */ /* 0x000fc800078e0a0d */
[C---:B------:R-:W-:Y:S01]  /*123d0*/  IMAD R5, R3.reuse, R13, R5 ;  /* 0x0000000d03057224 */ /* 0x040fe200078e0205 */
[----:B------:R-:W-:-:S04]  /*123e0*/  ISETP.GT.U32.AND P2, PT, R3, R7, PT ;  /* 0x000000070300720c */ /* 0x000fc80003f44070 */
[----:B------:R-:W-:Y:S01]  /*123f0*/  ISETP.GT.U32.AND P5, PT, R3, R5, PT ;  /* 0x000000050300720c */ /* 0x000fe20003fa4070 */
[C---:B------:R-:W-:Y:S01]  /*12400*/  IMAD.HI.U32 R14, R4.reuse, R10, RZ ;  /* 0x0000000a040e7227 */ /* 0x040fe200078e00ff */
[----:B------:R-:W-:Y:S02]  /*12410*/  IABS R13, R56 ;  /* 0x00000038000d7213 */ /* 0x000fe40000000000 */
[----:B------:R-:W-:Y:S01]  /*12420*/  IABS R6, R55 ;  /* 0x0000003700067213 */ /* 0x000fe20000000000 */
[----:B------:R-:W-:Y:S01]  /*12430*/  IMAD.MOV R14, RZ, RZ, -R14 ;  /* 0x000000ffff0e7224 */ /* 0x000fe200078e0a0e */
[----:B------:R-:W-:Y:S01]  /*12440*/  IABS R8, R50 ;  /* 0x0000003200087213 */ /* 0x000fe20000000000 */
[----:B------:R-:W-:-:S04]  /*12450*/  IMAD.HI.U32 R12, R4, R13, RZ ;  /* 0x0000000d040c7227 */ /* 0x000fc800078e00ff */
[--C-:B------:R-:W-:Y:S02]  /*12460*/  @!P2 IMAD.IADD R7, R7, 0x1, -R3.reuse ;  /* 0x000000010707a824 */ /* 0x100fe400078e0a03 */
[----:B------:R-:W-:Y:S02]  /*12470*/  IMAD R10, R3, R14, R10 ;  /* 0x0000000e030a7224 */ /* 0x000fe400078e020a */
[----:B------:R-:W-:Y:S02]  /*12480*/  @!P5 IMAD.IADD R5, R5, 0x1, -R3 ;  /* 0x000000010505d824 */ /* 0x000fe400078e0a03 */
[----:B------:R-:W-:Y:S01]  /*12490*/  IMAD.MOV.U32 R252, RZ, RZ, R6 ;  /* 0x000000fffffc7224 */ /* 0x000fe200078e0006 */
[C---:B------:R-:W-:Y:S01]  /*124a0*/  ISETP.GT.U32.AND P2, PT, R3.reuse, R7, PT ;  /* 0x000000070300720c */ /* 0x040fe20003f44070 */
[----:B------:R-:W-:Y:S01]  /*124b0*/  IMAD.MOV R12, RZ, RZ, -R12 ;  /* 0x000000ffff0c7224 */ /* 0x000fe200078e0a0c */
[C---:B------:R-:W-:Y:S01]  /*124c0*/  ISETP.GT.U32.AND P4, PT, R3.reuse, R10, PT ;  /* 0x0000000a0300720c */ /* 0x040fe20003f84070 */
[----:B0-----:R-:W-:Y:S01]  /*124d0*/  IMAD.HI.U32 R11, R4, R8, RZ ;  /* 0x00000008040b7227 */ /* 0x001fe200078e00ff */
[----:B------:R-:W-:-:S03]  /*124e0*/  ISETP.GT.U32.AND P5, PT, R3, R5, PT ;  /* 0x000000050300720c */ /* 0x000fc60003fa4070 */
[----:B-1----:R-:W-:-:S04]  /*124f0*/  IMAD.HI.U32 R9, R4, R252, RZ ;  /* 0x000000fc04097227 */ /* 0x002fc800078e00ff */
[C---:B------:R-:W-:Y:S02]  /*12500*/  IMAD R6, R3.reuse, R12, R13 ;  /* 0x0000000c03067224 */ /* 0x040fe400078e020d */
[----:B------:R-:W-:Y:S02]  /*12510*/  IMAD.MOV R11, RZ, RZ, -R11 ;  /* 0x000000ffff0b7224 */ /* 0x000fe400078e0a0b */
[----:B------:R-:W-:Y:S01]  /*12520*/  IMAD.MOV R9, RZ, RZ, -R9 ;  /* 0x000000ffff097224 */ /* 0x000fe200078e0a09 */
[C---:B------:R-:W-:Y:S01]  /*12530*/  ISETP.GT.U32.AND P0, PT, R3.reuse, R6, PT ;  /* 0x000000060300720c */ /* 0x040fe20003f04070 */
[C---:B------:R-:W-:Y:S02]  /*12540*/  IMAD R2, R3.reuse, R11, R8 ;  /* 0x0000000b03027224 */ /* 0x040fe400078e0208 */
[----:B------:R-:W-:Y:S02]  /*12550*/  IMAD R252, R3, R9, R252 ;  /* 0x0000000903fc7224 */ /* 0x000fe400078e02fc */
[--C-:B------:R-:W-:Y:S01]  /*12560*/  @!P2 IMAD.IADD R7, R7, 0x1, -R3.reuse ;  /* 0x000000010707a824 */ /* 0x100fe200078e0a03 */
[----:B------:R-:W-:Y:S01]  /*12570*/  ISETP.GT.U32.AND P2, PT, R3, R2, PT ;  /* 0x000000020300720c */ /* 0x000fe20003f44070 */
[----:B------:R-:W-:-:S02]  /*12580*/  @!P4 IMAD.IADD R10, R10, 0x1, -R3 ;  /* 0x000000010a0ac824 */ /* 0x000fc400078e0a03 */
[----:B------:R-:W-:Y:S01]  /*12590*/  @!P5 IMAD.IADD R5, R5, 0x1, -R3 ;  /* 0x000000010505d824 */ /* 0x000fe200078e0a03 */
[C---:B------:R-:W-:Y:S02]  /*125a0*/  ISETP.GT.U32.AND P5, PT, R3.reuse, R252, PT ;  /* 0x000000fc0300720c */ /* 0x040fe40003fa4070 */
[C---:B------:R-:W-:Y:S01]  /*125b0*/  ISETP.GT.U32.AND P4, PT, R3.reuse, R10, PT ;  /* 0x0000000a0300720c */ /* 0x040fe20003f84070 */
[----:B------:R-:W-:Y:S02]  /*125c0*/  IMAD.MOV.U32 R11, RZ, RZ, R7 ;  /* 0x000000ffff0b7224 */ /* 0x000fe400078e0007 */
[----:B------:R-:W-:Y:S01]  /*125d0*/  @!P0 IMAD.IADD R6, R6, 0x1, -R3 ;  /* 0x0000000106068824 */ /* 0x000fe200078e0a03 */
[----:B------:R-:W-:Y:S01]  /*125e0*/  IABS R9, R53 ;  /* 0x0000003500097213 */ /* 0x000fe20000000000 */
[----:B------:R-:W-:Y:S02]  /*125f0*/  @!P3 IMAD.MOV R11, RZ, RZ, -R11 ;  /* 0x000000ffff0bb224 */ /* 0x000fe400078e0a0b */
[----:B------:R-:W-:Y:S01]  /*12600*/  @!P2 IMAD.IADD R2, R2, 0x1, -R3 ;  /* 0x000000010202a824 */ /* 0x000fe200078e0a03 */
[----:B------:R-:W-:-:S03]  /*12610*/  ISETP.GT.U32.AND P3, PT, R3, R6, PT ;  /* 0x000000060300720c */ /* 0x000fc60003f64070 */
[----:B------:R-:W-:Y:S01]  /*12620*/  @!P5 IMAD.IADD R252, R252, 0x1, -R3 ;  /* 0x00000001fcfcd824 */ /* 0x000fe200078e0a03 */
[----:B------:R-:W-:Y:S01]  /*12630*/  ISETP.GT.U32.AND P5, PT, R3, R2, PT ;  /* 0x000000020300720c */ /* 0x000fe20003fa4070 */
[----:B------:R-:W-:Y:S01]  /*12640*/  IMAD.HI.U32 R7, R4, R9, RZ ;  /* 0x0000000904077227 */ /* 0x000fe200078e00ff */
[----:B------:R-:W-:-:S03]  /*12650*/  ISETP.GE.AND P0, PT, R56, RZ, PT ;  /* 0x000000ff3800720c */ /* 0x000fc60003f06270 */
[----:B------:R-:W-:Y:S01]  /*12660*/  @!P4 IMAD.IADD R10, R10, 0x1, -R3 ;  /* 0x000000010a0ac824 */ /* 0x000fe200078e0a03 */
[----:B------:R-:W-:Y:S01]  /*12670*/  ISETP.GE.AND P4, PT, R50, RZ, PT ;  /* 0x000000ff3200720c */ /* 0x000fe20003f86270 */
[----:B------:R-:W-:Y:S01]  /*12680*/  @!P1 IMAD.MOV R5, RZ, RZ, -R5 ;  /* 0x000000ffff059224 */ /* 0x000fe200078e0a05 */
[----:B------:R-:W-:Y:S01]  /*12690*/  ISETP.GT.U32.AND P1, PT, R3, R252, PT ;  /* 0x000000fc0300720c */ /* 0x000fe20003f24070 */
[----:B------:R-:W-:Y:S02]  /*126a0*/  IMAD.MOV.U32 R50, RZ, RZ, R49 ;  /* 0x000000ffff327224 */ /* 0x000fe400078e0031 */
[----:B------:R-:W-:Y:S02]  /*126b0*/  IMAD.MOV.U32 R49, RZ, RZ, R48 ;  /* 0x000000ffff317224 */ /* 0x000fe400078e0030 */
[----:B------:R-:W-:Y:S01]  /*126c0*/  IMAD.MOV R7, RZ, RZ, -R7 ;  /* 0x000000ffff077224 */ /* 0x000fe200078e0a07 */
[----:B------:R-:W-:Y:S01]  /*126d0*/  ISETP.GE.AND P2, PT, R55, RZ, PT ;  /* 0x000000ff3700720c */ /* 0x000fe20003f46270 */
[----:B------:R-:W-:-:S02]  /*126e0*/  IMAD.MOV.U32 R48, RZ, RZ, R47 ;  /* 0x000000ffff307224 */ /* 0x000fc400078e002f */
[----:B------:R-:W-:Y:S02]  /*126f0*/  IMAD.MOV.U32 R47, RZ, RZ, R43 ;  /* 0x000000ffff2f7224 */ /* 0x000fe400078e002b */
[----:B------:R-:W-:Y:S01]  /*12700*/  IMAD.MOV.U32 R43, RZ, RZ, R42 ;  /* 0x000000ffff2b7224 */ /* 0x000fe200078e002a */
[----:B------:R-:W-:Y:S01]  /*12710*/  IABS R8, R54 ;  /* 0x0000003600087213 */ /* 0x000fe20000000000 */
[----:B------:R-:W-:Y:S01]  /*12720*/  IMAD.MOV.U32 R42, RZ, RZ, R35 ;  /* 0x000000ffff2a7224 */ /* 0x000fe200078e0023 */
[----:B------:R-:W-:Y:S01]  /*12730*/  STL [R1+0x10], R11 ;  /* 0x0000100b01007387 */ /* 0x000fe20000100800 */
[----:B------:R-:W-:Y:S02]  /*12740*/  IMAD R9, R3, R7, R9 ;  /* 0x0000000703097224 */ /* 0x000fe400078e0209 */
[----:B------:R-:W-:Y:S02]  /*12750*/  @!P3 IMAD.IADD R6, R6, 0x1, -R3 ;  /* 0x000000010606b824 */ /* 0x000fe400078e0a03 */
[----:B------:R-:W-:-:S02]  /*12760*/  IMAD.MOV.U32 R35, RZ, RZ, R34 ;  /* 0x000000ffff237224 */ /* 0x000fc400078e0022 */
[----:B------:R-:W-:Y:S01]  /*12770*/  IMAD.MOV.U32 R7, RZ, RZ, R10 ;  /* 0x000000ffff077224 */ /* 0x000fe200078e000a */
[----:B------:R-:W2:Y:S01]  /*12780*/  LDL.LU R34, [R1+0x2a4] ;  /* 0x0002a40001227983 */ /* 0x000ea20000300800 */
[----:B------:R-:W-:Y:S02]  /*12790*/  IMAD.MOV.U32 R56, RZ, RZ, R49 ;  /* 0x000000ffff387224 */ /* 0x000fe400078e0031 */
[----:B------:R-:W-:Y:S01]  /*127a0*/  IMAD.MOV.U32 R49, RZ, RZ, R47 ;  /* 0x000000ffff317224 */ /* 0x000fe200078e002f */
[----:B------:R0:W-:Y:S01]  /*127b0*/  STL [R1+0xc], R5 ;  /* 0x00000c0501007387 */ /* 0x0001e20000100800 */
[----:B------:R-:W-:Y:S02]  /*127c0*/  IMAD.MOV.U32 R47, RZ, RZ, R46 ;  /* 0x000000ffff2f7224 */ /* 0x000fe400078e002e */
[----:B------:R-:W-:Y:S02]  /*127d0*/  @!P6 IMAD.MOV R7, RZ, RZ, -R7 ;  /* 0x000000ffff07e224 */ /* 0x000fe400078e0a07 */
[----:B------:R-:W-:-:S02]  /*127e0*/  IMAD.MOV.U32 R57, RZ, RZ, R48 ;  /* 0x000000ffff397224 */ /* 0x000fc400078e0030 */
[----:B------:R-:W-:Y:S02]  /*127f0*/  IMAD.MOV.U32 R46, RZ, RZ, R45 ;  /* 0x000000ffff2e7224 */ /* 0x000fe400078e002d */
[----:B0-----:R-:W-:Y:S02]  /*12800*/  IMAD.MOV.U32 R5, RZ, RZ, R6 ;  /* 0x000000ffff057224 */ /* 0x001fe400078e0006 */
[----:B------:R-:W-:-:S04]  /*12810*/  IMAD.HI.U32 R11, R4, R8, RZ ;  /* 0x00000008040b7227 */ /* 0x000fc800078e00ff */
[----:B------:R-:W-:Y:S02]  /*12820*/  IMAD.MOV.U32 R45, RZ, RZ, R44 ;  /* 0x000000ffff2d7224 */ /* 0x000fe400078e002c */
[----:B------:R-:W-:Y:S02]  /*12830*/  IMAD.MOV.U32 R48, RZ, RZ, R41 ;  /* 0x000000ffff307224 */ /* 0x000fe400078e0029 */
[--C-:B------:R-:W-:Y:S02]  /*12840*/  @!P5 IMAD.IADD R2, R2, 0x1, -R3.reuse ;  /* 0x000000010202d824 */ /* 0x100fe400078e0a03 */
[----:B------:R-:W-:Y:S02]  /*12850*/  @!P1 IMAD.IADD R252, R252, 0x1, -R3 ;  /* 0x00000001fcfc9824 */ /* 0x000fe400078e0a03 */
[----:B------:R-:W-:Y:S01]  /*12860*/  @!P0 IMAD.MOV R5, RZ, RZ, -R5 ;  /* 0x000000ffff058224 */ /* 0x000fe200078e0a05 */
[----:B------:R-:W-:Y:S01]  /*12870*/  STL [R1+0x8], R7 ;  /* 0x0000080701007387 */ /* 0x000fe20000100800 */
[----:B------:R-:W-:-:S02]  /*12880*/  IMAD.MOV.U32 R55, RZ, RZ, R49 ;  /* 0x000000ffff377224 */ /* 0x000fc400078e0031 */
[----:B------:R-:W-:Y:S02]  /*12890*/  IMAD.MOV R11, RZ, RZ, -R11 ;  /* 0x000000ffff0b7224 */ /* 0x000fe400078e0a0b */
[----:B------:R-:W-:Y:S02]  /*128a0*/  IMAD.MOV.U32 R49, RZ, RZ, R48 ;  /* 0x000000ffff317224 */ /* 0x000fe400078e0030 */
[----:B------:R-:W-:Y:S02]  /*128b0*/  @!P4 IMAD.MOV R2, RZ, RZ, -R2 ;  /* 0x000000ffff02c224 */ /* 0x000fe400078e0a02 */
[----:B------:R-:W-:Y:S01]  /*128c0*/  @!P2 IMAD.MOV R252, RZ, RZ, -R252 ;  /* 0x000000fffffca224 */ /* 0x000fe200078e0afc */
[----:B------:R-:W-:Y:S01]  /*128d0*/  IABS R12, R50 ;  /* 0x00000032000c7213 */ /* 0x000fe20000000000 */
[C---:B------:R-:W-:Y:S01]  /*128e0*/  IMAD R8, R3.reuse, R11, R8 ;  /* 0x0000000b03087224 */ /* 0x040fe200078e0208 */
[----:B------:R-:W-:Y:S02]  /*128f0*/  ISETP.GE.AND P2, PT, R50, RZ, PT ;  /* 0x000000ff3200720c */ /* 0x000fe40003f46270 */
[----:B------:R-:W-:-:S02]  /*12900*/  ISETP.GT.U32.AND P0, PT, R3, R9, PT ;  /* 0x000000090300720c */ /* 0x000fc40003f04070 */
[----:B------:R-:W-:Y:S02]  /*12910*/  ISETP.GT.U32.AND P3, PT, R3, R8, PT ;  /* 0x000000080300720c */ /* 0x000fe40003f64070 */
[----:B------:R-:W-:-:S09]  /*12920*/  ISETP.GE.AND P6, PT, R54, RZ, PT ;  /* 0x000000ff3600720c */ /* 0x000fd20003fc6270 */
[--C-:B------:R-:W-:Y:S02]  /*12930*/  @!P0 IMAD.IADD R9, R9, 0x1, -R3.reuse ;  /* 0x0000000109098824 */ /* 0x100fe400078e0a03 */
[----:B------:R-:W-:-:S03]  /*12940*/  @!P3 IMAD.IADD R8, R8, 0x1, -R3 ;  /* 0x000000010808b824 */ /* 0x000fc600078e0a03 */
[C---:B------:R-:W-:Y:S02]  /*12950*/  ISETP.GT.U32.AND P4, PT, R3.reuse, R9, PT ;  /* 0x000000090300720c */ /* 0x040fe40003f84070 */
[----:B------:R-:W-:Y:S02]  /*12960*/  ISETP.GT.U32.AND P0, PT, R3, R8, PT ;  /* 0x000000080300720c */ /* 0x000fe40003f04070 */
[----:B------:R-:W-:Y:S01]  /*12970*/  ISETP.GE.AND P5, PT, R53, RZ, PT ;  /* 0x000000ff3500720c */ /* 0x000fe20003fa6270 */
[----:B------:R-:W-:-:S08]  /*12980*/  IMAD.MOV.U32 R54, RZ, RZ, R49 ;  /* 0x000000ffff367224 */ /* 0x000fd000078e0031 */
[--C-:B------:R-:W-:Y:S02]  /*12990*/  @!P4 IMAD.IADD R9, R9, 0x1, -R3.reuse ;  /* 0x000000010909c824 */ /* 0x100fe400078e0a03 */
[----:B------:R-:W-:Y:S02]  /*129a0*/  @!P0 IMAD.IADD R8, R8, 0x1, -R3 ;  /* 0x0000000108088824 */ /* 0x000fe400078e0a03 */
[----:B------:R-:W-:Y:S02]  /*129b0*/  @!P5 IMAD.MOV R9, RZ, RZ, -R9 ;  /* 0x000000ffff09d224 */ /* 0x000fe400078e0a09 */
[----:B------:R-:W-:Y:S01]  /*129c0*/  @!P6 IMAD.MOV R8, RZ, RZ, -R8 ;  /* 0x000000ffff08e224 */ /* 0x000fe200078e0a08 */
[----:B------:R-:W-:Y:S02]  /*129d0*/  IABS R11, R51 ;  /* 0x00000033000b7213 */ /* 0x000fe40000000000 */
[----:B------:R-:W-:Y:S01]  /*129e0*/  ISETP.GE.AND P3, PT, R51, RZ, PT ;  /* 0x000000ff3300720c */ /* 0x000fe20003f66270 */
[----:B------:R-:W-:-:S02]  /*129f0*/  IMAD.MOV.U32 R51, RZ, RZ, R47 ;  /* 0x000000ffff337224 */ /* 0x000fc400078e002f */
[----:B----4-:R-:W-:Y:S02]  /*12a00*/  IMAD.MOV.U32 R44, RZ, RZ, R40 ;  /* 0x000000ffff2c7224 */ /* 0x010fe400078e0028 */
[----:B------:R-:W-:Y:S02]  /*12a10*/  IMAD.MOV.U32 R40, RZ, RZ, R26 ;  /* 0x000000ffff287224 */ /* 0x000fe400078e001a */
[----:B------:R-:W-:Y:S02]  /*12a20*/  IMAD.MOV.U32 R26, RZ, RZ, R126 ;  /* 0x000000ffff1a7224 */ /* 0x000fe400078e007e */
[----:B------:R-:W4:Y:S01]  /*12a30*/  LDL.LU R126, [R1+0x320] ;  /* 0x00032000017e7983 */ /* 0x000f220000300800 */
[----:B------:R-:W-:Y:S02]  /*12a40*/  IMAD.MOV.U32 R48, RZ, RZ, R44 ;  /* 0x000000ffff307224 */ /* 0x000fe400078e002c */
[----:B------:R-:W-:Y:S01]  /*12a50*/  IMAD.MOV.U32 R44, RZ, RZ, R37 ;  /* 0x000000ffff2c7224 */ /* 0x000fe200078e0025 */
[----:B------:R-:W2:Y:S01]  /*12a60*/  LDL.LU R41, [R1+0x1dc] ;  /* 0x0001dc0001297983 */ /* 0x000ea20000300800 */
[----:B------:R-:W-:-:S03]  /*12a70*/  IMAD.MOV.U32 R37, RZ, RZ, R29 ;  /* 0x000000ffff257224 */ /* 0x000fc600078e001d */
[----:B------:R0:W-:Y:S01]  /*12a80*/  STL [R1+0x4], R5 ;  /* 0x0000040501007387 */ /* 0x0001e20000100800 */
[----:B------:R-:W-:-:S03]  /*12a90*/  IMAD.MOV.U32 R50, RZ, RZ, R48 ;  /* 0x000000ffff327224 */ /* 0x000fc600078e0030 */
[----:B------:R-:W4:Y:S04]  /*12aa0*/  LDL.LU R29, [R1+0x1ac] ;  /* 0x0001ac00011d7983 */ /* 0x000f280000300800 */
[----:B------:R1:W-:Y:S04]  /*12ab0*/  STL [R1], R2 ;  /* 0x0000000201007387 */ /* 0x0003e80000100800 */
[----:B------:R-:W-:Y:S04]  /*12ac0*/  STL [R1+0x1ddc], R252 ;  /* 0x001ddcfc01007387 */ /* 0x000fe80000100800 */
[----:B------:R-:W2:Y:S04]  /*12ad0*/  LDL.LU R48, [R1+0x150] ;  /* 0x0001500001307983 */ /* 0x000ea80000300800 */
[----:B------:R-:W4:Y:S04]  /*12ae0*/  LDL.LU R49, [R1+0x15c] ;  /* 0x00015c0001317983 */ /* 0x000f280000300800 */
[----:B------:R-:W-:Y:S04]  /*12af0*/  STL [R1+0x1de0], R8 ;  /* 0x001de00801007387 */ /* 0x000fe80000100800 */
[----:B------:R-:W-:Y:S04]  /*12b00*/  STL [R1+0x1de4], R9 ;  /* 0x001de40901007387 */ /* 0x000fe80000100800 */
[----:B------:R-:W4:Y:S01]  /*12b10*/  LDL.LU R47, [R1+0x200] ;  /* 0x00020000012f7983 */ /* 0x000f220000300800 */
[----:B------:R-:W-:Y:S01]  /*12b20*/  IABS R10, R52 ;  /* 0x00000034000a7213 */ /* 0x000fe20000000000 */
[----:B0-----:R-:W-:-:S04]  /*12b30*/  IMAD.HI.U32 R5, R4, R11, RZ ;  /* 0x0000000b04057227 */ /* 0x001fc800078e00ff */
[----:B------:R-:W-:-:S04]  /*12b40*/  IMAD.HI.U32 R6, R4, R10, RZ ;  /* 0x0000000a04067227 */ /* 0x000fc800078e00ff */
[----:B------:R-:W-:Y:S02]  /*12b50*/  IMAD.MOV R6, RZ, RZ, -R6 ;  /* 0x000000ffff067224 */ /* 0x000fe400078e0a06 */
[----:B------:R-:W-:Y:S02]  /*12b60*/  IMAD.MOV R5, RZ, RZ, -R5 ;  /* 0x000000ffff057224 */ /* 0x000fe400078e0a05 */
[C---:B------:R-:W-:Y:S02]  /*12b70*/  IMAD R10, R3.reuse, R6, R10 ;  /* 0x00000006030a7224 */ /* 0x040fe400078e020a */
[C---:B------:R-:W-:Y:S02]  /*12b80*/  IMAD R11, R3.reuse, R5, R11 ;  /* 0x00000005030b7224 */ /* 0x040fe400078e020b */
[----:B------:R-:W-:Y:S01]  /*12b90*/  IMAD.HI.U32 R13, R4, R12, RZ ;  /* 0x0000000c040d7227 */ /* 0x000fe200078e00ff */
[C---:B------:R-:W-:Y:S02]  /*12ba0*/  ISETP.GT.U32.AND P0, PT, R3.reuse, R10, PT ;  /* 0x0000000a0300720c */ /* 0x040fe40003f04070 */
[----:B------:R-:W-:Y:S01]  /*12bb0*/  ISETP.GT.U32.AND P4, PT, R3, R11, PT ;  /* 0x0000000b0300720c */ /* 0x000fe20003f84070 */
[----:B------:R-:W-:-:S04]  /*12bc0*/  IMAD.MOV R13, RZ, RZ, -R13 ;  /* 0x000000ffff0d7224 */ /* 0x000fc800078e0a0d */
[----:B------:R-:W-:Y:S01]  /*12bd0*/  IMAD R12, R3, R13, R12 ;  /* 0x0000000d030c7224 */ /* 0x000fe200078e020c */
[----:B------:R-:W-:-:S05]  /*12be0*/  IABS R5, R57 ;  /* 0x0000003900057213 */ /* 0x000fca0000000000 */
[--C-:B------:R-:W-:Y:S01]  /*12bf0*/  @!P0 IMAD.IADD R10, R10, 0x1, -R3.reuse ;  /* 0x000000010a0a8824 */ /* 0x100fe200078e0a03 */
[----:B------:R-:W-:Y:S01]  /*12c00*/  ISETP.GT.U32.AND P0, PT, R3, R12, PT ;  /* 0x0000000c0300720c */ /* 0x000fe20003f04070 */
[----:B------:R-:W-:Y:S01]  /*12c10*/  @!P4 IMAD.IADD R11, R11, 0x1, -R3 ;  /* 0x000000010b0bc824 */ /* 0x000fe200078e0a03 */
[----:B------:R-:W-:Y:S01]  /*12c20*/  IABS R6, R56 ;  /* 0x0000003800067213 */ /* 0x000fe20000000000 */
[C---:B------:R-:W-:Y:S01]  /*12c30*/  IMAD.HI.U32 R15, R4.reuse, R5, RZ ;  /* 0x00000005040f7227 */ /* 0x040fe200078e00ff */
[C---:B------:R-:W-:Y:S02]  /*12c40*/  ISETP.GT.U32.AND P4, PT, R3.reuse, R10, PT ;  /* 0x0000000a0300720c */ /* 0x040fe40003f84070 */
[----:B------:R-:W-:Y:S01]  /*12c50*/  ISETP.GT.U32.AND P6, PT, R3, R11, PT ;  /* 0x0000000b0300720c */ /* 0x000fe20003fc4070 */
[----:B------:R-:W-:Y:S01]  /*12c60*/  IMAD.HI.U32 R14, R4, R6, RZ ;  /* 0x00000006040e7227 */ /* 0x000fe200078e00ff */
[----:B------:R-:W-:Y:S02]  /*12c70*/  ISETP.GE.AND P1, PT, R52, RZ, PT ;  /* 0x000000ff3400720c */ /* 0x000fe40003f26270 */
[----:B------:R-:W-:Y:S01]  /*12c80*/  IABS R7, R50 ;  /* 0x0000003200077213 */ /* 0x000fe20000000000 */
[----:B------:R-:W-:Y:S01]  /*12c90*/  IMAD.MOV R15, RZ, RZ, -R15 ;  /* 0x000000ffff0f7224 */ /* 0x000fe200078e0a0f */
[----:B-1----:R-:W-:Y:S01]  /*12ca0*/  IABS R2, R55 ;  /* 0x0000003700027213 */ /* 0x002fe20000000000 */
[----:B------:R-:W-:-:S02]  /*12cb0*/  @!P0 IMAD.IADD R12, R12, 0x1, -R3 ;  /* 0x000000010c0c8824 */ /* 0x000fc400078e0a03 */
[----:B------:R-:W-:Y:S02]  /*12cc0*/  IMAD.MOV R14, RZ, RZ, -R14 ;  /* 0x000000ffff0e7224 */ /* 0x000fe400078e0a0e */
[C---:B------:R-:W-:Y:S02]  /*12cd0*/  IMAD R5, R3.reuse, R15, R5 ;  /* 0x0000000f03057224 */ /* 0x040fe400078e0205 */
[----:B------:R-:W-:Y:S01]  /*12ce0*/  IMAD.HI.U32 R16, R4, R7, RZ ;  /* 0x0000000704107227 */ /* 0x000fe200078e00ff */
[----:B------:R-:W-:-:S03]  /*12cf0*/  ISETP.GT.U32.AND P0, PT, R3, R12, PT ;  /* 0x0000000c0300720c */ /* 0x000fc60003f04070 */
[----:B------:R-:W-:Y:S02]  /*12d00*/  IMAD R6, R3, R14, R6 ;  /* 0x0000000e03067224 */ /* 0x000fe400078e0206 */
[--C-:B------:R-:W-:Y:S02]  /*12d10*/  @!P4 IMAD.IADD R10, R10, 0x1, -R3.reuse ;  /* 0x000000010a0ac824 */ /* 0x100fe400078e0a03 */
[----:B------:R-:W-:Y:S01]  /*12d20*/  @!P6 IMAD.IADD R11, R11, 0x1, -R3 ;  /* 0x000000010b0be824 */ /* 0x000fe200078e0a03 */
[----:B------:R-:W-:Y:S01]  /*12d30*/  ISETP.GT.U32.AND P6, PT, R3, R5, PT ;  /* 0x000000050300720c */ /* 0x000fe20003fc4070 */
[----:B------:R-:W-:-:S04]  /*12d40*/  IMAD.HI.U32 R13, R4, R2, RZ ;  /* 0x00000002040d7227 */ /* 0x000fc800078e00ff */
[----:B------:R-:W-:Y:S02]  /*12d50*/  IMAD.MOV R16, RZ, RZ, -R16 ;  /* 0x000000ffff107224 */ /* 0x000fe400078e0a10 */
[----:B------:R-:W-:Y:S01]  /*12d60*/  @!P1 IMAD.MOV R10, RZ, RZ, -R10 ;  /* 0x000000ffff0a9224 */ /* 0x000fe200078e0a0a */
[C---:B------:R-:W-:Y:S01]  /*12d70*/  ISETP.GT.U32.AND P1, PT, R3.reuse, R6, PT ;  /* 0x000000060300720c */ /* 0x040fe20003f24070 */
[----:B------:R-:W-:Y:S02]  /*12d80*/  IMAD.MOV R13, RZ, RZ, -R13 ;  /* 0x000000ffff0d7224 */ /* 0x000fe400078e0a0d */
[C---:B------:R-:W-:Y:S02]  /*12d90*/  IMAD R7, R3.reuse, R16, R7 ;  /* 0x0000001003077224 */ /* 0x040fe400078e0207 */
[----:B------:R-:W-:-:S03]  /*12da0*/  IMAD R2, R3, R13, R2 ;  /* 0x0000000d03027224 */ /* 0x000fc600078e0202 */
[----:B------:R-:W-:Y:S01]  /*12db0*/  ISETP.GT.U32.AND P4, PT, R3, R7, PT ;  /* 0x000000070300720c */ /* 0x000fe20003f84070 */
[--C-:B------:R-:W-:Y:S01]  /*12dc0*/  @!P0 IMAD.IADD R12, R12, 0x1, -R3.reuse ;  /* 0x000000010c0c8824 */ /* 0x100fe200078e0a03 */
[----:B------:R-:W-:Y:S01]  /*12dd0*/  IABS R13, R54 ;  /* 0x00000036000d7213 */ /* 0x000fe20000000000 */
[--C-:B------:R-:W-:Y:S01]  /*12de0*/  @!P6 IMAD.IADD R5, R5, 0x1, -R3.reuse ;  /* 0x000000010505e824 */ /* 0x100fe200078e0a03 */
[C---:B------:R-:W-:Y:S01]  /*12df0*/  ISETP.GT.U32.AND P0, PT, R3.reuse, R2, PT ;  /* 0x000000020300720c */ /* 0x040fe20003f04070 */
[----:B------:R-:W-:Y:S02]  /*12e00*/  @!P1 IMAD.IADD R6, R6, 0x1, -R3 ;  /* 0x0000000106069824 */ /* 0x000fe400078e0a03 */
[----:B------:R-:W-:Y:S01]  /*12e10*/  IMAD.HI.U32 R17, R4, R13, RZ ;  /* 0x0000000d04117227 */ /* 0x000fe200078e00ff */
[----:B------:R-:W-:-:S03]  /*12e20*/  ISETP.GT.U32.AND P1, PT, R3, R5, PT ;  /* 0x000000050300720c */ /* 0x000fc60003f24070 */
[----:B------:R-:W-:Y:S02]  /*12e30*/  IMAD.MOV R17, RZ, RZ, -R17 ;  /* 0x000000ffff117224 */ /* 0x000fe400078e0a11 */
[----:B------:R-:W-:Y:S02]  /*12e40*/  @!P4 IMAD.IADD R7, R7, 0x1, -R3 ;  /* 0x000000010707c824 */ /* 0x000fe400078e0a03 */
[----:B------:R-:W-:Y:S02]  /*12e50*/  IMAD.MOV.U32 R52, RZ, RZ, R46 ;  /* 0x000000ffff347224 */ /* 0x000fe400078e002e */
[C---:B------:R-:W-:Y:S02]  /*12e60*/  IMAD R17, R3.reuse, R17, R13 ;  /* 0x0000001103117224 */ /* 0x040fe400078e020d */
[--C-:B------:R-:W-:Y:S01]  /*12e70*/  @!P0 IMAD.IADD R2, R2, 0x1, -R3.reuse ;  /* 0x0000000102028824 */ /* 0x100fe200078e0a03 */
[C---:B------:R-:W-:Y:S02]  /*12e80*/  ISETP.GT.U32.AND P0, PT, R3.reuse, R6, PT ;  /* 0x000000060300720c */ /* 0x040fe40003f04070 */
[----:B------:R-:W-:Y:S01]  /*12e90*/  ISETP.GT.U32.AND P6, PT, R3, R7, PT ;  /* 0x000000070300720c */ /* 0x000fe20003fc4070 */
[----:B------:R-:W-:Y:S01]  /*12ea0*/  @!P1 IMAD.IADD R5, R5, 0x1, -R3 ;  /* 0x0000000105059824 */ /* 0x000fe200078e0a03 */
[----:B------:R-:W-:-:S02]  /*12eb0*/  IABS R19, R52 ;  /* 0x0000003400137213 */ /* 0x000fc40000000000 */
[C---:B------:R-:W-:Y:S02]  /*12ec0*/  ISETP.GT.U32.AND P1, PT, R3.reuse, R17, PT ;  /* 0x000000110300720c */ /* 0x040fe40003f24070 */
[----:B------:R-:W-:Y:S01]  /*12ed0*/  ISETP.GE.AND P5, PT, R50, RZ, PT ;  /* 0x000000ff3200720c */ /* 0x000fe20003fa6270 */
[----:B------:R-:W-:Y:S01]  /*12ee0*/  @!P2 IMAD.MOV R12, RZ, RZ, -R12 ;  /* 0x000000ffff0ca224 */ /* 0x000fe200078e0a0c */
[----:B------:R-:W-:-:S03]  /*12ef0*/  ISETP.GT.U32.AND P2, PT, R3, R2, PT ;  /* 0x000000020300720c */ /* 0x000fc60003f44070 */
[--C-:B------:R-:W-:Y:S02]  /*12f00*/  @!P0 IMAD.IADD R6, R6, 0x1, -R3.reuse ;  /* 0x0000000106068824 */ /* 0x100fe400078e0a03 */
[----:B------:R-:W-:-:S04]  /*12f10*/  @!P6 IMAD.IADD R7, R7, 0x1, -R3 ;  /* 0x000000010707e824 */ /* 0x000fc800078e0a03 */
[----:B------:R-:W-:Y:S02]  /*12f20*/  @!P1 IMAD.IADD R17, R17, 0x1, -R3 ;  /* 0x0000000111119824 */ /* 0x000fe400078e0a03 */
[----:B------:R-:W-:Y:S01]  /*12f30*/  @!P3 IMAD.MOV R11, RZ, RZ, -R11 ;  /* 0x000000ffff0bb224 */ /* 0x000fe200078e0a0b */
[----:B------:R-:W-:Y:S01]  /*12f40*/  ISETP.GE.AND P3, PT, R57, RZ, PT ;  /* 0x000000ff3900720c */ /* 0x000fe20003f66270 */
[----:B------:R-:W-:Y:S01]  /*12f50*/  @!P2 IMAD.IADD R2, R2, 0x1, -R3 ;  /* 0x000000010202a824 */ /* 0x000fe200078e0a03 */
[----:B------:R-:W-:Y:S02]  /*12f60*/  ISETP.GE.AND P4, PT, R56, RZ, PT ;  /* 0x000000ff3800720c */ /* 0x000fe40003f86270 */
[----:B------:R-:W-:Y:S02]  /*12f70*/  IABS R20, R51 ;  /* 0x0000003300147213 */ /* 0x000fe40000000000 */
[----:B------:R-:W-:Y:S01]  /*12f80*/  ISETP.GE.AND P2, PT, R54, RZ, PT ;  /* 0x000000ff3600720c */ /* 0x000fe20003f46270 */
[----:B------:R-:W-:Y:S01]  /*12f90*/  IMAD.MOV.U32 R46, RZ, RZ, R40 ;  /* 0x000000ffff2e7224 */ /* 0x000fe200078e0028 */
[----:B------:R-:W-:Y:S01]  /*12fa0*/  ISETP.GE.AND P6, PT, R55, RZ, PT ;  /* 0x000000ff3700720c */ /* 0x000fe20003fc6270 */
[----:B------:R-:W-:-:S04]  /*12fb0*/  IMAD.HI.U32 R22, R4, R20, RZ ;  /* 0x0000001404167227 */ /* 0x000fc800078e00ff */
[----:B------:R-:W-:Y:S02]  /*12fc0*/  IMAD.MOV.U32 R40, RZ, RZ, R38 ;  /* 0x000000ffff287224 */ /* 0x000fe400078e0026 */
[----:B------:R-:W-:Y:S02]  /*12fd0*/  IMAD.MOV.U32 R14, RZ, RZ, R5 ;  /* 0x000000ffff0e7224 */ /* 0x000fe400078e0005 */
[----:B---3--:R-:W-:Y:S02]  /*12fe0*/  IMAD.MOV.U32 R38, RZ, RZ, R127 ;  /* 0x000000ffff267224 */ /* 0x008fe400078e007f */
[----:B------:R-:W-:Y:S01]  /*12ff0*/  IMAD.MOV R22, RZ, RZ, -R22 ;  /* 0x000000ffff167224 */ /* 0x000fe200078e0a16 */
[----:B------:R-:W3:Y:S01]  /*13000*/  LDL.LU R127, [R1+0x650] ;  /* 0x00065000017f7983 */ /* 0x000ee20000300800 */
[----:B------:R-:W-:Y:S02]  /*13010*/  IMAD.MOV.U32 R15, RZ, RZ, R6 ;  /* 0x000000ffff0f7224 */ /* 0x000fe400078e0006 */
[----:B------:R-:W-:-:S02]  /*13020*/  IMAD.MOV.U32 R16, RZ, RZ, R2 ;  /* 0x000000ffff107224 */ /* 0x000fc400078e0002 */
[----:B------:R-:W-:Y:S02]  /*13030*/  @!P3 IMAD.MOV R14, RZ, RZ, -R14 ;  /* 0x000000ffff0eb224 */ /* 0x000fe400078e0a0e */
[----:B------:R-:W-:Y:S02]  /*13040*/  @!P4 IMAD.MOV R15, RZ, RZ, -R15 ;  /* 0x000000ffff0fc224 */ /* 0x000fe400078e0a0f */
[----:B------:R-:W-:Y:S02]  /*13050*/  IMAD R20, R3, R22, R20 ;  /* 0x0000001603147224 */ /* 0x000fe400078e0214 */
[----:B------:R-:W-:Y:S02]  /*13060*/  @!P6 IMAD.MOV R16, RZ, RZ, -R16 ;  /* 0x000000ffff10e224 */ /* 0x000fe400078e0a10 */
[----:B--2---:R-:W-:-:S05]  /*13070*/  IMAD.MOV.U32 R53, RZ, RZ, R48 ;  /* 0x000000ffff357224 */ /* 0x004fca00078e0030 */
[----:B------:R-:W-:-:S05]  /*13080*/  IABS R18, R53 ;  /* 0x0000003500127213 */ /* 0x000fca0000000000 */
[----:B------:R-:W-:-:S04]  /*13090*/  IMAD.HI.U32 R13, R4, R18, RZ ;  /* 0x00000012040d7227 */ /* 0x000fc800078e00ff */
[----:B------:R-:W-:-:S04]  /*130a0*/  IMAD.MOV R13, RZ, RZ, -R13 ;  /* 0x000000ffff0d7224 */ /* 0x000fc800078e0a0d */
[----:B------:R-:W-:Y:S02]  /*130b0*/  IMAD R18, R3, R13, R18 ;  /* 0x0000000d03127224 */ /* 0x000fe400078e0212 */
[----:B------:R-:W-:-:S03]  /*130c0*/  IMAD.HI.U32 R13, R4, R19, RZ ;  /* 0x00000013040d7227 */ /* 0x000fc600078e00ff */
[----:B------:R-:W-:Y:S01]  /*130d0*/  ISETP.GT.U32.AND P0, PT, R3, R18, PT ;  /* 0x000000120300720c */ /* 0x000fe20003f04070 */
[----:B------:R-:W-:-:S04]  /*130e0*/  IMAD.MOV R13, RZ, RZ, -R13 ;  /* 0x000000ffff0d7224 */ /* 0x000fc800078e0a0d */
[----:B------:R-:W-:Y:S02]  /*130f0*/  IMAD R19, R3, R13, R19 ;  /* 0x0000000d03137224 */ /* 0x000fe400078e0213 */
[----:B------:R-:W-:-:S04]  /*13100*/  IMAD.MOV.U32 R13, RZ, RZ, R7 ;  /* 0x000000ffff0d7224 */ /* 0x000fc800078e0007 */
[----:B------:R-:W-:Y:S01]  /*13110*/  @!P5 IMAD.MOV R13, RZ, RZ, -R13 ;  /* 0x000000ffff0dd224 */ /* 0x000fe200078e0a0d */
[C---:B------:R-:W-:Y:S01]  /*13120*/  ISETP.GT.U32.AND P5, PT, R3.reuse, R17, PT ;  /* 0x000000110300720c */ /* 0x040fe20003fa4070 */
[----:B------:R-:W-:Y:S02]  /*13130*/  @!P0 IMAD.IADD R18, R18, 0x1, -R3 ;  /* 0x0000000112128824 */ /* 0x000fe400078e0a03 */
[----:B----4-:R-:W-:Y:S02]  /*13140*/  IMAD.MOV.U32 R50, RZ, RZ, R49 ;  /* 0x000000ffff327224 */ /* 0x010fe400078e0031 */
[----:B------:R-:W-:Y:S01]  /*13150*/  IMAD.MOV.U32 R49, RZ, RZ, R128 ;  /* 0x000000ffff317224 */ /* 0x000fe200078e0080 */
[----:B------:R-:W-:Y:S01]  /*13160*/  ISETP.GT.U32.AND P0, PT, R3, R18, PT ;  /* 0x000000120300720c */ /* 0x000fe20003f04070 */
[----:B------:R-:W-:Y:S01]  /*13170*/  IMAD.MOV.U32 R48, RZ, RZ, R45 ;  /* 0x000000ffff307224 */ /* 0x000fe200078e002d */
[----:B------:R-:W-:Y:S01]  /*13180*/  ISETP.GE.AND P1, PT, R53, RZ, PT ;  /* 0x000000ff3500720c */ /* 0x000fe20003f26270 */
[----:B------:R-:W-:Y:S01]  /*13190*/  IMAD.MOV.U32 R45, RZ, RZ, R41 ;  /* 0x000000ffff2d7224 */ /* 0x000fe200078e0029 */
[----:B------:R-:W-:Y:S01]  /*131a0*/  IABS R21, R50 ;  /* 0x0000003200157213 */ /* 0x000fe20000000000 */
[----:B------:R-:W-:Y:S01]  /*131b0*/  IMAD.MOV.U32 R65, RZ, RZ, R49 ;  /* 0x000000ffff417224 */ /* 0x000fe200078e0031 */
[----:B------:R-:W2:Y:S01]  /*131c0*/  LDL.LU R128, [R1+0x1e8] ;  /* 0x0001e80001807983 */ /* 0x000ea20000300800 */
[----:B------:R-:W-:-:S02]  /*131d0*/  IMAD.MOV.U32 R49, RZ, RZ, R47 ;  /* 0x000000ffff317224 */ /* 0x000fc400078e002f */
[----:B------:R-:W-:Y:S02]  /*131e0*/  IMAD.MOV.U32 R64, RZ, RZ, R48 ;  /* 0x000000ffff407224 */ /* 0x000fe400078e0030 */
[----:B------:R-:W-:Y:S02]  /*131f0*/  IMAD.MOV.U32 R48, RZ, RZ, R46 ;  /* 0x000000ffff307224 */ /* 0x000fe400078e002e */
[----:B------:R-:W-:Y:S01]  /*13200*/  @!P5 IMAD.IADD R17, R17, 0x1, -R3 ;  /* 0x000000011111d824 */ /* 0x000fe200078e0a03 */
[----:B------:R-:W-:Y:S01]  /*13210*/  ISETP.GE.AND P5, PT, R50, RZ, PT ;  /* 0x000000ff3200720c */ /* 0x000fe20003fa6270 */
[----:B------:R-:W-:Y:S02]  /*13220*/  IMAD.MOV.U32 R47, RZ, RZ, R45 ;  /* 0x000000ffff2f7224 */ /* 0x000fe400078e002d */
[----:B------:R-:W-:Y:S02]  /*13230*/  IMAD.MOV.U32 R46, RZ, RZ, R44 ;  /* 0x000000ffff2e7224 */ /* 0x000fe400078e002c */
[----:B------:R-:W-:-:S02]  /*13240*/  IMAD.MOV.U32 R50, RZ, RZ, R49 ;  /* 0x000000ffff327224 */ /* 0x000fc400078e0031 */
[----:B------:R-:W-:Y:S02]  /*13250*/  IMAD.MOV.U32 R45, RZ, RZ, R37 ;  /* 0x000000ffff2d7224 */ /* 0x000fe400078e0025 */
[----:B------:R-:W-:Y:S02]  /*13260*/  IMAD.MOV.U32 R41, RZ, RZ, R124 ;  /* 0x000000ffff297224 */ /* 0x000fe400078e007c */
[----:B------:R-:W-:Y:S01]  /*13270*/  IMAD.MOV.U32 R44, RZ, RZ, R29 ;  /* 0x000000ffff2c7224 */ /* 0x000fe200078e001d */
[----:B------:R-:W4:Y:S01]  /*13280*/  LDL.LU R124, [R1+0x3f0] ;  /* 0x0003f000017c7983 */ /* 0x000f220000300800 */
[----:B------:R-:W-:Y:S02]  /*13290*/  IMAD.MOV.U32 R49, RZ, RZ, R48 ;  /* 0x000000ffff317224 */ /* 0x000fe400078e0030 */
[----:B------:R-:W-:Y:S01]  /*132a0*/  IMAD.MOV.U32 R37, RZ, RZ, R28 ;  /* 0x000000ffff257224 */ /* 0x000fe200078e001c */
[----:B------:R-:W-:Y:S01]  /*132b0*/  STL [R1+0x1de8], R10 ;  /* 0x001de80a01007387 */ /* 0x000fe20000100800 */
[----:B------:R-:W-:Y:S01]  /*132c0*/  IMAD.MOV.U32 R48, RZ, RZ, R47 ;  /* 0x000000ffff307224 */ /* 0x000fe200078e002f */
[----:B------:R-:W-:Y:S01]  /*132d0*/  IABS R22, R50 ;  /* 0x0000003200167213 */ /* 0x000fe20000000000 */
[----:B------:R-:W-:Y:S01]  /*132e0*/  IMAD.MOV.U32 R47, RZ, RZ, R46 ;  /* 0x000000ffff2f7224 */ /* 0x000fe200078e002e */
[----:B------:R-:W-:Y:S01]  /*132f0*/  STL [R1+0x1dec], R11 ;  /* 0x001dec0b01007387 */ /* 0x000fe20000100800 */
[----:B------:R-:W-:Y:S01]  /*13300*/  @!P2 IMAD.MOV R17, RZ, RZ, -R17 ;  /* 0x000000ffff11a224 */ /* 0x000fe200078e0a11 */
[----:B------:R-:W-:Y:S01]  /*13310*/  ISETP.GE.AND P2, PT, R50, RZ, PT ;  /* 0x000000ff3200720c */ /* 0x000fe20003f46270 */
[----:B------:R-:W-:Y:S01]  /*13320*/  IMAD.MOV.U32 R46, RZ, RZ, R45 ;  /* 0x000000ffff2e7224 */ /* 0x000fe200078e002d */
[----:B------:R-:W-:Y:S01]  /*13330*/  STL [R1+0x1df0], R12 ;  /* 0x001df00c01007387 */ /* 0x000fe20000100800 */
[----:B------:R-:W-:-:S02]  /*13340*/  IMAD.MOV.U32 R45, RZ, RZ, R44 ;  /* 0x000000ffff2d7224 */ /* 0x000fc400078e002c */
[----:B------:R-:W-:Y:S01]  /*13350*/  IMAD.MOV.U32 R50, RZ, RZ, R49 ;  /* 0x000000ffff327224 */ /* 0x000fe200078e0031 */
[----:B------:R-:W-:Y:S01]  /*13360*/  STL [R1+0x1df4], R13 ;  /* 0x001df40d01007387 */ /* 0x000fe20000100800 */
[----:B------:R-:W-:Y:S02]  /*13370*/  IMAD.MOV.U32 R44, RZ, RZ, R37 ;  /* 0x000000ffff2c7224 */ /* 0x000fe400078e0025 */
[----:B------:R-:W-:Y:S01]  /*13380*/  @!P0 IMAD.IADD R18, R18, 0x1, -R3 ;  /* 0x0000000112128824 */ /* 0x000fe200078e0a03 */
[----:B------:R-:W-:Y:S01]  /*13390*/  STL [R1+0x1df8], R14 ;  /* 0x001df80e01007387 */ /* 0x000fe20000100800 */
[----:B------:R-:W-:Y:S02]  /*133a0*/  IMAD.MOV.U32 R49, RZ, RZ, R48 ;  /* 0x000000ffff317224 */ /* 0x000fe400078e0030 */
[----:B------:R-:W-:Y:S01]  /*133b0*/  IMAD.MOV.U32 R48, RZ, RZ, R47 ;  /* 0x000000ffff307224 */ /* 0x000fe200078e002f */
[----:B------:R-:W-:Y:S01]  /*133c0*/  STL [R1+0x1dfc], R15 ;  /* 0x001dfc0f01007387 */ /* 0x000fe20000100800 */
[----:B------:R-:W-:-:S02]  /*133d0*/  IMAD.MOV.U32 R47, RZ, RZ, R46 ;  /* 0x000000ffff2f7224 */ /* 0x000fc400078e002e */
[----:B------:R-:W-:Y:S01]  /*133e0*/  IMAD.MOV.U32 R28, RZ, RZ, R129 ;  /* 0x000000ffff1c7224 */ /* 0x000fe200078e0081 */
[----:B------:R-:W3:Y:S01]  /*133f0*/  LDL.LU R29, [R1+0x28c] ;  /* 0x00028c00011d7983 */ /* 0x000ee20000300800 */
[----:B------:R-:W-:Y:S02]  /*13400*/  IMAD.MOV.U32 R46, RZ, RZ, R45 ;  /* 0x000000ffff2e7224 */ /* 0x000fe400078e002d */
[----:B------:R-:W-:Y:S01]  /*13410*/  IMAD.MOV.U32 R45, RZ, RZ, R44 ;  /* 0x000000ffff2d7224 */ /* 0x000fe200078e002c */
[----:B------:R-:W4:Y:S01]  /*13420*/  LDL.LU R129, [R1+0x414] ;  /* 0x0004140001817983 */ /* 0x000f220000300800 */
[----:B------:R-:W-:Y:S02]  /*13430*/  @!P1 IMAD.MOV R18, RZ, RZ, -R18 ;  /* 0x000000ffff129224 */ /* 0x000fe400078e0a12 */
[----:B------:R-:W-:Y:S01]  /*13440*/  IMAD.MOV.U32 R44, RZ, RZ, R43 ;  /* 0x000000ffff2c7224 */ /* 0x000fe200078e002b */
[----:B------:R-:W-:Y:S01]  /*13450*/  STL [R1+0x1e00], R16 ;  /* 0x001e001001007387 */ /* 0x000fe20000100800 */
[----:B------:R-:W-:-:S02]  /*13460*/  IMAD.MOV.U32 R43, RZ, RZ, R42 ;  /* 0x000000ffff2b7224 */ /* 0x000fc400078e002a */
[----:B------:R-:W-:Y:S01]  /*13470*/  IMAD.MOV.U32 R42, RZ, RZ, R36 ;  /* 0x000000ffff2a7224 */ /* 0x000fe200078e0024 */
[----:B------:R-:W4:Y:S01]  /*13480*/  LDL.LU R37, [R1+0x410] ;  /* 0x0004100001257983 */ /* 0x000f220000300800 */
[----:B------:R-:W-:-:S03]  /*13490*/  IMAD.MOV.U32 R61, RZ, RZ, R49 ;  /* 0x000000ffff3d7224 */ /* 0x000fc600078e0031 */
[----:B------:R-:W-:Y:S01]  /*134a0*/  STL [R1+0x1e04], R17 ;  /* 0x001e041101007387 */ /* 0x000fe20000100800 */
[----:B------:R-:W-:-:S03]  /*134b0*/  IMAD.MOV.U32 R62, RZ, RZ, R48 ;  /* 0x000000ffff3e7224 */ /* 0x000fc600078e0030 */
[----:B------:R-:W3:Y:S04]  /*134c0*/  LDL.LU R36, [R1+0x214] ;  /* 0x0002140001247983 */ /* 0x000ee80000300800 */
[----:B------:R-:W-:Y:S04]  /*134d0*/  STL [R1+0x1e08], R18 ;  /* 0x001e081201007387 */ /* 0x000fe80000100800 */
[----:B------:R-:W4:Y:S04]  /*134e0*/  LDL.LU R49, [R1+0x1e4] ;  /* 0x0001e40001317983 */ /* 0x000f280000300800 */
[----:B------:R-:W4:Y:S01]  /*134f0*/  LDL.LU R48, [R1+0x1e0] ;  /* 0x0001e00001307983 */ /* 0x000f220000300800 */
[----:B------:R-:W-:Y:S01]  /*13500*/  ISETP.GT.U32.AND P3, PT, R3, R19, PT ;  /* 0x000000130300720c */ /* 0x000fe20003f64070 */
[----:B------:R-:W-:-:S12]  /*13510*/  IMAD.HI.U32 R7, R4, R21, RZ ;  /* 0x0000001504077227 */ /* 0x000fd800078e00ff */
[----:B------:R-:W-:-:S05]  /*13520*/  @!P3 IMAD.IADD R19, R19, 0x1, -R3 ;  /* 0x000000011313b824 */ /* 0x000fca00078e0a03 */
[----:B------:R-:W-:Y:S01]  /*13530*/  ISETP.GT.U32.AND P3, PT, R3, R19, PT ;  /* 0x000000130300720c */ /* 0x000fe20003f64070 */
[----:B------:R-:W-:-:S04]  /*13540*/  IMAD.MOV R7, RZ, RZ, -R7 ;  /* 0x000000ffff077224 */ /* 0x000fc800078e0a07 */
[----:B------:R-:W-:-:S08]  /*13550*/  IMAD R21, R3, R7, R21 ;  /* 0x0000000703157224 */ /* 0x000fd000078e0215 */
[----:B------:R-:W-:Y:S01]  /*13560*/  @!P3 IMAD.IADD R19, R19, 0x1, -R3 ;  /* 0x000000011313b824 */ /* 0x000fe200078e0a03 */
[----:B------:R-:W-:Y:S01]  /*13570*/  ISETP.GT.U32.AND P3, PT, R3, R21, PT ;  /* 0x000000150300720c */ /* 0x000fe20003f64070 */
[----:B------:R-:W-:Y:S01]  /*13580*/  IMAD.MOV.U32 R60, RZ, RZ, R47 ;  /* 0x000000ffff3c7224 */ /* 0x000fe200078e002f */
[----:B------:R-:W-:Y:S01]  /*13590*/  ISETP.GE.AND P6, PT, R51, RZ, PT ;  /* 0x000000ff3300720c */ /* 0x000fe20003fc6270 */
[----:B------:R-:W-:Y:S01]  /*135a0*/  IMAD.MOV.U32 R63, RZ, RZ, R46 ;  /* 0x000000ffff3f7224 */ /* 0x000fe200078e002e */
[----:B------:R-:W-:Y:S01]  /*135b0*/  ISETP.GE.AND P1, PT, R50, RZ, PT ;  /* 0x000000ff3200720c */ /* 0x000fe20003f26270 */
[----:B------:R-:W-:Y:S01]  /*135c0*/  IMAD.MOV.U32 R51, RZ, RZ, R45 ;  /* 0x000000ffff337224 */ /* 0x000fe200078e002d */
[----:B------:R-:W-:Y:S01]  /*135d0*/  IABS R23, R50 ;  /* 0x0000003200177213 */ /* 0x000fe20000000000 */
[----:B------:R-:W-:Y:S01]  /*135e0*/  IMAD.MOV.U32 R46, RZ, RZ, R42 ;  /* 0x000000ffff2e7224 */ /* 0x000fe200078e002a */
[----:B------:R-:W-:Y:S02]  /*135f0*/  ISETP.GE.AND P4, PT, R52, RZ, PT ;  /* 0x000000ff3400720c */ /* 0x000fe40003f86270 */
[----:B------:R-:W-:-:S03]  /*13600*/  IABS R24, R51 ;  /* 0x0000003300187213 */ /* 0x000fc60000000000 */
[----:B------:R-:W-:Y:S01]  /*13610*/  @!P3 IMAD.IADD R21, R21, 0x1, -R3 ;  /* 0x000000011515b824 */ /* 0x000fe200078e0a03 */
[----:B------:R-:W-:Y:S01]  /*13620*/  ISETP.GE.AND P3, PT, R51, RZ, PT ;  /* 0x000000ff3300720c */ /* 0x000fe20003f66270 */
[----:B--2---:R-:W-:Y:S02]  /*13630*/  IMAD.MOV.U32 R50, RZ, RZ, R128 ;  /* 0x000000ffff327224 */ /* 0x004fe400078e0080 */
[----:B---3--:R-:W-:Y:S02]  /*13640*/  IMAD.MOV.U32 R47, RZ, RZ, R36 ;  /* 0x000000ffff2f7224 */ /* 0x008fe400078e0024 */
[----:B------:R-:W2:Y:S04]  /*13650*/  LDL.LU R36, [R1+0x2c0] ;  /* 0x0002c00001247983 */ /* 0x000ea80000300800 */
[----:B------:R-:W3:Y:S04]  /*13660*/  LDL.LU R42, [R1+0x2b8] ;  /* 0x0002b800012a7983 */ /* 0x000ee80000300800 */
[----:B------:R-:W3:Y:S01]  /*13670*/  LDL.LU R128, [R1+0x404] ;  /* 0x0004040001807983 */ /* 0x000ee20000300800 */
[----:B----4-:R-:W-:-:S02]  /*13680*/  IMAD.MOV.U32 R59, RZ, RZ, R48 ;  /* 0x000000ffff3b7224 */ /* 0x010fc400078e0030 */
[----:B------:R-:W-:Y:S02]  /*13690*/  IMAD.MOV.U32 R48, RZ, RZ, R33 ;  /* 0x000000ffff307224 */ /* 0x000fe400078e0021 */
[----:B------:R-:W4:Y:S04]  /*136a0*/  LDL.LU R33, [R1+0x3e0] ;  /* 0x0003e00001217983 */ /* 0x000f280000300800 */
[----:B------:R-:W2:Y:S04]  /*136b0*/  LDL.LU R52, [R1+0x1fc] ;  /* 0x0001fc0001347983 */ /* 0x000ea80000300800 */
[----:B------:R-:W3:Y:S01]  /*136c0*/  LDL.LU R51, [R1+0x290] ;  /* 0x0002900001337983 */ /* 0x000ee20000300800 */
[----:B------:R-:W-:Y:S01]  /*136d0*/  ISETP.GT.U32.AND P0, PT, R3, R20, PT ;  /* 0x000000140300720c */ /* 0x000fe20003f04070 */
[----:B------:R-:W-:-:S12]  /*136e0*/  IMAD.HI.U32 R2, R4, R22, RZ ;  /* 0x0000001604027227 */ /* 0x000fd800078e00ff */
[----:B------:R-:W-:-:S05]  /*136f0*/  @!P0 IMAD.IADD R20, R20, 0x1, -R3 ;  /* 0x0000000114148824 */ /* 0x000fca00078e0a03 */
[----:B------:R-:W-:Y:S01]  /*13700*/  ISETP.GT.U32.AND P0, PT, R3, R20, PT ;  /* 0x000000140300720c */ /* 0x000fe20003f04070 */
[----:B------:R-:W-:-:S04]  /*13710*/  IMAD.MOV R2, RZ, RZ, -R2 ;  /* 0x000000ffff027224 */ /* 0x000fc800078e0a02 */
[----:B------:R-:W-:Y:S02]  /*13720*/  IMAD R22, R3, R2, R22 ;  /* 0x0000000203167224 */ /* 0x000fe400078e0216 */
[----:B------:R-:W-:-:S06]  /*13730*/  IMAD.HI.U32 R7, R4, R23, RZ ;  /* 0x0000001704077227 */ /* 0x000fcc00078e00ff */
[----:B------:R-:W-:Y:S01]  /*13740*/  @!P0 IMAD.IADD R20, R20, 0x1, -R3 ;  /* 0x0000000114148824 */ /* 0x000fe200078e0a03 */
[C---:B------:R-:W-:Y:S01]  /*13750*/  ISETP.GT.U32.AND P0, PT, R3.reuse, R22, PT ;  /* 0x000000160300720c */ /* 0x040fe20003f04070 */
[----:B------:R-:W-:Y:S02]  /*13760*/  IMAD.MOV.U32 R45, RZ, RZ, R43 ;  /* 0x000000ffff2d7224 */ /* 0x000fe400078e002b */
[----:B------:R-:W-:Y:S01]  /*13770*/  @!P4 IMAD.MOV R19, RZ, RZ, -R19 ;  /* 0x000000ffff13c224 */ /* 0x000fe200078e0a13 */
[----:B------:R-:W-:Y:S01]  /*13780*/  ISETP.GT.U32.AND P4, PT, R3, R21, PT ;  /* 0x000000150300720c */ /* 0x000fe20003f84070 */
[----:B------:R-:W-:Y:S01]  /*13790*/  IMAD.MOV.U32 R43, RZ, RZ, R26 ;  /* 0x000000ffff2b7224 */ /* 0x000fe200078e001a */
[----:B------:R-:W-:Y:S01]  /*137a0*/  IABS R26, R64 ;  /* 0x00000040001a7213 */ /* 0x000fe20000000000 */
[----:B------:R-:W-:-:S04]  /*137b0*/  IMAD.HI.U32 R6, R4, R24, RZ ;  /* 0x0000001804067227 */ /* 0x000fc800078e00ff */
[----:B------:R-:W-:Y:S02]  /*137c0*/  IMAD.MOV R7, RZ, RZ, -R7 ;  /* 0x000000ffff077224 */ /* 0x000fe400078e0a07 */
[----:B------:R-:W-:Y:S02]  /*137d0*/  IMAD.MOV R6, RZ, RZ, -R6 ;  /* 0x000000ffff067224 */ /* 0x000fe400078e0a06 */
[----:B------:R-:W-:Y:S02]  /*137e0*/  IMAD R23, R3, R7, R23 ;  /* 0x0000000703177224 */ /* 0x000fe400078e0217 */
[----:B------:R-:W-:Y:S01]  /*137f0*/  IMAD.HI.U32 R2, R4, R26, RZ ;  /* 0x0000001a04027227 */ /* 0x000fe200078e00ff */
[----:B------:R-:W-:-:S03]  /*13800*/  IABS R25, R65 ;  /* 0x0000004100197213 */ /* 0x000fc60000000000 */
[----:B------:R-:W-:Y:S01]  /*13810*/  IMAD.MOV.U32 R53, RZ, RZ, R27 ;  /* 0x000000ffff357224 */ /* 0x000fe200078e001b */
[----:B------:R-:W-:Y:S01]  /*13820*/  IABS R27, R63 ;  /* 0x0000003f001b7213 */ /* 0x000fe20000000000 */
[C---:B------:R-:W-:Y:S02]  /*13830*/  IMAD R24, R3.reuse, R6, R24 ;  /* 0x0000000603187224 */ /* 0x040fe400078e0218 */
[--C-:B------:R-:W-:Y:S02]  /*13840*/  @!P0 IMAD.IADD R22, R22, 0x1, -R3.reuse ;  /* 0x0000000116168824 */ /* 0x100fe400078e0a03 */
[----:B------:R-:W-:Y:S01]  /*13850*/  @!P6 IMAD.MOV R20, RZ, RZ, -R20 ;  /* 0x000000ffff14e224 */ /* 0x000fe200078e0a14 */
[C---:B------:R-:W-:Y:S01]  /*13860*/  ISETP.GT.U32.AND P6, PT, R3.reuse, R23, PT ;  /* 0x000000170300720c */ /* 0x040fe20003fc4070 */
[----:B------:R-:W-:Y:S01]  /*13870*/  IMAD.MOV R2, RZ, RZ, -R2 ;  /* 0x000000ffff027224 */ /* 0x000fe200078e0a02 */
[----:B------:R-:W-:Y:S01]  /*13880*/  ISETP.GT.U32.AND P0, PT, R3, R22, PT ;  /* 0x000000160300720c */ /* 0x000fe20003f04070 */
[----:B------:R-:W-:Y:S01]  /*13890*/  @!P4 IMAD.IADD R21, R21, 0x1, -R3 ;  /* 0x000000011515c824 */ /* 0x000fe200078e0a03 */
[C---:B------:R-:W-:Y:S01]  /*138a0*/  ISETP.GT.U32.AND P4, PT, R3.reuse, R24, PT ;  /* 0x000000180300720c */ /* 0x040fe20003f84070 */
[----:B------:R-:W-:-:S02]  /*138b0*/  IMAD R26, R3, R2, R26 ;  /* 0x00000002031a7224 */ /* 0x000fc400078e021a */
[----:B------:R-:W-:-:S04]  /*138c0*/  IMAD.HI.U32 R5, R4, R25, RZ ;  /* 0x0000001904057227 */ /* 0x000fc800078e00ff */
[----:B------:R-:W-:-:S04]  /*138d0*/  IMAD.HI.U32 R2, R4, R27, RZ ;  /* 0x0000001b04027227 */ /* 0x000fc800078e00ff */
[----:B------:R-:W-:Y:S02]  /*138e0*/  IMAD.MOV R5, RZ, RZ, -R5 ;  /* 0x000000ffff057224 */ /* 0x000fe400078e0a05 */
[----:B------:R-:W-:Y:S02]  /*138f0*/  IMAD.MOV R2, RZ, RZ, -R2 ;  /* 0x000000ffff027224 */ /* 0x000fe400078e0a02 */
[----:B------:R-:W-:Y:S02]  /*13900*/  IMAD R25, R3, R5, R25 ;  /* 0x0000000503197224 */ /* 0x000fe400078e0219 */
[----:B------:R-:W-:Y:S01]  /*13910*/  @!P6 IMAD.IADD R23, R23, 0x1, -R3 ;  /* 0x000000011717e824 */ /* 0x000fe200078e0a03 */
[C---:B------:R-:W-:Y:S01]  /*13920*/  ISETP.GT.U32.AND P6, PT, R3.reuse, R26, PT ;  /* 0x0000001a0300720c */ /* 0x040fe20003fc4070 */
[C---:B------:R-:W-:Y:S02]  /*13930*/  IMAD R27, R3.reuse, R2, R27 ;  /* 0x00000002031b7224 */ /* 0x040fe400078e021b */
[--C-:B------:R-:W-:Y:S01]  /*13940*/  @!P0 IMAD.IADD R22, R22, 0x1, -R3.reuse ;  /* 0x0000000116168824 */ /* 0x100fe200078e0a03 */
[C---:B------:R-:W-:Y:S01]  /*13950*/  ISETP.GT.U32.AND P0, PT, R3.reuse, R25, PT ;  /* 0x000000190300720c */ /* 0x040fe20003f04070 */
[----:B------:R-:W-:Y:S01]  /*13960*/  @!P4 IMAD.IADD R24, R24, 0x1, -R3 ;  /* 0x000000011818c824 */ /* 0x000fe200078e0a03 */
[----:B------:R-:W-:Y:S01]  /*13970*/  ISETP.GT.U32.AND P4, PT, R3, R27, PT ;  /* 0x0000001b0300720c */ /* 0x000fe20003f84070 */
[----:B------:R-:W-:-:S02]  /*13980*/  IMAD.MOV.U32 R57, RZ, RZ, R50 ;  /* 0x000000ffff397224 */ /* 0x000fc400078e0032 */
[----:B------:R-:W-:Y:S02]  /*13990*/  IMAD.MOV.U32 R50, RZ, RZ, R46 ;  /* 0x000000ffff327224 */ /* 0x000fe400078e002e */
[----:B------:R-:W-:Y:S02]  /*139a0*/  IMAD.MOV.U32 R55, RZ, RZ, R44 ;  /* 0x000000ffff377224 */ /* 0x000fe400078e002c */
[----:B------:R-:W-:Y:S02]  /*139b0*/  IMAD.MOV.U32 R44, RZ, RZ, R38 ;  /* 0x000000ffff2c7224 */ /* 0x000fe400078e0026 */
[----:B------:R-:W-:Y:S02]  /*139c0*/  IMAD.MOV.U32 R46, RZ, RZ, R35 ;  /* 0x000000ffff2e7224 */ /* 0x000fe400078e0023 */
[----:B------:R-:W-:Y:S01]  /*139d0*/  IMAD.MOV.U32 R38, RZ, RZ, R30 ;  /* 0x000000ffff267224 */ /* 0x000fe200078e001e */
[----:B------:R-:W-:Y:S01]  /*139e0*/  IABS R30, R61 ;  /* 0x0000003d001e7213 */ /* 0x000fe20000000000 */
[----:B------:R-:W-:Y:S01]  /*139f0*/  IMAD.MOV.U32 R35, RZ, RZ, R28 ;  /* 0x000000ffff237224 */ /* 0x000fe200078e001c */
[----:B------:R-:W-:Y:S01]  /*13a00*/  IABS R28, R60 ;  /* 0x0000003c001c7213 */ /* 0x000fe20000000000 */
[----:B------:R-:W-:-:S02]  /*13a10*/  @!P6 IMAD.IADD R26, R26, 0x1, -R3 ;  /* 0x000000011a1ae824 */ /* 0x000fc400078e0a03 */
[----:B------:R-:W-:Y:S02]  /*13a20*/  IMAD.MOV.U32 R58, RZ, RZ, R49 ;  /* 0x000000ffff3a7224 */ /* 0x000fe400078e0031 */
[--C-:B------:R-:W-:Y:S01]  /*13a30*/  @!P0 IMAD.IADD R25, R25, 0x1, -R3.reuse ;  /* 0x0000000119198824 */ /* 0x100fe200078e0a03 */
[----:B------:R-:W-:Y:S01]  /*13a40*/  ISETP.GT.U32.AND P0, PT, R3, R23, PT ;  /* 0x000000170300720c */ /* 0x000fe20003f04070 */
[----:B------:R-:W-:Y:S01]  /*13a50*/  @!P4 IMAD.IADD R27, R27, 0x1, -R3 ;  /* 0x000000011b1bc824 */ /* 0x000fe200078e0a03 */
[----:B------:R-:W-:Y:S01]  /*13a60*/  ISETP.GT.U32.AND P4, PT, R3, R26, PT ;  /* 0x0000001a0300720c */ /* 0x000fe20003f84070 */
[----:B------:R-:W-:Y:S01]  /*13a70*/  IMAD.MOV.U32 R49, RZ, RZ, R29 ;  /* 0x000000ffff317224 */ /* 0x000fe200078e001d */
[----:B------:R-:W-:Y:S01]  /*13a80*/  IABS R29, R62 ;  /* 0x0000003e001d7213 */ /* 0x000fe20000000000 */
[----:B------:R-:W-:-:S04]  /*13a90*/  IMAD.HI.U32 R6, R4, R28, RZ ;  /* 0x0000001c04067227 */ /* 0x000fc800078e00ff */
[----:B------:R-:W-:Y:S01]  /*13aa0*/  IMAD.HI.U32 R2, R4, R30, RZ ;  /* 0x0000001e04027227 */ /* 0x000fe200078e00ff */
[----:B------:R-:W-:-:S03]  /*13ab0*/  ISETP.GT.U32.AND P6, PT, R3, R24, PT ;  /* 0x000000180300720c */ /* 0x000fc60003fc4070 */
[----:B------:R-:W-:Y:S02]  /*13ac0*/  IMAD.MOV R6, RZ, RZ, -R6 ;  /* 0x000000ffff067224 */ /* 0x000fe400078e0a06 */
[----:B------:R-:W-:Y:S02]  /*13ad0*/  IMAD.MOV R2, RZ, RZ, -R2 ;  /* 0x000000ffff027224 */ /* 0x000fe400078e0a02 */
[----:B------:R-:W-:-:S04]  /*13ae0*/  IMAD.HI.U32 R5, R4, R29, RZ ;  /* 0x0000001d04057227 */ /* 0x000fc800078e00ff */
[----:B------:R-:W-:Y:S02]  /*13af0*/  IMAD.MOV.U32 R54, RZ, RZ, R45 ;  /* 0x000000ffff367224 */ /* 0x000fe400078e002d */
[----:B------:R-:W-:Y:S02]  /*13b00*/  IMAD.MOV.U32 R45, RZ, RZ, R37 ;  /* 0x000000ffff2d7224 */ /* 0x000fe400078e0025 */
[----:B------:R-:W-:Y:S01]  /*13b10*/  IMAD.MOV.U32 R37, RZ, RZ, R31 ;  /* 0x000000ffff257224 */ /* 0x000fe200078e001f */
[----:B------:R-:W-:Y:S01]  /*13b20*/  IABS R31, R59 ;  /* 0x0000003b001f7213 */ /* 0x000fe20000000000 */
[C---:B------:R-:W-:Y:S02]  /*13b30*/  IMAD R28, R3.reuse, R6, R28 ;  /* 0x00000006031c7224 */ /* 0x040fe400078e021c */
[----:B------:R-:W-:Y:S02]  /*13b40*/  IMAD R30, R3, R2, R30 ;  /* 0x00000002031e7224 */ /* 0x000fe400078e021e */
[----:B------:R-:W-:-:S02]  /*13b50*/  IMAD.MOV R5, RZ, RZ, -R5 ;  /* 0x000000ffff057224 */ /* 0x000fc400078e0a05 */
[----:B------:R-:W-:Y:S01]  /*13b60*/  @!P5 IMAD.MOV R21, RZ, RZ, -R21 ;  /* 0x000000ffff15d224 */ /* 0x000fe200078e0a15 */
[C---:B------:R-:W-:Y:S01]  /*13b70*/  ISETP.GT.U32.AND P5, PT, R3.reuse, R25, PT ;  /* 0x000000190300720c */ /* 0x040fe20003fa4070 */
[----:B------:R-:W-:Y:S01]  /*13b80*/  @!P2 IMAD.MOV R22, RZ, RZ, -R22 ;  /* 0x000000ffff16a224 */ /* 0x000fe200078e0a16 */
[----:B------:R-:W-:Y:S01]  /*13b90*/  ISETP.GT.U32.AND P2, PT, R3, R27, PT ;  /* 0x0000001b0300720c */ /* 0x000fe20003f44070 */
[--C-:B------:R-:W-:Y:S01]  /*13ba0*/  @!P0 IMAD.IADD R23, R23, 0x1, -R3.reuse ;  /* 0x0000000117178824 */ /* 0x100fe200078e0a03 */
[C---:B------:R-:W-:Y:S01]  /*13bb0*/  ISETP.GT.U32.AND P0, PT, R3.reuse, R28, PT ;  /* 0x0000001c0300720c */ /* 0x040fe20003f04070 */
[----:B------:R-:W-:Y:S01]  /*13bc0*/  @!P4 IMAD.IADD R26, R26, 0x1, -R3 ;  /* 0x000000011a1ac824 */ /* 0x000fe200078e0a03 */
[C---:B------:R-:W-:Y:S01]  /*13bd0*/  ISETP.GT.U32.AND P4, PT, R3.reuse, R30, PT ;  /* 0x0000001e0300720c */ /* 0x040fe20003f84070 */
[----:B------:R-:W-:Y:S02]  /*13be0*/  IMAD R29, R3, R5, R29 ;  /* 0x00000005031d7224 */ /* 0x000fe400078e021d */
[----:B------:R-:W-:-:S04]  /*13bf0*/  IMAD.HI.U32 R5, R4, R31, RZ ;  /* 0x0000001f04057227 */ /* 0x000fc800078e00ff */
[----:B------:R-:W-:Y:S01]  /*13c00*/  @!P6 IMAD.IADD R24, R24, 0x1, -R3 ;  /* 0x000000011818e824 */ /* 0x000fe200078e0a03 */
[----:B------:R-:W-:Y:S01]  /*13c10*/  ISETP.GT.U32.AND P6, PT, R3, R29, PT ;  /* 0x0000001d0300720c */ /* 0x000fe20003fc4070 */
[----:B------:R-:W-:Y:S02]  /*13c20*/  IMAD.MOV R5, RZ, RZ, -R5 ;  /* 0x000000ffff057224 */ /* 0x000fe400078e0a05 */
[----:B------:R-:W-:Y:S02]  /*13c30*/  @!P5 IMAD.IADD R25, R25, 0x1, -R3 ;  /* 0x000000011919d824 */ /* 0x000fe400078e0a03 */
[----:B------:R-:W-:Y:S01]  /*13c40*/  IMAD R31, R3, R5, R31 ;  /* 0x00000005031f7224 */ /* 0x000fe200078e021f */
[----:B------:R-:W-:Y:S01]  /*13c50*/  ISETP.GE.AND P5, PT, R65, RZ, PT ;  /* 0x000000ff4100720c */ /* 0x000fe20003fa6270 */
[--C-:B------:R-:W-:Y:S01]  /*13c60*/  @!P2 IMAD.IADD R27, R27, 0x1, -R3.reuse ;  /* 0x000000011b1ba824 */ /* 0x100fe200078e0a03 */
[----:B------:R-:W-:Y:S01]  /*13c70*/  ISETP.GE.AND P2, PT, R64, RZ, PT ;  /* 0x000000ff4000720c */ /* 0x000fe20003f46270 */
[--C-:B------:R-:W-:Y:S01]  /*13c80*/  @!P0 IMAD.IADD R28, R28, 0x1, -R3.reuse ;  /* 0x000000011c1c8824 */ /* 0x100fe200078e0a03 */
[----:B------:R-:W-:Y:S01]  /*13c90*/  ISETP.GE.AND P0, PT, R63, RZ, PT ;  /* 0x000000ff3f00720c */ /* 0x000fe20003f06270 */
[--C-:B------:R-:W-:Y:S01]  /*13ca0*/  @!P4 IMAD.IADD R30, R30, 0x1, -R3.reuse ;  /* 0x000000011e1ec824 */ /* 0x100fe200078e0a03 */
[----:B------:R-:W-:Y:S01]  /*13cb0*/  ISETP.GT.U32.AND P4, PT, R3, R31, PT ;  /* 0x0000001f0300720c */ /* 0x000fe20003f84070 */
[----:B------:R-:W-:Y:S01]  /*13cc0*/  IMAD.MOV.U32 R56, RZ, RZ, R32 ;  /* 0x000000ffff387224 */ /* 0x000fe200078e0020 */
[----:B------:R-:W-:Y:S01]  /*13cd0*/  IABS R32, R58 ;  /* 0x0000003a00207213 */ /* 0x000fe20000000000 */
[----:B------:R-:W-:Y:S01]  /*13ce0*/  @!P6 IMAD.IADD R29, R29, 0x1, -R3 ;  /* 0x000000011d1de824 */ /* 0x000fe200078e0a03 */
[----:B------:R-:W-:Y:S01]  /*13cf0*/  ISETP.GE.AND P6, PT, R60, RZ, PT ;  /* 0x000000ff3c00720c */ /* 0x000fe20003fc6270 */
[----:B------:R-:W-:-:S02]  /*13d00*/  IMAD.MOV.U32 R60, RZ, RZ, R56 ;  /* 0x000000ffff3c7224 */ /* 0x000fc400078e0038 */
[----:B------:R-:W-:Y:S01]  /*13d10*/  IMAD.MOV.U32 R56, RZ, RZ, R54 ;  /* 0x000000ffff387224 */ /* 0x000fe200078e0036 */
[----:B------:R-:W-:Y:S01]  /*13d20*/  STL [R1+0x1e0c], R19 ;  /* 0x001e0c1301007387 */ /* 0x000fe20000100800 */
[----:B------:R-:W-:-:S03]  /*13d30*/  IMAD.HI.U32 R2, R4, R32, RZ ;  /* 0x0000002004027227 */ /* 0x000fc600078e00ff */
[----:B------:R0:W-:Y:S01]  /*13d40*/  STL [R1+0x1e10], R20 ;  /* 0x001e101401007387 */ /* 0x0001e20000100800 */
[----:B------:R-:W-:Y:S02]  /*13d50*/  @!P1 IMAD.MOV R23, RZ, RZ, -R23 ;  /* 0x000000ffff179224 */ /* 0x000fe400078e0a17 */
[----:B------:R-:W-:Y:S01]  /*13d60*/  @!P3 IMAD.MOV R24, RZ, RZ, -R24 ;  /* 0x000000ffff18b224 */ /* 0x000fe200078e0a18 */
[----:B------:R-:W-:Y:S01]  /*13d70*/  STL [R1+0x1e14], R21 ;  /* 0x001e141501007387 */ /* 0x000fe20000100800 */
[----:B------:R-:W-:Y:S02]  /*13d80*/  @!P5 IMAD.MOV R25, RZ, RZ, -R25 ;  /* 0x000000ffff19d224 */ /* 0x000fe400078e0a19 */
[----:B------:R-:W-:Y:S01]  /*13d90*/  @!P2 IMAD.MOV R26, RZ, RZ, -R26 ;  /* 0x000000ffff1aa224 */ /* 0x000fe200078e0a1a */
[----:B------:R-:W-:Y:S01]  /*13da0*/  STL [R1+0x1e18], R22 ;  /* 0x001e181601007387 */ /* 0x000fe20000100800 */
[----:B------:R-:W-:Y:S01]  /*13db0*/  IMAD.MOV R6, RZ, RZ, -R2 ;  /* 0x000000ffff067224 */ /* 0x000fe200078e0a02 */
[----:B------:R-:W-:Y:S01]  /*13dc0*/  IABS R2, R57 ;  /* 0x0000003900027213 */ /* 0x000fe20000000000 */
[----:B------:R-:W-:-:S02]  /*13dd0*/  @!P0 IMAD.MOV R27, RZ, RZ, -R27 ;  /* 0x000000ffff1b8224 */ /* 0x000fc400078e0a1b */
[----:B------:R-:W-:Y:S01]  /*13de0*/  @!P4 IMAD.IADD R31, R31, 0x1, -R3 ;  /* 0x000000011f1fc824 */ /* 0x000fe200078e0a03 */
[----:B------:R-:W-:Y:S01]  /*13df0*/  ISETP.GE.AND P4, PT, R57, RZ, PT ;  /* 0x000000ff3900720c */ /* 0x000fe20003f86270 */
[----:B------:R-:W-:Y:S02]  /*13e00*/  IMAD.MOV.U32 R57, RZ, RZ, R56 ;  /* 0x000000ffff397224 */ /* 0x000fe400078e0038 */
[----:B------:R-:W-:Y:S02]  /*13e10*/  IMAD.MOV.U32 R56, RZ, RZ, R55 ;  /* 0x000000ffff387224 */ /* 0x000fe400078e0037 */
[----:B--2---:R-:W-:Y:S02]  /*13e20*/  IMAD.MOV.U32 R54, RZ, RZ, R52 ;  /* 0x000000ffff367224 */ /* 0x004fe400078e0034 */
[----:B---3--:R-:W-:Y:S02]  /*13e30*/  IMAD.MOV.U32 R52, RZ, RZ, R51 ;  /* 0x000000ffff347224 */ /* 0x008fe400078e0033 */
[----:B------:R-:W-:-:S02]  /*13e40*/  IMAD.MOV.U32 R51, RZ, RZ, R49 ;  /* 0x000000ffff337224 */ /* 0x000fc400078e0031 */
[----:B------:R-:W-:Y:S02]  /*13e50*/  IMAD.MOV.U32 R49, RZ, RZ, R38 ;  /* 0x000000ffff317224 */ /* 0x000fe400078e0026 */
[----:B------:R-:W-:Y:S02]  /*13e60*/  IMAD.MOV.U32 R38, RZ, RZ, R129 ;  /* 0x000000ffff267224 */ /* 0x000fe400078e0081 */
[----:B------:R-:W2:Y:S01]  /*13e70*/  LDL.LU R129, [R1+0x408] ;  /* 0x0004080001817983 */ /* 0x000ea20000300800 */
[----:B------:R-:W-:-:S03]  /*13e80*/  IMAD.MOV.U32 R55, RZ, RZ, R54 ;  /* 0x000000ffff377224 */ /* 0x000fc600078e0036 */
[----:B------:R1:W-:Y:S01]  /*13e90*/  STL [R1+0x1e1c], R23 ;  /* 0x001e1c1701007387 */ /* 0x0003e20000100800 */
[----:B------:R-:W-:-:S03]  /*13ea0*/  IMAD.MOV.U32 R54, RZ, RZ, R53 ;  /* 0x000000ffff367224 */ /* 0x000fc600078e0035 */
[----:B------:R-:W-:Y:S04]  /*13eb0*/  STL [R1+0x1e20], R24 ;  /* 0x001e201801007387 */ /* 0x000fe80000100800 */
[----:B------:R-:W-:Y:S04]  /*13ec0*/  STL [R1+0x1e24], R25 ;  /* 0x001e241901007387 */ /* 0x000fe80000100800 */
[----:B------:R-:W-:Y:S04]  /*13ed0*/  STL [R1+0x1e28], R26 ;  /* 0x001e281a01007387 */ /* 0x000fe80000100800 */
[----:B------:R-:W-:Y:S04]  /*13ee0*/  STL [R1+0x1e2c], R27 ;  /* 0x001e2c1b01007387 */ /* 0x000fe80000100800 */
[----:B------:R-:W3:Y:S01]  /*13ef0*/  LDL.LU R53, [R1+0x210] ;  /* 0x0002100001357983 */ /* 0x000ee20000300800 */
[----:B------:R-:W-:-:S02]  /*13f00*/  ISETP.GT.U32.AND P1, PT, R3, R28, PT ;  /* 0x0000001c0300720c */ /* 0x000fc40003f24070 */
[----:B------:R-:W-:Y:S02]  /*13f10*/  ISETP.GT.U32.AND P3, PT, R3, R29, PT ;  /* 0x0000001d0300720c */ /* 0x000fe40003f64070 */
[----:B------:R-:W-:-:S09]  /*13f20*/  ISETP.GE.AND P2, PT, R62, RZ, PT ;  /* 0x000000ff3e00720c */ /* 0x000fd20003f46270 */
[--C-:B------:R-:W-:Y:S02]  /*13f30*/  @!P1 IMAD.IADD R28, R28, 0x1, -R3.reuse ;  /* 0x000000011c1c9824 */ /* 0x100fe400078e0a03 */
[----:B------:R-:W-:Y:S02]  /*13f40*/  @!P3 IMAD.IADD R29, R29, 0x1, -R3 ;  /* 0x000000011d1db824 */ /* 0x000fe400078e0a03 */
[----:B------:R-:W-:Y:S02]  /*13f50*/  @!P6 IMAD.MOV R28, RZ, RZ, -R28 ;  /* 0x000000ffff1ce224 */ /* 0x000fe400078e0a1c */
[----:B------:R-:W-:Y:S01]  /*13f60*/  @!P2 IMAD.MOV R29, RZ, RZ, -R29 ;  /* 0x000000ffff1da224 */ /* 0x000fe200078e0a1d */
[----:B------:R-:W-:Y:S01]  /*13f70*/  ISETP.GE.AND P3, PT, R59, RZ, PT ;  /* 0x000000ff3b00720c */ /* 0x000fe20003f66270 */
[----:B------:R-:W-:Y:S01]  /*13f80*/  IMAD.MOV.U32 R59, RZ, RZ, R55 ;  /* 0x000000ffff3b7224 */ /* 0x000fe200078e0037 */
[----:B------:R-:W-:Y:S01]  /*13f90*/  STL [R1+0x1e30], R28 ;  /* 0x001e301c01007387 */ /* 0x000fe20000100800 */
[----:B------:R-:W-:-:S02]  /*13fa0*/  IMAD.MOV.U32 R72, RZ, RZ, R57 ;  /* 0x000000ffff487224 */ /* 0x000fc400078e0039 */
[----:B------:R-:W-:Y:S01]  /*13fb0*/  IMAD.MOV.U32 R55, RZ, RZ, R47 ;  /* 0x000000ffff377224 */ /* 0x000fe200078e002f */
[----:B------:R-:W-:Y:S04]  /*13fc0*/  STL [R1+0x1e34], R29 ;  /* 0x001e341d01007387 */ /* 0x000fe80000100800 */
[----:B------:R-:W2:Y:S01]  /*13fd0*/  LDL.LU R47, [R1+0x52c] ;  /* 0x00052c00012f7983 */ /* 0x000ea20000300800 */
[----:B---3--:R-:W-:-:S03]  /*13fe0*/  IMAD.MOV.U32 R57, RZ, RZ, R53 ;  /* 0x000000ffff397224 */ /* 0x008fc600078e0035 */
[----:B------:R-:W3:Y:S01]  /*13ff0*/  LDL.LU R53, [R1+0x2a0] ;  /* 0x0002a00001357983 */ /* 0x000ee20000300800 */
[----:B------:R-:W-:Y:S02]  /*14000*/  ISETP.GT.U32.AND P5, PT, R3, R30, PT ;  /* 0x0000001e0300720c */ /* 0x000fe40003fa4070 */
[----:B------:R-:W-:Y:S01]  /*14010*/  ISETP.GE.AND P1, PT, R61, RZ, PT ;  /* 0x000000ff3d00720c */ /* 0x000fe20003f26270 */
[----:B------:R-:W-:Y:S02]  /*14020*/  IMAD.MOV.U32 R61, RZ, RZ, R56 ;  /* 0x000000ffff3d7224 */ /* 0x000fe400078e0038 */
[----:B------:R-:W-:Y:S02]  /*14030*/  IMAD.MOV.U32 R56, RZ, RZ, R50 ;  /* 0x000000ffff387224 */ /* 0x000fe400078e0032 */
[----:B------:R-:W-:-:S06]  /*14040*/  IMAD.MOV.U32 R71, RZ, RZ, R59 ;  /* 0x000000ffff477224 */ /* 0x000fcc00078e003b */
[----:B------:R-:W-:Y:S01]  /*14050*/  @!P5 IMAD.IADD R30, R30, 0x1, -R3 ;  /* 0x000000011e1ed824 */ /* 0x000fe200078e0a03 */
[----:B------:R-:W-:Y:S01]  /*14060*/  ISETP.GE.AND P5, PT, R58, RZ, PT ;  /* 0x000000ff3a00720c */ /* 0x000fe20003fa6270 */
[----:B------:R-:W-:Y:S02]  /*14070*/  IMAD.MOV.U32 R58, RZ, RZ, R54 ;  /* 0x000000ffff3a7224 */ /* 0x000fe400078e0036 */
[----:B------:R-:W-:Y:S02]  /*14080*/  IMAD.MOV.U32 R54, RZ, RZ, R43 ;  /* 0x000000ffff367224 */ /* 0x000fe400078e002b */
[----:B------:R-:W-:Y:S02]  /*14090*/  IMAD.MOV.U32 R59, RZ, RZ, R58 ;  /* 0x000000ffff3b7224 */ /* 0x000fe400078e003a */
[----:B------:R-:W-:Y:S02]  /*140a0*/  IMAD.MOV.U32 R58, RZ, RZ, R57 ;  /* 0x000000ffff3a7224 */ /* 0x000fe400078e0039 */
[----:B------:R-:W-:-:S02]  /*140b0*/  IMAD.MOV.U32 R57, RZ, RZ, R56 ;  /* 0x000000ffff397224 */ /* 0x000fc400078e0038 */
[----:B------:R-:W-:Y:S02]  /*140c0*/  IMAD.MOV.U32 R56, RZ, RZ, R55 ;  /* 0x000000ffff387224 */ /* 0x000fe400078e0037 */
[----:B------:R-:W-:Y:S02]  /*140d0*/  IMAD.MOV.U32 R55, RZ, RZ, R54 ;  /* 0x000000ffff377224 */ /* 0x000fe400078e0036 */
[----:B------:R-:W-:-:S05]  /*140e0*/  @!P1 IMAD.MOV R30, RZ, RZ, -R30 ;  /* 0x000000ffff1e9224 */ /* 0x000fca00078e0a1e */
[----:B------:R-:W-:Y:S01]  /*140f0*/  STL [R1+0x1e38], R30 ;  /* 0x001e381e01007387 */ /* 0x000fe20000100800 */
[----:B------:R-:W-:Y:S02]  /*14100*/  IMAD.MOV.U32 R68, RZ, RZ, R56 ;  /* 0x000000ffff447224 */ /* 0x000fe400078e0038 */
[----:B------:R-:W-:Y:S02]  /*14110*/  IMAD.MOV.U32 R66, RZ, RZ, R55 ;  /* 0x000000ffff427224 */ /* 0x000fe400078e0037 */
[----:B------:R-:W-:Y:S02]  /*14120*/  IMAD.MOV.U32 R70, RZ, RZ, R57 ;  /* 0x000000ffff467224 */ /* 0x000fe400078e0039 */
[----:B------:R-:W-:Y:S02]  /*14130*/  IMAD R32, R3, R6, R32 ;  /* 0x0000000603207224 */ /* 0x000fe400078e0220 */
[----:B---3--:R-:W-:Y:S02]  /*14140*/  IMAD.MOV.U32 R54, RZ, RZ, R53 ;  /* 0x000000ffff367224 */ /* 0x008fe400078e0035 */
[----:B------:R-:W-:-:S02]  /*14150*/  IMAD.MOV.U32 R53, RZ, RZ, R52 ;  /* 0x000000ffff357224 */ /* 0x000fc400078e0034 */
        /* <DEDUP_REMOVED lines=8> */
[----:B------:R-:W-:Y:S02]  /*141e0*/  IMAD.MOV.U32 R40, RZ, RZ, R39 ;  /* 0x000000ffff287224 */ /* 0x000fe400078e0027 */
[----:B------:R-:W3:Y:S01]  /*141f0*/  LDL.LU R39, [R1+0x3cc] ;  /* 0x0003cc0001277983 */ /* 0x000ee20000300800 */
[----:B------:R-:W-:Y:S02]  /*14200*/  IMAD.MOV.U32 R64, RZ, RZ, R44 ;  /* 0x000000ffff407224 */ /* 0x000fe400078e002c */
[----:B------:R-:W-:Y:S01]  /*14210*/  IMAD.MOV.U32 R63, RZ, RZ, R45 ;  /* 0x000000ffff3f7224 */ /* 0x000fe200078e002d */
[----:B------:R-:W2:Y:S01]  /*14220*/  LDL.LU R44, [R1+0x4e0] ;  /* 0x0004e000012c7983 */ /* 0x000ea20000300800 */
[----:B------:R-:W-:-:S03]  /*14230*/  IMAD.MOV.U32 R56, RZ, RZ, R54 ;  /* 0x000000ffff387224 */ /* 0x000fc600078e0036 */
[----:B------:R-:W2:Y:S01]  /*14240*/  LDL.LU R45, [R1+0x518] ;  /* 0x00051800012d7983 */ /* 0x000ea20000300800 */
[----:B------:R-:W-:-:S03]  /*14250*/  IMAD.MOV.U32 R57, RZ, RZ, R53 ;  /* 0x000000ffff397224 */ /* 0x000fc600078e0035 */
[----:B------:R-:W2:Y:S04]  /*14260*/  LDL.LU R55, [R1+0x520] ;  /* 0x0005200001377983 */ /* 0x000ea80000300800 */
[----:B------:R-:W2:Y:S04]  /*14270*/  LDL.LU R54, [R1+0x328] ;  /* 0x0003280001367983 */ /* 0x000ea80000300800 */
[----:B------:R-:W2:Y:S01]  /*14280*/  LDL.LU R53, [R1+0x5a4] ;  /* 0x0005a40001357983 */ /* 0x000ea20000300800 */
[----:B------:R-:W-:Y:S01]  /*14290*/  IMAD.HI.U32 R5, R4, R2, RZ ;  /* 0x0000000204057227 */ /* 0x000fe200078e00ff */
[----:B------:R-:W-:-:S03]  /*142a0*/  ISETP.GT.U32.AND P0, PT, R3, R32, PT ;  /* 0x000000200300720c */ /* 0x000fc60003f04070 */
[----:B------:R-:W-:-:S04]  /*142b0*/  IMAD.MOV R5, RZ, RZ, -R5 ;  /* 0x000000ffff057224 */ /* 0x000fc800078e0a05 */
[----:B------:R-:W-:Y:S01]  /*142c0*/  IMAD R2, R3, R5, R2 ;  /* 0x0000000503027224 */ /* 0x000fe200078e0202 */
[----:B------:R-:W-:-:S04]  /*142d0*/  ISETP.GE.AND P2, PT, R34, RZ, PT ;  /* 0x000000ff2200720c */ /* 0x000fc80003f46270 */
[C---:B------:R-:W-:Y:S01]  /*142e0*/  ISETP.GT.U32.AND P1, PT, R3.reuse, R2, PT ;  /* 0x000000020300720c */ /* 0x040fe20003f24070 */
[----:B------:R-:W-:Y:S01]  /*142f0*/  @!P0 IMAD.IADD R32, R32, 0x1, -R3 ;  /* 0x0000000120208824 */ /* 0x000fe200078e0a03 */
[C---:B------:R-:W-:Y:S01]  /*14300*/  ISETP.GT.U32.AND P0, PT, R3.reuse, R31, PT ;  /* 0x0000001f0300720c */ /* 0x040fe20003f04070 */
[----:B------:R-:W-:Y:S01]  /*14310*/  IMAD.MOV.U32 R50, RZ, RZ, R35 ;  /* 0x000000ffff327224 */ /* 0x000fe200078e0023 */
[----:B------:R-:W-:Y:S02]  /*14320*/  IABS R34, R34 ;  /* 0x0000002200227213 */ /* 0x000fe40000000000 */
[----:B------:R-:W-:Y:S02]  /*14330*/  IABS R35, R61 ;  /* 0x0000003d00237213 */ /* 0x000fe40000000000 */
[----:B------:R-:W-:Y:S01]  /*14340*/  ISETP.GT.U32.AND P6, PT, R3, R32, PT ;  /* 0x000000200300720c */ /* 0x000fe20003fc4070 */
[----:B------:R-:W-:-:S04]  /*14350*/  IMAD.HI.U32 R5, R4, R34, RZ ;  /* 0x0000002204057227 */ /* 0x000fc800078e00ff */
[----:B------:R-:W-:-:S04]  /*14360*/  IMAD.HI.U32 R6, R4, R35, RZ ;  /* 0x0000002304067227 */ /* 0x000fc800078e00ff */
[----:B------:R-:W-:Y:S02]  /*14370*/  IMAD.MOV R5, RZ, RZ, -R5 ;  /* 0x000000ffff057224 */ /* 0x000fe400078e0a05 */
[----:B------:R-:W-:Y:S01]  /*14380*/  IMAD.MOV.U32 R43, RZ, RZ, R36 ;  /* 0x000000ffff2b7224 */ /* 0x000fe200078e0024 */
[----:B------:R-:W-:Y:S01]  /*14390*/  IABS R36, R60 ;  /* 0x0000003c00247213 */ /* 0x000fe20000000000 */
[--C-:B------:R-:W-:Y:S02]  /*143a0*/  @!P1 IMAD.IADD R2, R2, 0x1, -R3.reuse ;  /* 0x0000000102029824 */ /* 0x100fe400078e0a03 */
[----:B------:R-:W-:Y:S02]  /*143b0*/  IMAD.MOV R6, RZ, RZ, -R6 ;  /* 0x000000ffff067224 */ /* 0x000fe400078e0a06 */
[--C-:B------:R-:W-:Y:S02]  /*143c0*/  @!P0 IMAD.IADD R31, R31, 0x1, -R3.reuse ;  /* 0x000000011f1f8824 */ /* 0x100fe400078e0a03 */
[C---:B------:R-:W-:Y:S01]  /*143d0*/  IMAD R34, R3.reuse, R5, R34 ;  /* 0x0000000503227224 */ /* 0x040fe200078e0222 */
[----:B------:R-:W-:Y:S01]  /*143e0*/  ISETP.GT.U32.AND P1, PT, R3, R2, PT ;  /* 0x000000020300720c */ /* 0x000fe20003f24070 */
[----:B------:R-:W-:-:S02]  /*143f0*/  @!P6 IMAD.IADD R32, R32, 0x1, -R3 ;  /* 0x000000012020e824 */ /* 0x000fc400078e0a03 */
[----:B------:R-:W-:Y:S02]  /*14400*/  IMAD R35, R3, R6, R35 ;  /* 0x0000000603237224 */ /* 0x000fe400078e0223 */
[----:B------:R-:W-:Y:S01]  /*14410*/  IMAD.HI.U32 R7, R4, R36, RZ ;  /* 0x0000002404077227 */ /* 0x000fe200078e00ff */
[----:B------:R-:W-:-:S03]  /*14420*/  ISETP.GE.AND P0, PT, R61, RZ, PT ;  /* 0x000000ff3d00720c */ /* 0x000fc60003f06270 */
[----:B------:R-:W-:Y:S01]  /*14430*/  @!P3 IMAD.MOV R31, RZ, RZ, -R31 ;  /* 0x000000ffff1fb224 */ /* 0x000fe200078e0a1f */
[C---:B------:R-:W-:Y:S01]  /*14440*/  ISETP.GT.U32.AND P3, PT, R3.reuse, R34, PT ;  /* 0x000000220300720c */ /* 0x040fe20003f64070 */
[----:B------:R-:W-:Y:S01]  /*14450*/  @!P5 IMAD.MOV R32, RZ, RZ, -R32 ;  /* 0x000000ffff20d224 */ /* 0x000fe200078e0a20 */
[C---:B------:R-:W-:Y:S01]  /*14460*/  ISETP.GT.U32.AND P5, PT, R3.reuse, R35, PT ;  /* 0x000000230300720c */ /* 0x040fe20003fa4070 */
[----:B------:R-:W-:Y:S02]  /*14470*/  IMAD.MOV R5, RZ, RZ, -R7 ;  /* 0x000000ffff057224 */ /* 0x000fe400078e0a07 */
[----:B------:R-:W-:Y:S02]  /*14480*/  IMAD.MOV.U32 R61, RZ, RZ, R48 ;  /* 0x000000ffff3d7224 */ /* 0x000fe400078e0030 */
[----:B------:R-:W-:Y:S01]  /*14490*/  IMAD.MOV.U32 R48, RZ, RZ, R37 ;  /* 0x000000ffff307224 */ /* 0x000fe200078e0025 */
[----:B------:R-:W-:Y:S01]  /*144a0*/  IABS R37, R66 ;  /* 0x0000004200257213 */ /* 0x000fe20000000000 */
[----:B------:R-:W-:Y:S01]  /*144b0*/  IMAD R36, R3, R5, R36 ;  /* 0x0000000503247224 */ /* 0x000fe200078e0224 */
[----:B------:R-:W-:Y:S01]  /*144c0*/  ISETP.GE.AND P6, PT, R60, RZ, PT ;  /* 0x000000ff3c00720c */ /* 0x000fe20003fc6270 */
[----:B------:R-:W-:-:S02]  /*144d0*/  @!P1 IMAD.IADD R2, R2, 0x1, -R3 ;  /* 0x0000000102029824 */ /* 0x000fc400078e0a03 */
[----:B------:R-:W-:Y:S01]  /*144e0*/  IMAD.HI.U32 R5, R4, R37, RZ ;  /* 0x0000002504057227 */ /* 0x000fe200078e00ff */
[----:B------:R-:W-:-:S03]  /*144f0*/  ISETP.GT.U32.AND P1, PT, R3, R36, PT ;  /* 0x000000240300720c */ /* 0x000fc60003f24070 */
[----:B------:R-:W-:Y:S02]  /*14500*/  IMAD.MOV.U32 R69, RZ, RZ, R58 ;  /* 0x000000ffff457224 */ /* 0x000fe400078e003a */
[----:B------:R-:W-:Y:S02]  /*14510*/  IMAD.MOV.U32 R60, RZ, RZ, R52 ;  /* 0x000000ffff3c7224 */ /* 0x000fe400078e0034 */
[----:B------:R-:W-:Y:S02]  /*14520*/  IMAD.MOV.U32 R58, RZ, RZ, R49 ;  /* 0x000000ffff3a7224 */ /* 0x000fe400078e0031 */
[----:B------:R-:W-:Y:S01]  /*14530*/  IMAD.MOV.U32 R52, RZ, RZ, R38 ;  /* 0x000000ffff347224 */ /* 0x000fe200078e0026 */
[----:B------:R-:W-:Y:S01]  /*14540*/  IABS R38, R72 ;  /* 0x0000004800267213 */ /* 0x000fe20000000000 */
[----:B------:R-:W-:Y:S02]  /*14550*/  @!P3 IMAD.IADD R34, R34, 0x1, -R3 ;  /* 0x000000012222b824 */ /* 0x000fe400078e0a03 */
[----:B------:R-:W-:-:S02]  /*14560*/  IMAD.MOV.U32 R62, RZ, RZ, R51 ;  /* 0x000000ffff3e7224 */ /* 0x000fc400078e0033 */
[----:B----4-:R-:W-:Y:S02]  /*14570*/  IMAD.MOV.U32 R49, RZ, RZ, R33 ;  /* 0x000000ffff317224 */ /* 0x010fe400078e0021 */
[----:B------:R-:W-:Y:S02]  /*14580*/  IMAD.MOV R5, RZ, RZ, -R5 ;  /* 0x000000ffff057224 */ /* 0x000fe400078e0a05 */
[----:B------:R-:W-:Y:S02]  /*14590*/  @!P5 IMAD.IADD R35, R35, 0x1, -R3 ;  /* 0x000000012323d824 */ /* 0x000fe400078e0a03 */
[----:B------:R-:W-:Y:S01]  /*145a0*/  IMAD.MOV.U32 R33, RZ, RZ, R2 ;  /* 0x000000ffff217224 */ /* 0x000fe200078e0002 */
[C---:B------:R-:W-:Y:S01]  /*145b0*/  ISETP.GT.U32.AND P5, PT, R3.reuse, R34, PT ;  /* 0x000000220300720c */ /* 0x040fe20003fa4070 */
[----:B------:R-:W-:Y:S02]  /*145c0*/  IMAD R37, R3, R5, R37 ;  /* 0x0000000503257224 */ /* 0x000fe400078e0225 */
[----:B------:R-:W-:-:S04]  /*145d0*/  IMAD.HI.U32 R5, R4, R38, RZ ;  /* 0x0000002604057227 */ /* 0x000fc800078e00ff */
[----:B------:R-:W-:Y:S01]  /*145e0*/  @!P4 IMAD.MOV R33, RZ, RZ, -R33 ;  /* 0x000000ffff21c224 */ /* 0x000fe200078e0a21 */
[C---:B------:R-:W-:Y:S01]  /*145f0*/  ISETP.GT.U32.AND P4, PT, R3.reuse, R35, PT ;  /* 0x000000230300720c */ /* 0x040fe20003f84070 */
[----:B------:R-:W-:Y:S02]  /*14600*/  IMAD.MOV R5, RZ, RZ, -R5 ;  /* 0x000000ffff057224 */ /* 0x000fe400078e0a05 */
[----:B------:R-:W-:Y:S02]  /*14610*/  @!P1 IMAD.IADD R36, R36, 0x1, -R3 ;  /* 0x0000000124249824 */ /* 0x000fe400078e0a03 */
[----:B------:R-:W-:-:S03]  /*14620*/  IMAD R38, R3, R5, R38 ;  /* 0x0000000503267224 */ /* 0x000fc600078e0226 */
[C---:B------:R-:W-:Y:S01]  /*14630*/  ISETP.GT.U32.AND P1, PT, R3.reuse, R36, PT ;  /* 0x000000240300720c */ /* 0x040fe20003f24070 */
[----:B------:R-:W-:Y:S01]  /*14640*/  @!P5 IMAD.IADD R34, R34, 0x1, -R3 ;  /* 0x000000012222d824 */ /* 0x000fe200078e0a03 */
[----:B------:R-:W-:-:S03]  /*14650*/  ISETP.GT.U32.AND P5, PT, R3, R38, PT ;  /* 0x000000260300720c */ /* 0x000fc60003fa4070 */
[----:B------:R-:W-:Y:S02]  /*14660*/  @!P4 IMAD.IADD R35, R35, 0x1, -R3 ;  /* 0x000000012323c824 */ /* 0x000fe400078e0a03 */
[----:B------:R-:W-:-:S04]  /*14670*/  IMAD.MOV.U32 R65, RZ, RZ, R41 ;  /* 0x000000ffff417224 */ /* 0x000fc800078e0029 */
[----:B------:R-:W-:Y:S02]  /*14680*/  IMAD.MOV.U32 R67, RZ, RZ, R65 ;  /* 0x000000ffff437224 */ /* 0x000fe400078e0041 */
[----:B------:R-:W-:Y:S01]  /*14690*/  @!P1 IMAD.IADD R36, R36, 0x1, -R3 ;  /* 0x0000000124249824 */ /* 0x000fe200078e0a03 */
[----:B------:R-:W-:Y:S01]  /*146a0*/  ISETP.GE.AND P1, PT, R66, RZ, PT ;  /* 0x000000ff4200720c */ /* 0x000fe20003f26270 */
[----:B------:R-:W-:Y:S02]  /*146b0*/  IMAD.MOV.U32 R65, RZ, RZ, R63 ;  /* 0x000000ffff417224 */ /* 0x000fe400078e003f */
[----:B------:R-:W-:Y:S02]  /*146c0*/  IMAD.MOV.U32 R63, RZ, RZ, R62 ;  /* 0x000000ffff3f7224 */ /* 0x000fe400078e003e */
[----:B------:R-:W-:Y:S02]  /*146d0*/  IMAD.MOV.U32 R66, RZ, RZ, R64 ;  /* 0x000000ffff427224 */ /* 0x000fe400078e0040 */
[----:B------:R-:W-:-:S02]  /*146e0*/  IMAD.MOV.U32 R62, RZ, RZ, R57 ;  /* 0x000000ffff3e7224 */ /* 0x000fc400078e0039 */
[----:B------:R-:W-:Y:S02]  /*146f0*/  IMAD.MOV.U32 R64, RZ, RZ, R60 ;  /* 0x000000ffff407224 */ /* 0x000fe400078e003c */
[----:B------:R-:W-:Y:S01]  /*14700*/  @!P5 IMAD.IADD R38, R38, 0x1, -R3 ;  /* 0x000000012626d824 */ /* 0x000fe200078e0a03 */
[----:B------:R-:W-:Y:S01]  /*14710*/  ISETP.GE.AND P5, PT, R72, RZ, PT ;  /* 0x000000ff4800720c */ /* 0x000fe20003fa6270 */
[----:B------:R-:W-:Y:S01]  /*14720*/  IMAD.MOV.U32 R60, RZ, RZ, R56 ;  /* 0x000000ffff3c7224 */ /* 0x000fe200078e0038 */
[----:B------:R-:W-:Y:S01]  /*14730*/  STL [R1+0x1e3c], R31 ;  /* 0x001e3c1f01007387 */ /* 0x000fe20000100800 */
[----:B------:R-:W-:Y:S02]  /*14740*/  IMAD.MOV.U32 R72, RZ, RZ, R65 ;  /* 0x000000ffff487224 */ /* 0x000fe400078e0041 */
[----:B------:R-:W-:Y:S01]  /*14750*/  IMAD.MOV.U32 R65, RZ, RZ, R62 ;  /* 0x000000ffff417224 */ /* 0x000fe200078e003e */
[----:B------:R-:W-:Y:S01]  /*14760*/  STL [R1+0x1e40], R32 ;  /* 0x001e402001007387 */ /* 0x000fe20000100800 */
[----:B------:R-:W-:-:S03]  /*14770*/  IMAD.MOV.U32 R73, RZ, RZ, R67 ;  /* 0x000000ffff497224 */ /* 0x000fc600078e0043 */
[----:B------:R-:W-:Y:S01]  /*14780*/  STL [R1+0x1e44], R33 ;  /* 0x001e442101007387 */ /* 0x000fe20000100800 */
[----:B---3--:R-:W-:Y:S01]  /*14790*/  IMAD.MOV.U32 R51, RZ, RZ, R39 ;  /* 0x000000ffff337224 */ /* 0x008fe200078e0027 */
[----:B------:R-:W-:-:S05]  /*147a0*/  IABS R39, R71 ;  /* 0x0000004700277213 */ /* 0x000fca0000000000 */
[----:B------:R-:W-:-:S04]  /*147b0*/  IMAD.HI.U32 R6, R4, R39, RZ ;  /* 0x0000002704067227 */ /* 0x000fc800078e00ff */
[----:B------:R-:W-:-:S04]  /*147c0*/  IMAD.MOV R2, RZ, RZ, -R6 ;  /* 0x000000ffff027224 */ /* 0x000fc800078e0a06 */
[----:B------:R-:W-:-:S05]  /*147d0*/  IMAD R39, R3, R2, R39 ;  /* 0x0000000203277224 */ /* 0x000fca00078e0227 */
[----:B------:R-:W-:Y:S01]  /*147e0*/  ISETP.GT.U32.AND P4, PT, R3, R39, PT ;  /* 0x000000270300720c */ /* 0x000fe20003f84070 */
[----:B--2---:R-:W-:Y:S02]  /*147f0*/  IMAD.MOV.U32 R62, RZ, RZ, R53 ;  /* 0x000000ffff3e7224 */ /* 0x004fe400078e0035 */
[----:B------:R-:W-:Y:S02]  /*14800*/  IMAD.MOV.U32 R53, RZ, RZ, R129 ;  /* 0x000000ffff357224 */ /* 0x000fe400078e0081 */
[----:B------:R-:W2:Y:S08]  /*14810*/  LDL.LU R129, [R1+0x62c] ;  /* 0x00062c0001817983 */ /* 0x000eb00000300800 */
[----:B------:R-:W-:Y:S01]  /*14820*/  @!P4 IMAD.IADD R39, R39, 0x1, -R3 ;  /* 0x000000012727c824 */ /* 0x000fe200078e0a03 */
[----:B------:R-:W-:Y:S01]  /*14830*/  ISETP.GE.AND P4, PT, R71, RZ, PT ;  /* 0x000000ff4700720c */ /* 0x000fe20003f86270 */
[----:B------:R-:W-:-:S02]  /*14840*/  IMAD.MOV.U32 R71, RZ, RZ, R66 ;  /* 0x000000ffff477224 */ /* 0x000fc400078e0042 */
[----:B------:R-:W-:Y:S02]  /*14850*/  IMAD.MOV.U32 R66, RZ, RZ, R60 ;  /* 0x000000ffff427224 */ /* 0x000fe400078e003c */
[----:B------:R-:W-:Y:S02]  /*14860*/  IMAD.MOV.U32 R60, RZ, RZ, R54 ;  /* 0x000000ffff3c7224 */ /* 0x000fe400078e0036 */
[----:B------:R-:W3:Y:S04]  /*14870*/  LDL.LU R54, [R1+0x5f0] ;  /* 0x0005f00001367983 */ /* 0x000ee80000300800 */
[----:B------:R-:W4:Y:S01]  /*14880*/  LDL.LU R67, [R1+0x260] ;  /* 0x0002600001437983 */ /* 0x000f220000300800 */
[----:B------:R-:W-:Y:S01]  /*14890*/  ISETP.GT.U32.AND P3, PT, R3, R37, PT ;  /* 0x000000250300720c */ /* 0x000fe20003f64070 */
[----:B------:R-:W-:-:S02]  /*148a0*/  IMAD.MOV.U32 R74, RZ, RZ, R59 ;  /* 0x000000ffff4a7224 */ /* 0x000fc400078e003b */
[----:B------:R-:W-:Y:S02]  /*148b0*/  IMAD.MOV.U32 R59, RZ, RZ, R46 ;  /* 0x000000ffff3b7224 */ /* 0x000fe400078e002e */
[----:B------:R-:W-:Y:S01]  /*148c0*/  IMAD.MOV.U32 R46, RZ, RZ, R40 ;  /* 0x000000ffff2e7224 */ /* 0x000fe200078e0028 */
[----:B------:R-:W-:-:S07]  /*148d0*/  IABS R40, R69 ;  /* 0x0000004500287213 */ /* 0x000fce0000000000 */
[----:B------:R-:W-:Y:S02]  /*148e0*/  @!P3 IMAD.IADD R37, R37, 0x1, -R3 ;  /* 0x000000012525b824 */ /* 0x000fe400078e0a03 */
[----:B------:R-:W-:-:S03]  /*148f0*/  IMAD.HI.U32 R2, R4, R40, RZ ;  /* 0x0000002804027227 */ /* 0x000fc600078e00ff */
[----:B------:R-:W-:Y:S01]  /*14900*/  ISETP.GT.U32.AND P3, PT, R3, R37, PT ;  /* 0x000000250300720c */ /* 0x000fe20003f64070 */
[----:B------:R-:W-:-:S04]  /*14910*/  IMAD.MOV R2, RZ, RZ, -R2 ;  /* 0x000000ffff027224 */ /* 0x000fc800078e0a02 */
[----:B------:R-:W-:-:S08]  /*14920*/  IMAD R40, R3, R2, R40 ;  /* 0x0000000203287224 */ /* 0x000fd000078e0228 */
[----:B------:R-:W-:Y:S01]  /*14930*/  @!P3 IMAD.IADD R37, R37, 0x1, -R3 ;  /* 0x000000012525b824 */ /* 0x000fe200078e0a03 */
[C---:B------:R-:W-:Y:S01]  /*14940*/  ISETP.GT.U32.AND P3, PT, R3.reuse, R40, PT ;  /* 0x000000280300720c */ /* 0x040fe20003f64070 */
[----:B------:R-:W-:Y:S01]  /*14950*/  @!P2 IMAD.MOV R34, RZ, RZ, -R34 ;  /* 0x000000ffff22a224 */ /* 0x000fe200078e0a22 */
[----:B------:R-:W-:Y:S01]  /*14960*/  ISETP.GT.U32.AND P2, PT, R3, R38, PT ;  /* 0x000000260300720c */ /* 0x000fe20003f44070 */
[----:B------:R-:W-:-:S10]  /*14970*/  @!P0 IMAD.MOV R35, RZ, RZ, -R35 ;  /* 0x000000ffff238224 */ /* 0x000fd400078e0a23 */
[----:B------:R-:W-:-:S05]  /*14980*/  @!P3 IMAD.IADD R40, R40, 0x1, -R3 ;  /* 0x000000012828b824 */ /* 0x000fca00078e0a03 */
[----:B------:R-:W-:Y:S01]  /*14990*/  ISETP.GT.U32.AND P0, PT, R3, R40, PT ;  /* 0x000000280300720c */ /* 0x000fe20003f04070 */
[----:B------:R-:W-:Y:S01]  /*149a0*/  @!P6 IMAD.MOV R36, RZ, RZ, -R36 ;  /* 0x000000ffff24e224 */ /* 0x000fe200078e0a24 */
[----:B------:R-:W-:Y:S01]  /*149b0*/  ISETP.GE.AND P6, PT, R69, RZ, PT ;  /* 0x000000ff4500720c */ /* 0x000fe20003fc6270 */
[----:B------:R-:W-:Y:S01]  /*149c0*/  @!P2 IMAD.IADD R38, R38, 0x1, -R3 ;  /* 0x000000012626a824 */ /* 0x000fe200078e0a03 */
[----:B------:R-:W-:Y:S02]  /*149d0*/  IABS R41, R68 ;  /* 0x0000004400297213 */ /* 0x000fe40000000000 */
[----:B------:R-:W-:Y:S01]  /*149e0*/  ISETP.GE.AND P2, PT, R68, RZ, PT ;  /* 0x000000ff4400720c */ /* 0x000fe20003f46270 */
[----:B------:R-:W-:Y:S02]  /*149f0*/  IMAD.MOV.U32 R68, RZ, RZ, R65 ;  /* 0x000000ffff447224 */ /* 0x000fe400078e0041 */
[----:B------:R-:W-:Y:S01]  /*14a00*/  IMAD.MOV.U32 R57, RZ, RZ, R42 ;  /* 0x000000ffff397224 */ /* 0x000fe200078e002a */
[----:B------:R-:W-:Y:S01]  /*14a10*/  IABS R42, R70 ;  /* 0x00000046002a7213 */ /* 0x000fe20000000000 */
[----:B------:R-:W-:-:S02]  /*14a20*/  IMAD.MOV.U32 R65, RZ, RZ, R63 ;  /* 0x000000ffff417224 */ /* 0x000fc400078e003f */
[----:B------:R-:W-:Y:S01]  /*14a30*/  @!P0 IMAD.IADD R40, R40, 0x1, -R3 ;  /* 0x0000000128288824 */ /* 0x000fe200078e0a03 */
[----:B------:R-:W-:Y:S01]  /*14a40*/  ISETP.GE.AND P0, PT, R70, RZ, PT ;  /* 0x000000ff4600720c */ /* 0x000fe20003f06270 */
[----:B------:R-:W-:Y:S01]  /*14a50*/  IMAD.MOV.U32 R70, RZ, RZ, R68 ;  /* 0x000000ffff467224 */ /* 0x000fe200078e0044 */
[----:B------:R-:W-:Y:S01]  /*14a60*/  STL [R1+0x1e48], R34 ;  /* 0x001e482201007387 */ /* 0x000fe20000100800 */
[----:B------:R-:W-:-:S03]  /*14a70*/  IMAD.MOV.U32 R68, RZ, RZ, R65 ;  /* 0x000000ffff447224 */ /* 0x000fc600078e0041 */
[----:B------:R-:W-:Y:S01]  /*14a80*/  STL [R1+0x1e4c], R35 ;  /* 0x001e4c2301007387 */ /* 0x000fe20000100800 */
[----:B------:R-:W-:-:S03]  /*14a90*/  IMAD.MOV.U32 R90, RZ, RZ, R70 ;  /* 0x000000ffff5a7224 */ /* 0x000fc600078e0046 */
[----:B------:R-:W-:Y:S01]  /*14aa0*/  STL [R1+0x1e50], R36 ;  /* 0x001e502401007387 */ /* 0x000fe20000100800 */
[----:B------:R-:W-:Y:S02]  /*14ab0*/  IMAD.MOV.U32 R80, RZ, RZ, R68 ;  /* 0x000000ffff507224 */ /* 0x000fe400078e0044 */
[----:B----4-:R-:W-:Y:S02]  /*14ac0*/  IMAD.MOV.U32 R69, RZ, RZ, R67 ;  /* 0x000000ffff457224 */ /* 0x010fe400078e0043 */
[----:B------:R-:W-:Y:S02]  /*14ad0*/  IMAD.MOV.U32 R67, RZ, RZ, R66 ;  /* 0x000000ffff437224 */ /* 0x000fe400078e0042 */
[----:B------:R-:W-:Y:S02]  /*14ae0*/  IMAD.MOV.U32 R66, RZ, RZ, R64 ;  /* 0x000000ffff427224 */ /* 0x000fe400078e0040 */
[----:B------:R-:W-:Y:S02]  /*14af0*/  IMAD.MOV.U32 R64, RZ, RZ, R55 ;  /* 0x000000ffff407224 */ /* 0x000fe400078e0037 */
[----:B------:R-:W-:-:S02]  /*14b00*/  IMAD.MOV.U32 R55, RZ, RZ, R44 ;  /* 0x000000ffff377224 */ /* 0x000fc400078e002c */
[----:B------:R-:W-:Y:S02]  /*14b10*/  IMAD.MOV.U32 R75, RZ, RZ, R69 ;  /* 0x000000ffff4b7224 */ /* 0x000fe400078e0045 */
[----:B------:R-:W-:Y:S02]  /*14b20*/  IMAD.MOV.U32 R69, RZ, RZ, R66 ;  /* 0x000000ffff457224 */ /* 0x000fe400078e0042 */
[----:B------:R-:W-:Y:S02]  /*14b30*/  IMAD.MOV.U32 R66, RZ, RZ, R55 ;  /* 0x000000ffff427224 */ /* 0x000fe400078e0037 */
[----:B------:R-:W-:Y:S02]  /*14b40*/  IMAD.MOV.U32 R55, RZ, RZ, R53 ;  /* 0x000000ffff377224 */ /* 0x000fe400078e0035 */
[----:B------:R-:W-:Y:S02]  /*14b50*/  IMAD.MOV.U32 R53, RZ, RZ, R51 ;  /* 0x000000ffff357224 */ /* 0x000fe400078e0033 */
[----:B------:R-:W4:Y:S01]  /*14b60*/  LDL.LU R51, [R1+0x3b0] ;  /* 0x0003b00001337983 */ /* 0x000f220000300800 */
[----:B------:R-:W-:-:S03]  /*14b70*/  IMAD.MOV.U32 R91, RZ, RZ, R69 ;  /* 0x000000ffff5b7224 */ /* 0x000fc600078e0045 */
[----:B------:R-:W2:Y:S04]  /*14b80*/  LDL.LU R70, [R1+0x29c] ;  /* 0x00029c0001467983 */ /* 0x000ea80000300800 */
[----:B------:R-:W3:Y:S04]  /*14b90*/  LDL.LU R69, [R1+0x2ac] ;  /* 0x0002ac0001457983 */ /* 0x000ee80000300800 */
[----:B------:R-:W4:Y:S01]  /*14ba0*/  LDL.LU R68, [R1+0x2a8] ;  /* 0x0002a80001447983 */ /* 0x000f220000300800 */
[----:B------:R-:W-:-:S04]  /*14bb0*/  IMAD.HI.U32 R2, R4, R41, RZ ;  /* 0x0000002904027227 */ /* 0x000fc800078e00ff */
[----:B------:R-:W-:Y:S01]  /*14bc0*/  IMAD.MOV R2, RZ, RZ, -R2 ;  /* 0x000000ffff027224 */ /* 0x000fe200078e0a02 */
[C---:B------:R-:W-:Y:S01]  /*14bd0*/  ISETP.GT.U32.AND P3, PT, R3.reuse, R39, PT ;  /* 0x000000270300720c */ /* 0x040fe20003f64070 */
[----:B------:R-:W-:Y:S01]  /*14be0*/  IMAD.MOV.U32 R56, RZ, RZ, R43 ;  /* 0x000000ffff387224 */ /* 0x000fe200078e002b */
[----:B------:R-:W-:Y:S01]  /*14bf0*/  IABS R43, R74 ;  /* 0x0000004a002b7213 */ /* 0x000fe20000000000 */
[----:B------:R-:W-:Y:S02]  /*14c00*/  IMAD R41, R3, R2, R41 ;  /* 0x0000000203297224 */ /* 0x000fe400078e0229 */
[----:B------:R-:W-:-:S04]  /*14c10*/  IMAD.HI.U32 R2, R4, R42, RZ ;  /* 0x0000002a04027227 */ /* 0x000fc800078e00ff */
[----:B------:R-:W-:Y:S01]  /*14c20*/  @!P1 IMAD.MOV R37, RZ, RZ, -R37 ;  /* 0x000000ffff259224 */ /* 0x000fe200078e0a25 */
[----:B------:R-:W-:Y:S01]  /*14c30*/  ISETP.GT.U32.AND P1, PT, R3, R41, PT ;  /* 0x000000290300720c */ /* 0x000fe20003f24070 */
[----:B------:R-:W-:-:S04]  /*14c40*/  IMAD.HI.U32 R5, R4, R43, RZ ;  /* 0x0000002b04057227 */ /* 0x000fc800078e00ff */
[----:B------:R-:W-:Y:S02]  /*14c50*/  IMAD.MOV R2, RZ, RZ, -R2 ;  /* 0x000000ffff027224 */ /* 0x000fe400078e0a02 */
[----:B------:R-:W-:Y:S02]  /*14c60*/  IMAD.MOV R5, RZ, RZ, -R5 ;  /* 0x000000ffff057224 */ /* 0x000fe400078e0a05 */
[C---:B------:R-:W-:Y:S02]  /*14c70*/  IMAD R42, R3.reuse, R2, R42 ;  /* 0x00000002032a7224 */ /* 0x040fe400078e022a */
[----:B------:R-:W-:Y:S02]  /*14c80*/  IMAD R43, R3, R5, R43 ;  /* 0x00000005032b7224 */ /* 0x000fe400078e022b */
[--C-:B------:R-:W-:Y:S01]  /*14c90*/  @!P3 IMAD.IADD R39, R39, 0x1, -R3.reuse ;  /* 0x000000012727b824 */ /* 0x100fe200078e0a03 */
[----:B------:R-:W-:Y:S01]  /*14ca0*/  ISETP.GT.U32.AND P3, PT, R3, R42, PT ;  /* 0x0000002a0300720c */ /* 0x000fe20003f64070 */
[----:B------:R-:W-:Y:S01]  /*14cb0*/  @!P1 IMAD.IADD R41, R41, 0x1, -R3 ;  /* 0x0000000129299824 */ /* 0x000fe200078e0a03 */
[----:B------:R-:W-:-:S11]  /*14cc0*/  ISETP.GT.U32.AND P1, PT, R3, R43, PT ;  /* 0x0000002b0300720c */ /* 0x000fd60003f24070 */
[--C-:B------:R-:W-:Y:S02]  /*14cd0*/  @!P3 IMAD.IADD R42, R42, 0x1, -R3.reuse ;  /* 0x000000012a2ab824 */ /* 0x100fe400078e0a03 */
[----:B------:R-:W-:-:S03]  /*14ce0*/  @!P1 IMAD.IADD R43, R43, 0x1, -R3 ;  /* 0x000000012b2b9824 */ /* 0x000fc600078e0a03 */
[----:B------:R-:W-:Y:S01]  /*14cf0*/  ISETP.GT.U32.AND P1, PT, R3, R42, PT ;  /* 0x0000002a0300720c */ /* 0x000fe20003f24070 */
[----:B------:R-:W-:Y:S02]  /*14d00*/  IMAD.MOV.U32 R63, RZ, RZ, R60 ;  /* 0x000000ffff3f7224 */ /* 0x000fe400078e003c */
[----:B------:R-:W-:Y:S01]  /*14d10*/  IMAD.MOV.U32 R60, RZ, RZ, R45 ;  /* 0x000000ffff3c7224 */ /* 0x000fe200078e002d */
[----:B------:R-:W-:-:S03]  /*14d20*/  IABS R45, R71 ;  /* 0x00000047002d7213 */ /* 0x000fc60000000000 */
[----:B------:R-:W-:-:S06]  /*14d30*/  IMAD.MOV.U32 R65, RZ, RZ, R60 ;  /* 0x000000ffff417224 */ /* 0x000fcc00078e003c */
[----:B------:R-:W-:Y:S01]  /*14d40*/  @!P1 IMAD.IADD R42, R42, 0x1, -R3 ;  /* 0x000000012a2a9824 */ /* 0x000fe200078e0a03 */
[----:B------:R-:W-:Y:S01]  /*14d50*/  ISETP.GE.AND P1, PT, R71, RZ, PT ;  /* 0x000000ff4700720c */ /* 0x000fe20003f26270 */
[----:B------:R-:W-:Y:S01]  /*14d60*/  @!P5 IMAD.MOV R38, RZ, RZ, -R38 ;  /* 0x000000ffff26d224 */ /* 0x000fe200078e0a26 */
[----:B------:R-:W-:Y:S01]  /*14d70*/  ISETP.GT.U32.AND P5, PT, R3, R41, PT ;  /* 0x000000290300720c */ /* 0x000fe20003fa4070 */
[----:B------:R-:W-:-:S04]  /*14d80*/  IMAD.HI.U32 R5, R4, R45, RZ ;  /* 0x0000002d04057227 */ /* 0x000fc800078e00ff */
[----:B------:R-:W-:Y:S02]  /*14d90*/  IMAD.MOV R5, RZ, RZ, -R5 ;  /* 0x000000ffff057224 */ /* 0x000fe400078e0a05 */
[----:B--2---:R-:W-:Y:S02]  /*14da0*/  IMAD.MOV.U32 R71, RZ, RZ, R70 ;  /* 0x000000ffff477224 */ /* 0x004fe400078e0046 */
[----:B---3--:R-:W-:Y:S02]  /*14db0*/  IMAD.MOV.U32 R70, RZ, RZ, R69 ;  /* 0x000000ffff467224 */ /* 0x008fe400078e0045 */
[----:B----4-:R-:W-:Y:S02]  /*14dc0*/  IMAD.MOV.U32 R69, RZ, RZ, R68 ;  /* 0x000000ffff457224 */ /* 0x010fe400078e0044 */
[----:B------:R-:W-:Y:S02]  /*14dd0*/  IMAD.MOV.U32 R68, RZ, RZ, R67 ;  /* 0x000000ffff447224 */ /* 0x000fe400078e0043 */
        /* <DEDUP_REMOVED lines=8> */
[----:B------:R-:W-:Y:S01]  /*14e60*/  IMAD.MOV.U32 R87, RZ, RZ, R70 ;  /* 0x000000ffff577224 */ /* 0x000fe200078e0046 */
[----:B------:R-:W2:Y:S04]  /*14e70*/  LDL.LU R128, [R1+0x2e8] ;  /* 0x0002e80001807983 */ /* 0x000ea80000300800 */
[----:B------:R-:W3:Y:S01]  /*14e80*/  LDL.LU R70, [R1+0x2cc] ;  /* 0x0002cc0001467983 */ /* 0x000ee20000300800 */
[----:B------:R-:W-:Y:S02]  /*14e90*/  IMAD R45, R3, R5, R45 ;  /* 0x00000005032d7224 */ /* 0x000fe400078e022d */
[----:B------:R-:W-:-:S04]  /*14ea0*/  @!P5 IMAD.IADD R41, R41, 0x1, -R3 ;  /* 0x000000012929d824 */ /* 0x000fc800078e0a03 */
[----:B------:R-:W-:Y:S01]  /*14eb0*/  @!P2 IMAD.MOV R41, RZ, RZ, -R41 ;  /* 0x000000ffff29a224 */ /* 0x000fe200078e0a29 */
[----:B------:R-:W-:Y:S02]  /*14ec0*/  ISETP.GT.U32.AND P2, PT, R3, R45, PT ;  /* 0x0000002d0300720c */ /* 0x000fe40003f44070 */
[----:B------:R-:W-:Y:S01]  /*14ed0*/  IABS R44, R73 ;  /* 0x00000049002c7213 */ /* 0x000fe20000000000 */
[----:B------:R-:W-:Y:S02]  /*14ee0*/  IMAD.MOV.U32 R62, RZ, RZ, R61 ;  /* 0x000000ffff3e7224 */ /* 0x000fe400078e003d */
[----:B------:R-:W-:Y:S02]  /*14ef0*/  IMAD.MOV.U32 R60, RZ, RZ, R54 ;  /* 0x000000ffff3c7224 */ /* 0x000fe400078e0036 */
[----:B------:R-:W-:-:S04]  /*14f00*/  IMAD.HI.U32 R2, R4, R44, RZ ;  /* 0x0000002c04027227 */ /* 0x000fc800078e00ff */
[----:B------:R-:W-:Y:S02]  /*14f10*/  IMAD.MOV.U32 R61, RZ, RZ, R58 ;  /* 0x000000ffff3d7224 */ /* 0x000fe400078e003a */
[----:B------:R-:W-:Y:S02]  /*14f20*/  IMAD.MOV.U32 R54, RZ, RZ, R52 ;  /* 0x000000ffff367224 */ /* 0x000fe400078e0034 */
[----:B------:R-:W-:Y:S02]  /*14f30*/  IMAD.MOV.U32 R58, RZ, RZ, R57 ;  /* 0x000000ffff3a7224 */ /* 0x000fe400078e0039 */
[----:B------:R-:W-:Y:S01]  /*14f40*/  IMAD.MOV.U32 R52, RZ, RZ, R46 ;  /* 0x000000ffff347224 */ /* 0x000fe200078e002e */
[----:B------:R-:W-:Y:S01]  /*14f50*/  IABS R46, R72 ;  /* 0x00000048002e7213 */ /* 0x000fe20000000000 */
[----:B------:R-:W-:Y:S02]  /*14f60*/  IMAD.MOV.U32 R57, RZ, RZ, R56 ;  /* 0x000000ffff397224 */ /* 0x000fe400078e0038 */
[----:B------:R-:W-:-:S02]  /*14f70*/  IMAD.MOV R2, RZ, RZ, -R2 ;  /* 0x000000ffff027224 */ /* 0x000fc400078e0a02 */
[----:B------:R-:W-:Y:S02]  /*14f80*/  IMAD.MOV.U32 R56, RZ, RZ, R50 ;  /* 0x000000ffff387224 */ /* 0x000fe400078e0032 */
[----:B------:R-:W-:Y:S01]  /*14f90*/  IMAD.MOV.U32 R50, RZ, RZ, R47 ;  /* 0x000000ffff327224 */ /* 0x000fe200078e002f */
[----:B------:R-:W-:Y:S01]  /*14fa0*/  IABS R47, R75 ;  /* 0x0000004b002f7213 */ /* 0x000fe20000000000 */
[----:B------:R-:W-:Y:S02]  /*14fb0*/  @!P2 IMAD.IADD R45, R45, 0x1, -R3 ;  /* 0x000000012d2da824 */ /* 0x000fe400078e0a03 */
[----:B------:R-:W-:Y:S01]  /*14fc0*/  @!P4 IMAD.MOV R39, RZ, RZ, -R39 ;  /* 0x000000ffff27c224 */ /* 0x000fe200078e0a27 */
[C---:B------:R-:W-:Y:S01]  /*14fd0*/  ISETP.GT.U32.AND P4, PT, R3.reuse, R43, PT ;  /* 0x0000002b0300720c */ /* 0x040fe20003f84070 */
[C---:B------:R-:W-:Y:S01]  /*14fe0*/  IMAD R44, R3.reuse, R2, R44 ;  /* 0x00000002032c7224 */ /* 0x040fe200078e022c */
[----:B------:R-:W-:Y:S01]  /*14ff0*/  ISETP.GT.U32.AND P2, PT, R3, R45, PT ;  /* 0x0000002d0300720c */ /* 0x000fe20003f44070 */
[----:B------:R-:W-:-:S04]  /*15000*/  IMAD.HI.U32 R2, R4, R46, RZ ;  /* 0x0000002e04027227 */ /* 0x000fc800078e00ff */
[----:B------:R-:W-:-:S04]  /*15010*/  IMAD.HI.U32 R5, R4, R47, RZ ;  /* 0x0000002f04057227 */ /* 0x000fc800078e00ff */
[----:B------:R-:W-:Y:S02]  /*15020*/  IMAD.MOV R2, RZ, RZ, -R2 ;  /* 0x000000ffff027224 */ /* 0x000fe400078e0a02 */
[----:B------:R-:W-:Y:S02]  /*15030*/  IMAD.MOV R5, RZ, RZ, -R5 ;  /* 0x000000ffff057224 */ /* 0x000fe400078e0a05 */
[----:B------:R-:W-:Y:S01]  /*15040*/  @!P6 IMAD.MOV R40, RZ, RZ, -R40 ;  /* 0x000000ffff28e224 */ /* 0x000fe200078e0a28 */
[----:B------:R-:W-:Y:S01]  /*15050*/  ISETP.GE.AND P6, PT, R73, RZ, PT ;  /* 0x000000ff4900720c */ /* 0x000fe20003fc6270 */
[C---:B------:R-:W-:Y:S02]  /*15060*/  IMAD R46, R3.reuse, R2, R46 ;  /* 0x00000002032e7224 */ /* 0x040fe400078e022e */
[----:B------:R-:W-:Y:S02]  /*15070*/  IMAD.MOV.U32 R73, RZ, RZ, R57 ;  /* 0x000000ffff497224 */ /* 0x000fe400078e0039 */
[----:B------:R-:W-:Y:S01]  /*15080*/  IMAD.MOV.U32 R57, RZ, RZ, R49 ;  /* 0x000000ffff397224 */ /* 0x000fe200078e0031 */
[----:B------:R-:W-:Y:S01]  /*15090*/  IABS R49, R91 ;  /* 0x0000005b00317213 */ /* 0x000fe20000000000 */
[----:B------:R-:W-:-:S02]  /*150a0*/  IMAD R47, R3, R5, R47 ;  /* 0x00000005032f7224 */ /* 0x000fc400078e022f */
[--C-:B------:R-:W-:Y:S01]  /*150b0*/  @!P4 IMAD.IADD R43, R43, 0x1, -R3.reuse ;  /* 0x000000012b2bc824 */ /* 0x100fe200078e0a03 */
[----:B------:R-:W-:Y:S01]  /*150c0*/  ISETP.GT.U32.AND P4, PT, R3, R46, PT ;  /* 0x0000002e0300720c */ /* 0x000fe20003f84070 */
[----:B------:R-:W-:Y:S01]  /*150d0*/  @!P2 IMAD.IADD R45, R45, 0x1, -R3 ;  /* 0x000000012d2da824 */ /* 0x000fe200078e0a03 */
[----:B------:R-:W-:Y:S01]  /*150e0*/  ISETP.GT.U32.AND P2, PT, R3, R47, PT ;  /* 0x0000002f0300720c */ /* 0x000fe20003f44070 */
[----:B------:R-:W-:-:S04]  /*150f0*/  IMAD.HI.U32 R5, R4, R49, RZ ;  /* 0x0000003104057227 */ /* 0x000fc800078e00ff */
[----:B------:R-:W-:Y:S01]  /*15100*/  IMAD.MOV R5, RZ, RZ, -R5 ;  /* 0x000000ffff057224 */ /* 0x000fe200078e0a05 */
[----:B------:R-:W-:Y:S01]  /*15110*/  ISETP.GE.AND P3, PT, R74, RZ, PT ;  /* 0x000000ff4a00720c */ /* 0x000fe20003f66270 */
[----:B------:R-:W-:Y:S02]  /*15120*/  IMAD.MOV.U32 R74, RZ, RZ, R58 ;  /* 0x000000ffff4a7224 */ /* 0x000fe400078e003a */
[----:B------:R-:W-:Y:S02]  /*15130*/  IMAD R49, R3, R5, R49 ;  /* 0x0000000503317224 */ /* 0x000fe400078e0231 */
[----:B------:R-:W-:Y:S01]  /*15140*/  IMAD.MOV.U32 R58, RZ, RZ, R48 ;  /* 0x000000ffff3a7224 */ /* 0x000fe200078e0030 */
[----:B------:R-:W-:Y:S01]  /*15150*/  IABS R48, R80 ;  /* 0x0000005000307213 */ /* 0x000fe20000000000 */
[--C-:B------:R-:W-:Y:S02]  /*15160*/  @!P4 IMAD.IADD R46, R46, 0x1, -R3.reuse ;  /* 0x000000012e2ec824 */ /* 0x100fe400078e0a03 */
[----:B------:R-:W-:Y:S01]  /*15170*/  @!P2 IMAD.IADD R47, R47, 0x1, -R3 ;  /* 0x000000012f2fa824 */ /* 0x000fe200078e0a03 */
[C---:B------:R-:W-:Y:S01]  /*15180*/  ISETP.GT.U32.AND P2, PT, R3.reuse, R49, PT ;  /* 0x000000310300720c */ /* 0x040fe20003f44070 */
[----:B------:R-:W-:Y:S01]  /*15190*/  IMAD.HI.U32 R2, R4, R48, RZ ;  /* 0x0000003004027227 */ /* 0x000fe200078e00ff */
[----:B------:R-:W-:-:S03]  /*151a0*/  ISETP.GT.U32.AND P4, PT, R3, R46, PT ;  /* 0x0000002e0300720c */ /* 0x000fc60003f84070 */
[----:B------:R-:W-:Y:S01]  /*151b0*/  @!P0 IMAD.MOV R42, RZ, RZ, -R42 ;  /* 0x000000ffff2a8224 */ /* 0x000fe200078e0a2a */
[----:B------:R-:W-:Y:S01]  /*151c0*/  ISETP.GE.AND P0, PT, R72, RZ, PT ;  /* 0x000000ff4800720c */ /* 0x000fe20003f06270 */
[----:B------:R-:W-:Y:S02]  /*151d0*/  IMAD.MOV.U32 R89, RZ, RZ, R71 ;  /* 0x000000ffff597224 */ /* 0x000fe400078e0047 */
[----:B------:R-:W-:Y:S02]  /*151e0*/  IMAD.MOV.U32 R72, RZ, RZ, R56 ;  /* 0x000000ffff487224 */ /* 0x000fe400078e0038 */
[----:B------:R-:W-:Y:S02]  /*151f0*/  IMAD.MOV R6, RZ, RZ, -R2 ;  /* 0x000000ffff067224 */ /* 0x000fe400078e0a02 */
[----:B------:R-:W-:Y:S02]  /*15200*/  IMAD.MOV.U32 R71, RZ, RZ, R61 ;  /* 0x000000ffff477224 */ /* 0x000fe400078e003d */
[----:B------:R-:W-:Y:S01]  /*15210*/  IMAD.MOV.U32 R56, RZ, RZ, R50 ;  /* 0x000000ffff387224 */ /* 0x000fe200078e0032 */
[----:B------:R-:W-:Y:S01]  /*15220*/  IABS R50, R90 ;  /* 0x0000005a00327213 */ /* 0x000fe20000000000 */
[----:B------:R-:W-:-:S02]  /*15230*/  IMAD.MOV.U32 R86, RZ, RZ, R72 ;  /* 0x000000ffff567224 */ /* 0x000fc400078e0048 */
[----:B------:R-:W-:Y:S02]  /*15240*/  IMAD R48, R3, R6, R48 ;  /* 0x0000000603307224 */ /* 0x000fe400078e0230 */
[----:B------:R-:W-:Y:S02]  /*15250*/  IMAD.MOV.U32 R72, RZ, RZ, R71 ;  /* 0x000000ffff487224 */ /* 0x000fe400078e0047 */
[----:B------:R-:W-:Y:S01]  /*15260*/  IMAD.MOV.U32 R71, RZ, RZ, R54 ;  /* 0x000000ffff477224 */ /* 0x000fe200078e0036 */
[----:B------:R-:W-:Y:S01]  /*15270*/  IABS R54, R87 ;  /* 0x0000005700367213 */ /* 0x000fe20000000000 */
[--C-:B------:R-:W-:Y:S02]  /*15280*/  @!P2 IMAD.IADD R49, R49, 0x1, -R3.reuse ;  /* 0x000000013131a824 */ /* 0x100fe400078e0a03 */
[----:B------:R-:W-:Y:S01]  /*15290*/  @!P4 IMAD.IADD R46, R46, 0x1, -R3 ;  /* 0x000000012e2ec824 */ /* 0x000fe200078e0a03 */
[----:B------:R-:W-:Y:S01]  /*152a0*/  ISETP.GT.U32.AND P4, PT, R3, R48, PT ;  /* 0x000000300300720c */ /* 0x000fe20003f84070 */
[----:B------:R-:W-:-:S04]  /*152b0*/  IMAD.HI.U32 R2, R4, R50, RZ ;  /* 0x0000003204027227 */ /* 0x000fc800078e00ff */
[----:B------:R-:W-:Y:S01]  /*152c0*/  @!P1 IMAD.MOV R45, RZ, RZ, -R45 ;  /* 0x000000ffff2d9224 */ /* 0x000fe200078e0a2d */
[----:B------:R-:W-:Y:S01]  /*152d0*/  ISETP.GT.U32.AND P1, PT, R3, R49, PT ;  /* 0x000000310300720c */ /* 0x000fe20003f24070 */
[----:B------:R-:W-:-:S04]  /*152e0*/  IMAD.HI.U32 R5, R4, R54, RZ ;  /* 0x0000003604057227 */ /* 0x000fc800078e00ff */
[----:B------:R-:W-:Y:S02]  /*152f0*/  IMAD.MOV R2, RZ, RZ, -R2 ;  /* 0x000000ffff027224 */ /* 0x000fe400078e0a02 */
[----:B------:R-:W-:Y:S02]  /*15300*/  IMAD.MOV R5, RZ, RZ, -R5 ;  /* 0x000000ffff057224 */ /* 0x000fe400078e0a05 */
[C---:B------:R-:W-:Y:S02]  /*15310*/  IMAD R50, R3.reuse, R2, R50 ;  /* 0x0000000203327224 */ /* 0x040fe400078e0232 */
[C---:B------:R-:W-:Y:S02]  /*15320*/  IMAD R54, R3.reuse, R5, R54 ;  /* 0x0000000503367224 */ /* 0x040fe400078e0236 */
[--C-:B------:R-:W-:Y:S01]  /*15330*/  @!P4 IMAD.IADD R48, R48, 0x1, -R3.reuse ;  /* 0x000000013030c824 */ /* 0x100fe200078e0a03 */
[----:B------:R-:W-:Y:S01]  /*15340*/  ISETP.GT.U32.AND P4, PT, R3, R50, PT ;  /* 0x000000320300720c */ /* 0x000fe20003f84070 */
[----:B------:R-:W-:Y:S01]  /*15350*/  @!P1 IMAD.IADD R49, R49, 0x1, -R3 ;  /* 0x0000000131319824 */ /* 0x000fe200078e0a03 */
[----:B------:R-:W-:Y:S01]  /*15360*/  ISETP.GT.U32.AND P1, PT, R3, R54, PT ;  /* 0x000000360300720c */ /* 0x000fe20003f24070 */
[----:B------:R-:W-:-:S02]  /*15370*/  IMAD.MOV.U32 R88, RZ, RZ, R69 ;  /* 0x000000ffff587224 */ /* 0x000fc400078e0045 */
[----:B------:R-:W-:Y:S02]  /*15380*/  IMAD.MOV.U32 R69, RZ, RZ, R62 ;  /* 0x000000ffff457224 */ /* 0x000fe400078e003e */
[----:B------:R-:W-:Y:S02]  /*15390*/  IMAD.MOV.U32 R62, RZ, RZ, R124 ;  /* 0x000000ffff3e7224 */ /* 0x000fe400078e007c */
[----:B------:R-:W-:Y:S01]  /*153a0*/  IMAD.MOV.U32 R61, RZ, RZ, R126 ;  /* 0x000000ffff3d7224 */ /* 0x000fe200078e007e */
[----:B------:R-:W4:Y:S01]  /*153b0*/  LDL.LU R124, [R1+0x40c] ;  /* 0x00040c00017c7983 */ /* 0x000f220000300800 */
[----:B------:R-:W-:Y:S02]  /*153c0*/  IMAD.MOV.U32 R85, RZ, RZ, R73 ;  /* 0x000000ffff557224 */ /* 0x000fe400078e0049 */
[----:B------:R-:W-:Y:S01]  /*153d0*/  IMAD.MOV.U32 R73, RZ, RZ, R69 ;  /* 0x000000ffff497224 */ /* 0x000fe200078e0045 */
[----:B------:R-:W4:Y:S01]  /*153e0*/  LDL.LU R126, [R1+0x5ec] ;  /* 0x0005ec00017e7983 */ /* 0x000f220000300800 */
[----:B------:R-:W-:-:S02]  /*153f0*/  IMAD.MOV.U32 R77, RZ, RZ, R66 ;  /* 0x000000ffff4d7224 */ /* 0x000fc400078e0042 */
[----:B------:R-:W-:Y:S01]  /*15400*/  IMAD.MOV.U32 R76, RZ, RZ, R60 ;  /* 0x000000ffff4c7224 */ /* 0x000fe200078e003c */
[----:B------:R-:W4:Y:S01]  /*15410*/  LDL.LU R66, [R1+0x2f0] ;  /* 0x0002f00001427983 */ /* 0x000f220000300800 */
[----:B------:R-:W-:Y:S02]  /*15420*/  IMAD.MOV.U32 R82, RZ, RZ, R74 ;  /* 0x000000ffff527224 */ /* 0x000fe400078e004a */
[----:B------:R-:W-:Y:S01]  /*15430*/  @!P4 IMAD.IADD R50, R50, 0x1, -R3 ;  /* 0x000000013232c824 */ /* 0x000fe200078e0a03 */
[----:B------:R-:W4:Y:S01]  /*15440*/  LDL.LU R60, [R1+0x634] ;  /* 0x00063400013c7983 */ /* 0x000f220000300800 */
[----:B------:R-:W-:Y:S01]  /*15450*/  IMAD.MOV.U32 R74, RZ, RZ, R68 ;  /* 0x000000ffff4a7224 */ /* 0x000fe200078e0044 */
[----:B------:R-:W-:Y:S01]  /*15460*/  ISETP.GE.AND P4, PT, R80, RZ, PT ;  /* 0x000000ff5000720c */ /* 0x000fe20003f86270 */
[----:B------:R-:W-:Y:S01]  /*15470*/  IMAD.MOV.U32 R68, RZ, RZ, R52 ;  /* 0x000000ffff447224 */ /* 0x000fe200078e0034 */
[----:B------:R-:W2:Y:S01]  /*15480*/  LDL.LU R79, [R1+0x2c8] ;  /* 0x0002c800014f7983 */ /* 0x000ea20000300800 */
[----:B------:R-:W-:Y:S01]  /*15490*/  IMAD.MOV.U32 R80, RZ, RZ, R73 ;  /* 0x000000ffff507224 */ /* 0x000fe200078e0049 */
[----:B------:R-:W-:Y:S01]  /*154a0*/  IABS R52, R83 ;  /* 0x0000005300347213 */ /* 0x000fe20000000000 */
[----:B------:R-:W-:Y:S01]  /*154b0*/  @!P1 IMAD.IADD R54, R54, 0x1, -R3 ;  /* 0x0000000136369824 */ /* 0x000fe200078e0a03 */
[----:B------:R-:W-:Y:S01]  /*154c0*/  ISETP.GE.AND P1, PT, R83, RZ, PT ;  /* 0x000000ff5300720c */ /* 0x000fe20003f26270 */
[----:B------:R-:W-:-:S02]  /*154d0*/  IMAD.MOV.U32 R73, RZ, RZ, R58 ;  /* 0x000000ffff497224 */ /* 0x000fc400078e003a */
[----:B------:R-:W4:Y:S01]  /*154e0*/  LDL.LU R58, [R1+0x3ec] ;  /* 0x0003ec00013a7983 */ /* 0x000f220000300800 */
[----:B---3--:R-:W-:-:S04]  /*154f0*/  IMAD.MOV.U32 R81, RZ, RZ, R70 ;  /* 0x000000ffff517224 */ /* 0x008fc800078e0046 */
[----:B------:R-:W-:Y:S02]  /*15500*/  IMAD.MOV.U32 R83, RZ, RZ, R81 ;  /* 0x000000ffff537224 */ /* 0x000fe400078e0051 */
[----:B------:R-:W3:Y:S01]  /*15510*/  LDL.LU R81, [R1+0x2d8] ;  /* 0x0002d80001517983 */ /* 0x000ee20000300800 */
[----:B------:R-:W-:Y:S01]  /*15520*/  ISETP.GT.U32.AND P5, PT, R3, R44, PT ;  /* 0x0000002c0300720c */ /* 0x000fe20003fa4070 */
[----:B------:R-:W-:Y:S02]  /*15530*/  IMAD.MOV.U32 R78, RZ, RZ, R67 ;  /* 0x000000ffff4e7224 */ /* 0x000fe400078e0043 */
[----:B------:R-:W-:Y:S01]  /*15540*/  IMAD.MOV.U32 R67, RZ, RZ, R51 ;  /* 0x000000ffff437224 */ /* 0x000fe200078e0033 */
[----:B------:R-:W-:-:S05]  /*15550*/  IABS R51, R89 ;  /* 0x0000005900337213 */ /* 0x000fca0000000000 */
[----:B------:R-:W-:-:S04]  /*15560*/  IMAD.HI.U32 R2, R4, R51, RZ ;  /* 0x0000003304027227 */ /* 0x000fc800078e00ff */
[----:B------:R-:W-:Y:S02]  /*15570*/  IMAD.MOV R2, RZ, RZ, -R2 ;  /* 0x000000ffff027224 */ /* 0x000fe400078e0a02 */
[----:B------:R-:W-:Y:S02]  /*15580*/  @!P5 IMAD.IADD R44, R44, 0x1, -R3 ;  /* 0x000000012c2cd824 */ /* 0x000fe400078e0a03 */
[----:B------:R-:W-:-:S03]  /*15590*/  IMAD R51, R3, R2, R51 ;  /* 0x0000000203337224 */ /* 0x000fc600078e0233 */
[C---:B------:R-:W-:Y:S02]  /*155a0*/  ISETP.GT.U32.AND P5, PT, R3.reuse, R44, PT ;  /* 0x0000002c0300720c */ /* 0x040fe40003fa4070 */
[C---:B------:R-:W-:Y:S01]  /*155b0*/  ISETP.GT.U32.AND P2, PT, R3.reuse, R51, PT ;  /* 0x000000330300720c */ /* 0x040fe20003f44070 */
[----:B------:R-:W-:Y:S01]  /*155c0*/  IMAD.MOV.U32 R69, RZ, RZ, R53 ;  /* 0x000000ffff457224 */ /* 0x000fe200078e0035 */
[----:B------:R-:W-:Y:S01]  /*155d0*/  IABS R53, R88 ;  /* 0x0000005800357213 */ /* 0x000fe20000000000 */
[----:B------:R-:W-:Y:S01]  /*155e0*/  @!P3 IMAD.MOV R43, RZ, RZ, -R43 ;  /* 0x000000ffff2bb224 */ /* 0x000fe200078e0a2b */
[----:B------:R-:W-:-:S03]  /*155f0*/  ISETP.GT.U32.AND P3, PT, R3, R48, PT ;  /* 0x000000300300720c */ /* 0x000fc60003f64070 */
[----:B------:R-:W-:-:S04]  /*15600*/  IMAD.HI.U32 R6, R4, R53, RZ ;  /* 0x0000003504067227 */ /* 0x000fc800078e00ff */
[----:B------:R-:W-:Y:S01]  /*15610*/  @!P5 IMAD.IADD R44, R44, 0x1, -R3 ;  /* 0x000000012c2cd824 */ /* 0x000fe200078e0a03 */
[----:B------:R-:W-:Y:S01]  /*15620*/  ISETP.GE.AND P5, PT, R75, RZ, PT ;  /* 0x000000ff4b00720c */ /* 0x000fe20003fa6270 */
[----:B------:R-:W-:Y:S01]  /*15630*/  IMAD.MOV.U32 R75, RZ, RZ, R55 ;  /* 0x000000ffff4b7224 */ /* 0x000fe200078e0037 */
[----:B------:R-:W-:Y:S01]  /*15640*/  IABS R55, R82 ;  /* 0x0000005200377213 */ /* 0x000fe20000000000 */
[----:B------:R-:W-:Y:S02]  /*15650*/  @!P2 IMAD.IADD R51, R51, 0x1, -R3 ;  /* 0x000000013333a824 */ /* 0x000fe400078e0a03 */
[----:B------:R-:W-:Y:S02]  /*15660*/  IMAD.MOV R6, RZ, RZ, -R6 ;  /* 0x000000ffff067224 */ /* 0x000fe400078e0a06 */
[----:B------:R-:W-:Y:S01]  /*15670*/  @!P6 IMAD.MOV R44, RZ, RZ, -R44 ;  /* 0x000000ffff2ce224 */ /* 0x000fe200078e0a2c */
[----:B------:R-:W-:Y:S01]  /*15680*/  ISETP.GT.U32.AND P6, PT, R3, R51, PT ;  /* 0x000000330300720c */ /* 0x000fe20003fc4070 */
[----:B------:R-:W-:-:S04]  /*15690*/  IMAD.HI.U32 R2, R4, R55, RZ ;  /* 0x0000003704027227 */ /* 0x000fc800078e00ff */
[C---:B------:R-:W-:Y:S02]  /*156a0*/  IMAD R53, R3.reuse, R6, R53 ;  /* 0x0000000603357224 */ /* 0x040fe400078e0235 */
[----:B------:R-:W-:Y:S02]  /*156b0*/  IMAD.MOV R2, RZ, RZ, -R2 ;  /* 0x000000ffff027224 */ /* 0x000fe400078e0a02 */
[----:B------:R-:W-:Y:S01]  /*156c0*/  @!P3 IMAD.IADD R48, R48, 0x1, -R3 ;  /* 0x000000013030b824 */ /* 0x000fe200078e0a03 */
[C---:B------:R-:W-:Y:S01]  /*156d0*/  ISETP.GT.U32.AND P3, PT, R3.reuse, R53, PT ;  /* 0x000000350300720c */ /* 0x040fe20003f64070 */
[----:B------:R-:W-:Y:S02]  /*156e0*/  IMAD R55, R3, R2, R55 ;  /* 0x0000000203377224 */ /* 0x000fe400078e0237 */
[----:B------:R-:W-:-:S03]  /*156f0*/  @!P6 IMAD.IADD R51, R51, 0x1, -R3 ;  /* 0x000000013333e824 */ /* 0x000fc600078e0a03 */
[C---:B------:R-:W-:Y:S01]  /*15700*/  ISETP.GT.U32.AND P6, PT, R3.reuse, R55, PT ;  /* 0x000000370300720c */ /* 0x040fe20003fc4070 */
[----:B------:R-:W-:Y:S01]  /*15710*/  IMAD.HI.U32 R7, R4, R52, RZ ;  /* 0x0000003404077227 */ /* 0x000fe200078e00ff */
[----:B------:R-:W-:-:S05]  /*15720*/  ISETP.GT.U32.AND P2, PT, R3, R47, PT ;  /* 0x0000002f0300720c */ /* 0x000fca0003f44070 */
[----:B------:R-:W-:Y:S02]  /*15730*/  @!P3 IMAD.IADD R53, R53, 0x1, -R3 ;  /* 0x000000013535b824 */ /* 0x000fe400078e0a03 */
[----:B------:R-:W-:Y:S02]  /*15740*/  IMAD.MOV R7, RZ, RZ, -R7 ;  /* 0x000000ffff077224 */ /* 0x000fe400078e0a07 */
[----:B------:R-:W-:Y:S01]  /*15750*/  @!P4 IMAD.MOV R48, RZ, RZ, -R48 ;  /* 0x000000ffff30c224 */ /* 0x000fe200078e0a30 */
[C---:B------:R-:W-:Y:S01]  /*15760*/  ISETP.GT.U32.AND P4, PT, R3.reuse, R53, PT ;  /* 0x000000350300720c */ /* 0x040fe20003f84070 */
[----:B------:R-:W-:Y:S02]  /*15770*/  IMAD R52, R3, R7, R52 ;  /* 0x0000000703347224 */ /* 0x000fe400078e0234 */
[--C-:B------:R-:W-:Y:S01]  /*15780*/  @!P6 IMAD.IADD R55, R55, 0x1, -R3.reuse ;  /* 0x000000013737e824 */ /* 0x100fe200078e0a03 */
[----:B------:R-:W-:Y:S01]  /*15790*/  ISETP.GT.U32.AND P6, PT, R3, R54, PT ;  /* 0x000000360300720c */ /* 0x000fe20003fc4070 */
[----:B------:R-:W-:Y:S01]  /*157a0*/  @!P2 IMAD.IADD R47, R47, 0x1, -R3 ;  /* 0x000000012f2fa824 */ /* 0x000fe200078e0a03 */
[----:B------:R-:W-:Y:S01]  /*157b0*/  ISETP.GT.U32.AND P2, PT, R3, R52, PT ;  /* 0x000000340300720c */ /* 0x000fe20003f44070 */
[----:B------:R-:W-:-:S02]  /*157c0*/  IMAD.MOV.U32 R70, RZ, RZ, R63 ;  /* 0x000000ffff467224 */ /* 0x000fc400078e003f */
[----:B------:R-:W-:Y:S01]  /*157d0*/  IMAD.MOV.U32 R63, RZ, RZ, R57 ;  /* 0x000000ffff3f7224 */ /* 0x000fe200078e0039 */
[----:B------:R-:W-:-:S03]  /*157e0*/  IABS R57, R85 ;  /* 0x0000005500397213 */ /* 0x000fc60000000000 */
[----:B------:R-:W-:Y:S01]  /*157f0*/  @!P4 IMAD.IADD R53, R53, 0x1, -R3 ;  /* 0x000000013535c824 */ /* 0x000fe200078e0a03 */
[----:B------:R-:W-:Y:S01]  /*15800*/  ISETP.GE.AND P4, PT, R87, RZ, PT ;  /* 0x000000ff5700720c */ /* 0x000fe20003f86270 */
[----:B------:R-:W-:-:S04]  /*15810*/  IMAD.HI.U32 R2, R4, R57, RZ ;  /* 0x0000003904027227 */ /* 0x000fc800078e00ff */
[--C-:B------:R-:W-:Y:S01]  /*15820*/  @!P6 IMAD.IADD R54, R54, 0x1, -R3.reuse ;  /* 0x000000013636e824 */ /* 0x100fe200078e0a03 */
[----:B------:R-:W-:Y:S01]  /*15830*/  ISETP.GE.AND P6, PT, R82, RZ, PT ;  /* 0x000000ff5200720c */ /* 0x000fe20003fc6270 */
[----:B------:R-:W-:Y:S01]  /*15840*/  @!P2 IMAD.IADD R52, R52, 0x1, -R3 ;  /* 0x000000013434a824 */ /* 0x000fe200078e0a03 */
[----:B------:R-:W-:Y:S01]  /*15850*/  ISETP.GE.AND P2, PT, R90, RZ, PT ;  /* 0x000000ff5a00720c */ /* 0x000fe20003f46270 */
[----:B------:R-:W-:-:S04]  /*15860*/  IMAD.MOV R2, RZ, RZ, -R2 ;  /* 0x000000ffff027224 */ /* 0x000fc800078e0a02 */
[----:B------:R-:W-:Y:S02]  /*15870*/  IMAD R57, R3, R2, R57 ;  /* 0x0000000203397224 */ /* 0x000fe400078e0239 */
[----:B------:R-:W-:Y:S02]  /*15880*/  @!P4 IMAD.MOV R54, RZ, RZ, -R54 ;  /* 0x000000ffff36c224 */ /* 0x000fe400078e0a36 */
[----:B--2---:R-:W-:Y:S02]  /*15890*/  IMAD.MOV.U32 R84, RZ, RZ, R79 ;  /* 0x000000ffff547224 */ /* 0x004fe400078e004f */
[----:B------:R-:W-:Y:S02]  /*158a0*/  IMAD.MOV.U32 R79, RZ, RZ, R74 ;  /* 0x000000ffff4f7224 */ /* 0x000fe400078e004a */
[----:B------:R-:W-:Y:S01]  /*158b0*/  IMAD.MOV.U32 R74, RZ, RZ, R72 ;  /* 0x000000ffff4a7224 */ /* 0x000fe200078e0048 */
[----:B------:R-:W-:Y:S02]  /*158c0*/  IABS R2, R84 ;  /* 0x0000005400027213 */ /* 0x000fe40000000000 */
[----:B------:R-:W-:Y:S01]  /*158d0*/  ISETP.GE.AND P4, PT, R84, RZ, PT ;  /* 0x000000ff5400720c */ /* 0x000fe20003f86270 */
[----:B---3--:R-:W-:-:S02]  /*158e0*/  IMAD.MOV.U32 R82, RZ, RZ, R81 ;  /* 0x000000ffff527224 */ /* 0x008fc400078e0051 */
[----:B------:R-:W-:Y:S02]  /*158f0*/  IMAD.MOV.U32 R81, RZ, RZ, R80 ;  /* 0x000000ffff517224 */ /* 0x000fe400078e0050 */
[----:B------:R-:W-:Y:S02]  /*15900*/  IMAD.MOV.U32 R80, RZ, RZ, R74 ;  /* 0x000000ffff507224 */ /* 0x000fe400078e004a */
[----:B------:R-:W-:Y:S02]  /*15910*/  IMAD.MOV.U32 R90, RZ, RZ, R82 ;  /* 0x000000ffff5a7224 */ /* 0x000fe400078e0052 */
[----:B------:R-:W-:Y:S02]  /*15920*/  IMAD.MOV.U32 R82, RZ, RZ, R81 ;  /* 0x000000ffff527224 */ /* 0x000fe400078e0051 */
[----:B------:R-:W-:-:S04]  /*15930*/  IMAD.MOV.U32 R81, RZ, RZ, R80 ;  /* 0x000000ffff517224 */ /* 0x000fc800078e0050 */
[----:B------:R-:W-:Y:S02]  /*15940*/  IMAD.MOV.U32 R84, RZ, RZ, R81 ;  /* 0x000000ffff547224 */ /* 0x000fe400078e0051 */
[----:B------:R-:W-:Y:S02]  /*15950*/  IMAD.MOV.U32 R81, RZ, RZ, R77 ;  /* 0x000000ffff517224 */ /* 0x000fe400078e004d */
[----:B------:R-:W-:Y:S02]  /*15960*/  IMAD.MOV.U32 R77, RZ, RZ, R71 ;  /* 0x000000ffff4d7224 */ /* 0x000fe400078e0047 */
[----:B------:R-:W-:Y:S02]  /*15970*/  IMAD.MOV.U32 R80, RZ, RZ, R128 ;  /* 0x000000ffff507224 */ /* 0x000fe400078e0080 */
[----:B------:R-:W-:Y:S01]  /*15980*/  IMAD.MOV.U32 R71, RZ, RZ, R67 ;  /* 0x000000ffff477224 */ /* 0x000fe200078e0043 */
[----:B------:R-:W2:Y:S01]  /*15990*/  LDL.LU R128, [R1+0x5b0] ;  /* 0x0005b00001807983 */ /* 0x000ea20000300800 */
[----:B------:R-:W-:-:S03]  /*159a0*/  IMAD.MOV.U32 R67, RZ, RZ, R59 ;  /* 0x000000ffff437224 */ /* 0x000fc600078e003b */
[----:B------:R-:W3:Y:S01]  /*159b0*/  LDL.LU R59, [R1+0x5c0] ;  /* 0x0005c000013b7983 */ /* 0x000ee20000300800 */
[----:B------:R-:W-:Y:S02]  /*159c0*/  IMAD.MOV.U32 R99, RZ, RZ, R82 ;  /* 0x000000ffff637224 */ /* 0x000fe400078e0052 */
[----:B------:R-:W-:Y:S02]  /*159d0*/  IMAD.MOV.U32 R82, RZ, RZ, R79 ;  /* 0x000000ffff527224 */ /* 0x000fe400078e004f */
[----:B------:R-:W-:Y:S02]  /*159e0*/  IMAD.MOV.U32 R79, RZ, RZ, R78 ;  /* 0x000000ffff4f7224 */ /* 0x000fe400078e004e */
[----:B------:R-:W-:Y:S02]  /*159f0*/  IMAD.MOV.U32 R78, RZ, RZ, R75 ;  /* 0x000000ffff4e7224 */ /* 0x000fe400078e004b */
[----:B------:R-:W-:Y:S02]  /*15a00*/  IMAD.MOV.U32 R75, RZ, RZ, R68 ;  /* 0x000000ffff4b7224 */ /* 0x000fe400078e0044 */
[----:B------:R-:W-:-:S02]  /*15a10*/  IMAD.MOV.U32 R68, RZ, RZ, R127 ;  /* 0x000000ffff447224 */ /* 0x000fc400078e007f */
[----:B------:R-:W2:Y:S01]  /*15a20*/  LDL.LU R127, [R1+0x5b4] ;  /* 0x0005b400017f7983 */ /* 0x000ea20000300800 */
[----:B------:R-:W-:Y:S01]  /*15a30*/  @!P0 IMAD.MOV R46, RZ, RZ, -R46 ;  /* 0x000000ffff2e8224 */ /* 0x000fe200078e0a2e */
[----:B------:R-:W-:Y:S01]  /*15a40*/  ISETP.GT.U32.AND P0, PT, R3, R50, PT ;  /* 0x000000320300720c */ /* 0x000fe20003f04070 */
[----:B------:R-:W-:Y:S02]  /*15a50*/  IMAD.MOV.U32 R72, RZ, RZ, R62 ;  /* 0x000000ffff487224 */ /* 0x000fe400078e003e */
[----:B------:R-:W-:Y:S01]  /*15a60*/  IMAD.MOV.U32 R62, RZ, RZ, R56 ;  /* 0x000000ffff3e7224 */ /* 0x000fe200078e0038 */
[----:B------:R-:W-:-:S05]  /*15a70*/  IABS R56, R86 ;  /* 0x0000005600387213 */ /* 0x000fca0000000000 */
[----:B------:R-:W-:-:S04]  /*15a80*/  IMAD.HI.U32 R5, R4, R56, RZ ;  /* 0x0000003804057227 */ /* 0x000fc800078e00ff */
[----:B------:R-:W-:Y:S02]  /*15a90*/  IMAD.MOV R5, RZ, RZ, -R5 ;  /* 0x000000ffff057224 */ /* 0x000fe400078e0a05 */
[----:B------:R-:W-:Y:S01]  /*15aa0*/  @!P5 IMAD.MOV R47, RZ, RZ, -R47 ;  /* 0x000000ffff2fd224 */ /* 0x000fe200078e0a2f */
[----:B------:R-:W-:Y:S01]  /*15ab0*/  ISETP.GT.U32.AND P5, PT, R3, R52, PT ;  /* 0x000000340300720c */ /* 0x000fe20003fa4070 */
[----:B------:R-:W-:Y:S01]  /*15ac0*/  @!P0 IMAD.IADD R50, R50, 0x1, -R3 ;  /* 0x0000000132328824 */ /* 0x000fe200078e0a03 */
[----:B------:R-:W-:Y:S01]  /*15ad0*/  ISETP.GE.AND P0, PT, R91, RZ, PT ;  /* 0x000000ff5b00720c */ /* 0x000fe20003f06270 */
[----:B------:R-:W-:Y:S02]  /*15ae0*/  IMAD R56, R3, R5, R56 ;  /* 0x0000000503387224 */ /* 0x000fe400078e0238 */
[----:B------:R-:W-:-:S03]  /*15af0*/  @!P2 IMAD.MOV R50, RZ, RZ, -R50 ;  /* 0x000000ffff32a224 */ /* 0x000fc600078e0a32 */
[----:B------:R-:W-:Y:S01]  /*15b00*/  ISETP.GT.U32.AND P2, PT, R3, R56, PT ;  /* 0x000000380300720c */ /* 0x000fe20003f44070 */
[----:B------:R-:W-:-:S04]  /*15b10*/  IMAD.HI.U32 R5, R4, R2, RZ ;  /* 0x0000000204057227 */ /* 0x000fc800078e00ff */
[----:B------:R-:W-:Y:S01]  /*15b20*/  @!P5 IMAD.IADD R52, R52, 0x1, -R3 ;  /* 0x000000013434d824 */ /* 0x000fe200078e0a03 */
[C---:B------:R-:W-:Y:S01]  /*15b30*/  ISETP.GT.U32.AND P5, PT, R3.reuse, R57, PT ;  /* 0x000000390300720c */ /* 0x040fe20003fa4070 */
[----:B------:R-:W-:Y:S01]  /*15b40*/  @!P0 IMAD.MOV R49, RZ, RZ, -R49 ;  /* 0x000000ffff318224 */ /* 0x000fe200078e0a31 */
[----:B------:R-:W-:Y:S01]  /*15b50*/  ISETP.GT.U32.AND P0, PT, R3, R55, PT ;  /* 0x000000370300720c */ /* 0x000fe20003f04070 */
[----:B------:R-:W-:Y:S02]  /*15b60*/  IMAD.MOV.U32 R74, RZ, RZ, R73 ;  /* 0x000000ffff4a7224 */ /* 0x000fe400078e0049 */
[----:B----4-:R-:W-:Y:S02]  /*15b70*/  IMAD.MOV.U32 R73, RZ, RZ, R58 ;  /* 0x000000ffff497224 */ /* 0x010fe400078e003a */
[----:B------:R-:W-:Y:S02]  /*15b80*/  IMAD.MOV R58, RZ, RZ, -R5 ;  /* 0x000000ffff3a7224 */ /* 0x000fe400078e0a05 */
[----:B------:R-:W-:-:S02]  /*15b90*/  @!P2 IMAD.IADD R56, R56, 0x1, -R3 ;  /* 0x000000013838a824 */ /* 0x000fc400078e0a03 */
[C---:B------:R-:W-:Y:S02]  /*15ba0*/  IMAD R58, R3.reuse, R58, R2 ;  /* 0x0000003a033a7224 */ /* 0x040fe400078e0202 */
[----:B------:R-:W-:Y:S01]  /*15bb0*/  @!P1 IMAD.MOV R52, RZ, RZ, -R52 ;  /* 0x000000ffff349224 */ /* 0x000fe200078e0a34 */
[----:B------:R-:W-:Y:S01]  /*15bc0*/  ISETP.GT.U32.AND P1, PT, R3, R56, PT ;  /* 0x000000380300720c */ /* 0x000fe20003f24070 */
[--C-:B------:R-:W-:Y:S01]  /*15bd0*/  @!P5 IMAD.IADD R57, R57, 0x1, -R3.reuse ;  /* 0x000000013939d824 */ /* 0x100fe200078e0a03 */
[----:B------:R-:W-:Y:S01]  /*15be0*/  ISETP.GT.U32.AND P5, PT, R3, R58, PT ;  /* 0x0000003a0300720c */ /* 0x000fe20003fa4070 */
[----:B------:R-:W-:Y:S01]  /*15bf0*/  @!P0 IMAD.IADD R55, R55, 0x1, -R3 ;  /* 0x0000000137378824 */ /* 0x000fe200078e0a03 */
[----:B------:R-:W-:-:S03]  /*15c00*/  IABS R5, R83 ;  /* 0x0000005300057213 */ /* 0x000fc60000000000 */
[----:B------:R-:W-:Y:S01]  /*15c10*/  @!P6 IMAD.MOV R55, RZ, RZ, -R55 ;  /* 0x000000ffff37e224 */ /* 0x000fe200078e0a37 */
[----:B------:R-:W-:Y:S01]  /*15c20*/  ISETP.GE.AND P6, PT, R83, RZ, PT ;  /* 0x000000ff5300720c */ /* 0x000fe20003fc6270 */
[----:B------:R-:W-:Y:S02]  /*15c30*/  IMAD.MOV.U32 R83, RZ, RZ, R80 ;  /* 0x000000ffff537224 */ /* 0x000fe400078e0050 */
[----:B------:R-:W-:Y:S02]  /*15c40*/  IMAD.MOV.U32 R80, RZ, RZ, R76 ;  /* 0x000000ffff507224 */ /* 0x000fe400078e004c */
[----:B------:R-:W-:Y:S02]  /*15c50*/  IMAD.MOV.U32 R76, RZ, RZ, R69 ;  /* 0x000000ffff4c7224 */ /* 0x000fe400078e0045 */
[----:B------:R-:W-:Y:S02]  /*15c60*/  IMAD.MOV.U32 R69, RZ, RZ, R66 ;  /* 0x000000ffff457224 */ /* 0x000fe400078e0042 */
[----:B------:R-:W-:Y:S01]  /*15c70*/  IMAD.HI.U32 R2, R4, R5, RZ ;  /* 0x0000000504027227 */ /* 0x000fe200078e00ff */
[----:B------:R-:W-:-:S03]  /*15c80*/  ISETP.GE.AND P3, PT, R89, RZ, PT ;  /* 0x000000ff5900720c */ /* 0x000fc60003f66270 */
[----:B------:R-:W-:Y:S01]  /*15c90*/  IMAD.MOV.U32 R66, RZ, RZ, R60 ;  /* 0x000000ffff427224 */ /* 0x000fe200078e003c */
[----:B------:R-:W-:Y:S01]  /*15ca0*/  IABS R60, R84 ;  /* 0x00000054003c7213 */ /* 0x000fe20000000000 */
[--C-:B------:R-:W-:Y:S01]  /*15cb0*/  @!P1 IMAD.IADD R56, R56, 0x1, -R3.reuse ;  /* 0x0000000138389824 */ /* 0x100fe200078e0a03 */
[----:B------:R-:W-:Y:S01]  /*15cc0*/  ISETP.GE.AND P1, PT, R84, RZ, PT ;  /* 0x000000ff5400720c */ /* 0x000fe20003f26270 */
[----:B------:R-:W-:Y:S02]  /*15cd0*/  IMAD.MOV.U32 R84, RZ, RZ, R82 ;  /* 0x000000ffff547224 */ /* 0x000fe400078e0052 */
[----:B------:R-:W-:Y:S02]  /*15ce0*/  IMAD.MOV.U32 R82, RZ, RZ, R80 ;  /* 0x000000ffff527224 */ /* 0x000fe400078e0050 */
[----:B------:R-:W-:Y:S02]  /*15cf0*/  @!P5 IMAD.IADD R58, R58, 0x1, -R3 ;  /* 0x000000013a3ad824 */ /* 0x000fe400078e0a03 */
[----:B------:R-:W-:-:S02]  /*15d00*/  IMAD.MOV R2, RZ, RZ, -R2 ;  /* 0x000000ffff027224 */ /* 0x000fc400078e0a02 */
[----:B------:R-:W-:Y:S02]  /*15d10*/  IMAD.MOV.U32 R80, RZ, RZ, R77 ;  /* 0x000000ffff507224 */ /* 0x000fe400078e004d */
[----:B------:R-:W-:Y:S02]  /*15d20*/  IMAD.MOV.U32 R77, RZ, RZ, R75 ;  /* 0x000000ffff4d7224 */ /* 0x000fe400078e004b */
[----:B------:R-:W-:Y:S01]  /*15d30*/  IMAD.MOV.U32 R75, RZ, RZ, R69 ;  /* 0x000000ffff4b7224 */ /* 0x000fe200078e0045 */
[----:B------:R-:W-:Y:S01]  /*15d40*/  ISETP.GT.U32.AND P5, PT, R3, R58, PT ;  /* 0x0000003a0300720c */ /* 0x000fe20003fa4070 */
[----:B------:R-:W-:Y:S01]  /*15d50*/  @!P3 IMAD.MOV R51, RZ, RZ, -R51 ;  /* 0x000000ffff33b224 */ /* 0x000fe200078e0a33 */
[----:B------:R-:W-:-:S11]  /*15d60*/  ISETP.GE.AND P3, PT, R88, RZ, PT ;  /* 0x000000ff5800720c */ /* 0x000fd60003f66270 */
[----:B------:R-:W-:Y:S02]  /*15d70*/  @!P5 IMAD.IADD R58, R58, 0x1, -R3 ;  /* 0x000000013a3ad824 */ /* 0x000fe400078e0a03 */
[----:B------:R-:W-:Y:S01]  /*15d80*/  @!P3 IMAD.MOV R53, RZ, RZ, -R53 ;  /* 0x000000ffff35b224 */ /* 0x000fe200078e0a35 */
[----:B------:R-:W-:Y:S02]  /*15d90*/  ISETP.GT.U32.AND P3, PT, R3, R57, PT ;  /* 0x000000390300720c */ /* 0x000fe40003f64070 */
[----:B------:R-:W-:Y:S01]  /*15da0*/  ISETP.GE.AND P2, PT, R85, RZ, PT ;  /* 0x000000ff5500720c */ /* 0x000fe20003f46270 */
[----:B------:R-:W-:Y:S02]  /*15db0*/  IMAD.MOV.U32 R85, RZ, RZ, R83 ;  /* 0x000000ffff557224 */ /* 0x000fe400078e0053 */
[----:B------:R-:W-:Y:S02]  /*15dc0*/  IMAD.MOV.U32 R83, RZ, RZ, R81 ;  /* 0x000000ffff537224 */ /* 0x000fe400078e0051 */
[----:B------:R-:W-:-:S02]  /*15dd0*/  IMAD.MOV.U32 R81, RZ, RZ, R78 ;  /* 0x000000ffff517224 */ /* 0x000fc400078e004e */
[----:B------:R-:W-:Y:S01]  /*15de0*/  IMAD.MOV.U32 R78, RZ, RZ, R76 ;  /* 0x000000ffff4e7224 */ /* 0x000fe200078e004c */
[----:B------:R-:W-:Y:S01]  /*15df0*/  ISETP.GE.AND P0, PT, R86, RZ, PT ;  /* 0x000000ff5600720c */ /* 0x000fe20003f06270 */
[----:B------:R-:W-:Y:S02]  /*15e00*/  IMAD.MOV.U32 R86, RZ, RZ, R77 ;  /* 0x000000ffff567224 */ /* 0x000fe400078e004d */
[----:B------:R-:W-:Y:S02]  /*15e10*/  IMAD.MOV.U32 R76, RZ, RZ, R71 ;  /* 0x000000ffff4c7224 */ /* 0x000fe400078e0047 */
[----:B------:R-:W-:Y:S02]  /*15e20*/  IMAD.MOV.U32 R87, RZ, RZ, R78 ;  /* 0x000000ffff577224 */ /* 0x000fe400078e004e */
[----:B------:R-:W-:Y:S02]  /*15e30*/  @!P3 IMAD.IADD R57, R57, 0x1, -R3 ;  /* 0x000000013939b824 */ /* 0x000fe400078e0a03 */
[----:B------:R-:W-:-:S02]  /*15e40*/  IMAD.MOV.U32 R88, RZ, RZ, R84 ;  /* 0x000000ffff587224 */ /* 0x000fc400078e0054 */
[----:B------:R-:W-:Y:S02]  /*15e50*/  IMAD.MOV.U32 R95, RZ, RZ, R85 ;  /* 0x000000ffff5f7224 */ /* 0x000fe400078e0055 */
[----:B------:R-:W-:Y:S02]  /*15e60*/  IMAD.MOV.U32 R97, RZ, RZ, R86 ;  /* 0x000000ffff617224 */ /* 0x000fe400078e0056 */
[----:B------:R-:W-:Y:S02]  /*15e70*/  IMAD.MOV.U32 R85, RZ, RZ, R76 ;  /* 0x000000ffff557224 */ /* 0x000fe400078e004c */
[----:B------:R-:W-:Y:S02]  /*15e80*/  IMAD.MOV.U32 R96, RZ, RZ, R87 ;  /* 0x000000ffff607224 */ /* 0x000fe400078e0057 */
[----:B------:R-:W-:Y:S01]  /*15e90*/  IMAD.MOV.U32 R76, RZ, RZ, R62 ;  /* 0x000000ffff4c7224 */ /* 0x000fe200078e003e */
[----:B------:R-:W-:Y:S01]  /*15ea0*/  IABS R62, R88 ;  /* 0x00000058003e7213 */ /* 0x000fe20000000000 */
[----:B------:R-:W-:Y:S01]  /*15eb0*/  @!P2 IMAD.MOV R57, RZ, RZ, -R57 ;  /* 0x000000ffff39a224 */ /* 0x000fe200078e0a39 */
[----:B------:R-:W-:Y:S01]  /*15ec0*/  ISETP.GE.AND P2, PT, R88, RZ, PT ;  /* 0x000000ff5800720c */ /* 0x000fe20003f46270 */
[----:B------:R-:W-:-:S02]  /*15ed0*/  IMAD.MOV.U32 R87, RZ, RZ, R251 ;  /* 0x000000ffff577224 */ /* 0x000fc400078e00fb */
[----:B------:R-:W-:Y:S02]  /*15ee0*/  IMAD.MOV.U32 R84, RZ, RZ, R75 ;  /* 0x000000ffff547224 */ /* 0x000fe400078e004b */
[----:B------:R-:W-:Y:S01]  /*15ef0*/  IMAD.MOV.U32 R75, RZ, RZ, R63 ;  /* 0x000000ffff4b7224 */ /* 0x000fe200078e003f */
[----:B------:R-:W-:Y:S01]  /*15f00*/  IABS R63, R90 ;  /* 0x0000005a003f7213 */ /* 0x000fe20000000000 */
[----:B------:R-:W-:Y:S02]  /*15f10*/  IMAD.MOV.U32 R91, RZ, RZ, R74 ;  /* 0x000000ffff5b7224 */ /* 0x000fe400078e004a */
[----:B---3--:R-:W-:Y:S02]  /*15f20*/  IMAD.MOV.U32 R69, RZ, RZ, R59 ;  /* 0x000000ffff457224 */ /* 0x008fe400078e003b */
[----:B------:R-:W-:Y:S02]  /*15f30*/  IMAD R59, R3, R2, R5 ;  /* 0x00000002033b7224 */ /* 0x000fe400078e0205 */
[----:B------:R-:W-:-:S04]  /*15f40*/  IMAD.HI.U32 R2, R4, R60, RZ ;  /* 0x0000003c04027227 */ /* 0x000fc800078e00ff */
[----:B------:R-:W-:-:S04]  /*15f50*/  IMAD.MOV R2, RZ, RZ, -R2 ;  /* 0x000000ffff027224 */ /* 0x000fc800078e0a02 */
[----:B------:R-:W-:-:S05]  /*15f60*/  IMAD R60, R3, R2, R60 ;  /* 0x00000002033c7224 */ /* 0x000fca00078e023c */
[----:B------:R-:W-:Y:S01]  /*15f70*/  ISETP.GT.U32.AND P5, PT, R3, R60, PT ;  /* 0x0000003c0300720c */ /* 0x000fe20003fa4070 */
[----:B--2---:R-:W-:Y:S02]  /*15f80*/  IMAD.MOV.U32 R71, RZ, RZ, R127 ;  /* 0x000000ffff477224 */ /* 0x004fe400078e007f */
[----:B------:R-:W2:Y:S01]  /*15f90*/  LDL.LU R127, [R1+0x4e4] ;  /* 0x0004e400017f7983 */ /* 0x000ea20000300800 */
[----:B------:R-:W-:-:S03]  /*15fa0*/  IMAD.MOV.U32 R86, RZ, RZ, R128 ;  /* 0x000000ffff567224 */ /* 0x000fc600078e0080 */
[----:B------:R-:W3:Y:S04]  /*15fb0*/  LDL.LU R77, [R1+0x3fc] ;  /* 0x0003fc00014d7983 */ /* 0x000ee80000300800 */
[----:B------:R-:W4:Y:S02]  /*15fc0*/  LDL.LU R78, [R1+0x554] ;  /* 0x00055400014e7983 */ /* 0x000f240000300800 */
[--C-:B------:R-:W-:Y:S02]  /*15fd0*/  @!P5 IMAD.IADD R60, R60, 0x1, -R3.reuse ;  /* 0x000000013c3cd824 */ /* 0x100fe400078e0a03 */
[----:B------:R-:W3:Y:S03]  /*15fe0*/  LDL.LU R128, [R1+0x714] ;  /* 0x0007140001807983 */ /* 0x000ee60000300800 */
[----:B------:R-:W-:Y:S01]  /*15ff0*/  ISETP.GT.U32.AND P5, PT, R3, R60, PT ;  /* 0x0000003c0300720c */ /* 0x000fe20003fa4070 */
[----:B------:R-:W3:Y:S04]  /*16000*/  LDL.LU R251, [R1+0x5f8] ;  /* 0x0005f80001fb7983 */ /* 0x000ee80000300800 */
[----:B------:R-:W2:Y:S04]  /*16010*/  LDL.LU R88, [R1+0x3d4] ;  /* 0x0003d40001587983 */ /* 0x000ea80000300800 */
[----:B------:R-:W4:Y:S04]  /*16020*/  LDL.LU R89, [R1+0x3d8] ;  /* 0x0003d80001597983 */ /* 0x000f280000300800 */
[----:B------:R-:W-:Y:S01]  /*16030*/  @!P5 IMAD.IADD R60, R60, 0x1, -R3 ;  /* 0x000000013c3cd824 */ /* 0x000fe200078e0a03 */
[----:B------:R-:W-:Y:S01]  /*16040*/  ISETP.GE.AND P5, PT, R90, RZ, PT ;  /* 0x000000ff5a00720c */ /* 0x000fe20003fa6270 */
[----:B------:R-:W-:Y:S01]  /*16050*/  IMAD.MOV.U32 R90, RZ, RZ, R75 ;  /* 0x000000ffff5a7224 */ /* 0x000fe200078e004b */
[----:B------:R-:W3:Y:S04]  /*16060*/  LDL.LU R74, [R1+0x670] ;  /* 0x00067000014a7983 */ /* 0x000ee80000300800 */
[----:B------:R-:W2:Y:S01]  /*16070*/  LDL.LU R75, [R1+0x4dc] ;  /* 0x0004dc00014b7983 */ /* 0x000ea20000300800 */
[----:B------:R-:W-:-:S02]  /*16080*/  IMAD.MOV.U32 R105, RZ, RZ, R91 ;  /* 0x000000ffff697224 */ /* 0x000fc400078e005b */
[----:B------:R-:W-:Y:S01]  /*16090*/  @!P0 IMAD.MOV R56, RZ, RZ, -R56 ;  /* 0x000000ffff388224 */ /* 0x000fe200078e0a38 */
[----:B------:R-:W-:Y:S02]  /*160a0*/  ISETP.GT.U32.AND P0, PT, R3, R59, PT ;  /* 0x0000003b0300720c */ /* 0x000fe40003f04070 */
[----:B------:R-:W-:Y:S02]  /*160b0*/  ISETP.GE.AND P3, PT, R61, RZ, PT ;  /* 0x000000ff3d00720c */ /* 0x000fe40003f66270 */
[----:B------:R-:W-:-:S09]  /*160c0*/  IABS R61, R61 ;  /* 0x0000003d003d7213 */ /* 0x000fd20000000000 */
[----:B------:R-:W-:Y:S02]  /*160d0*/  @!P0 IMAD.IADD R59, R59, 0x1, -R3 ;  /* 0x000000013b3b8824 */ /* 0x000fe400078e0a03 */
[----:B------:R-:W-:-:S03]  /*160e0*/  IMAD.HI.U32 R2, R4, R61, RZ ;  /* 0x0000003d04027227 */ /* 0x000fc600078e00ff */
[----:B------:R-:W-:Y:S01]  /*160f0*/  ISETP.GT.U32.AND P0, PT, R3, R59, PT ;  /* 0x0000003b0300720c */ /* 0x000fe20003f04070 */
[----:B------:R-:W-:Y:S02]  /*16100*/  IMAD.MOV R2, RZ, RZ, -R2 ;  /* 0x000000ffff027224 */ /* 0x000fe400078e0a02 */
[----:B------:R-:W-:-:S04]  /*16110*/  IMAD.HI.U32 R6, R4, R62, RZ ;  /* 0x0000003e04067227 */ /* 0x000fc800078e00ff */
[----:B------:R-:W-:Y:S02]  /*16120*/  IMAD.MOV.U32 R98, RZ, RZ, R85 ;  /* 0x000000ffff627224 */ /* 0x000fe400078e0055 */
[----:B------:R-:W-:Y:S01]  /*16130*/  IMAD.MOV.U32 R85, RZ, RZ, R64 ;  /* 0x000000ffff557224 */ /* 0x000fe200078e0040 */
[----:B------:R-:W-:Y:S01]  /*16140*/  IABS R64, R99 ;  /* 0x0000006300407213 */ /* 0x000fe20000000000 */
[----:B------:R-:W-:Y:S02]  /*16150*/  IMAD R61, R3, R2, R61 ;  /* 0x00000002033d7224 */ /* 0x000fe400078e023d */
[----:B------:R-:W-:-:S04]  /*16160*/  IMAD.HI.U32 R5, R4, R63, RZ ;  /* 0x0000003f04057227 */ /* 0x000fc800078e00ff */
[----:B------:R-:W-:Y:S02]  /*16170*/  IMAD.MOV R6, RZ, RZ, -R6 ;  /* 0x000000ffff067224 */ /* 0x000fe400078e0a06 */
[----:B------:R-:W-:Y:S01]  /*16180*/  @!P0 IMAD.IADD R59, R59, 0x1, -R3 ;  /* 0x000000013b3b8824 */ /* 0x000fe200078e0a03 */
[C---:B------:R-:W-:Y:S01]  /*16190*/  ISETP.GT.U32.AND P0, PT, R3.reuse, R61, PT ;  /* 0x0000003d0300720c */ /* 0x040fe20003f04070 */
[----:B------:R-:W-:Y:S02]  /*161a0*/  IMAD.MOV R5, RZ, RZ, -R5 ;  /* 0x000000ffff057224 */ /* 0x000fe400078e0a05 */
[----:B------:R-:W-:Y:S02]  /*161b0*/  IMAD R62, R3, R6, R62 ;  /* 0x00000006033e7224 */ /* 0x000fe400078e023e */
[----:B------:R-:W-:-:S04]  /*161c0*/  IMAD.HI.U32 R2, R4, R64, RZ ;  /* 0x0000004004027227 */ /* 0x000fc800078e00ff */
[C---:B------:R-:W-:Y:S02]  /*161d0*/  IMAD R63, R3.reuse, R5, R63 ;  /* 0x00000005033f7224 */ /* 0x040fe400078e023f */
[----:B------:R-:W-:Y:S01]  /*161e0*/  @!P4 IMAD.MOV R58, RZ, RZ, -R58 ;  /* 0x000000ffff3ac224 */ /* 0x000fe200078e0a3a */
[C---:B------:R-:W-:Y:S01]  /*161f0*/  ISETP.GT.U32.AND P4, PT, R3.reuse, R62, PT ;  /* 0x0000003e0300720c */ /* 0x040fe20003f84070 */
[----:B------:R-:W-:Y:S02]  /*16200*/  IMAD.MOV R5, RZ, RZ, -R2 ;  /* 0x000000ffff057224 */ /* 0x000fe400078e0a02 */
[----:B------:R-:W-:Y:S01]  /*16210*/  @!P6 IMAD.MOV R59, RZ, RZ, -R59 ;  /* 0x000000ffff3be224 */ /* 0x000fe200078e0a3b */
[C---:B------:R-:W-:Y:S01]  /*16220*/  ISETP.GT.U32.AND P6, PT, R3.reuse, R63, PT ;  /* 0x0000003f0300720c */ /* 0x040fe20003fc4070 */
[----:B------:R-:W-:Y:S02]  /*16230*/  IMAD R64, R3, R5, R64 ;  /* 0x0000000503407224 */ /* 0x000fe400078e0240 */
[----:B------:R-:W-:-:S02]  /*16240*/  IMAD.MOV.U32 R94, RZ, RZ, R84 ;  /* 0x000000ffff5e7224 */ /* 0x000fc400078e0054 */
[----:B------:R-:W-:Y:S02]  /*16250*/  IMAD.MOV.U32 R84, RZ, RZ, R79 ;  /* 0x000000ffff547224 */ /* 0x000fe400078e004f */
[----:B------:R-:W-:Y:S01]  /*16260*/  @!P0 IMAD.IADD R61, R61, 0x1, -R3 ;  /* 0x000000013d3d8824 */ /* 0x000fe200078e0a03 */
[C---:B------:R-:W-:Y:S01]  /*16270*/  ISETP.GT.U32.AND P0, PT, R3.reuse, R64, PT ;  /* 0x000000400300720c */ /* 0x040fe20003f04070 */
[----:B------:R-:W-:Y:S01]  /*16280*/  IMAD.MOV.U32 R79, RZ, RZ, R65 ;  /* 0x000000ffff4f7224 */ /* 0x000fe200078e0041 */
[----:B------:R-:W-:Y:S01]  /*16290*/  IABS R65, R95 ;  /* 0x0000005f00417213 */ /* 0x000fe20000000000 */
[----:B------:R-:W-:Y:S01]  /*162a0*/  @!P4 IMAD.IADD R62, R62, 0x1, -R3 ;  /* 0x000000013e3ec824 */ /* 0x000fe200078e0a03 */
[----:B------:R-:W-:Y:S01]  /*162b0*/  ISETP.GT.U32.AND P4, PT, R3, R61, PT ;  /* 0x0000003d0300720c */ /* 0x000fe20003f84070 */
[----:B----4-:R-:W-:Y:S02]  /*162c0*/  IMAD.MOV.U32 R100, RZ, RZ, R89 ;  /* 0x000000ffff647224 */ /* 0x010fe400078e0059 */
[----:B------:R-:W-:-:S04]  /*162d0*/  IMAD.MOV.U32 R89, RZ, RZ, R87 ;  /* 0x000000ffff597224 */ /* 0x000fc800078e0057 */
[----:B------:R-:W-:Y:S02]  /*162e0*/  IMAD.MOV.U32 R91, RZ, RZ, R89 ;  /* 0x000000ffff5b7224 */ /* 0x000fe400078e0059 */
[----:B--2---:R-:W-:Y:S02]  /*162f0*/  IMAD.MOV.U32 R89, RZ, RZ, R75 ;  /* 0x000000ffff597224 */ /* 0x004fe400078e004b */
[----:B------:R-:W-:Y:S02]  /*16300*/  IMAD.MOV.U32 R75, RZ, RZ, R124 ;  /* 0x000000ffff4b7224 */ /* 0x000fe400078e007c */
[----:B------:R-:W2:Y:S01]  /*16310*/  LDL.LU R124, [R1+0x638] ;  /* 0x00063800017c7983 */ /* 0x000ea20000300800 */
[----:B------:R-:W-:-:S04]  /*16320*/  IMAD.HI.U32 R2, R4, R65, RZ ;  /* 0x0000004104027227 */ /* 0x000fc800078e00ff */
[----:B------:R-:W-:Y:S02]  /*16330*/  IMAD.MOV.U32 R92, RZ, RZ, R73 ;  /* 0x000000ffff5c7224 */ /* 0x000fe400078e0049 */
[----:B------:R-:W-:Y:S01]  /*16340*/  IMAD.MOV.U32 R73, RZ, RZ, R66 ;  /* 0x000000ffff497224 */ /* 0x000fe200078e0042 */
[----:B------:R-:W-:Y:S01]  /*16350*/  IABS R66, R94 ;  /* 0x0000005e00427213 */ /* 0x000fe20000000000 */
[--C-:B------:R-:W-:Y:S02]  /*16360*/  @!P6 IMAD.IADD R63, R63, 0x1, -R3.reuse ;  /* 0x000000013f3fe824 */ /* 0x100fe400078e0a03 */
[----:B------:R-:W-:Y:S02]  /*16370*/  IMAD.MOV R2, RZ, RZ, -R2 ;  /* 0x000000ffff027224 */ /* 0x000fe400078e0a02 */
[----:B------:R-:W-:Y:S02]  /*16380*/  @!P0 IMAD.IADD R64, R64, 0x1, -R3 ;  /* 0x0000000140408824 */ /* 0x000fe400078e0a03 */
[----:B------:R-:W-:Y:S01]  /*16390*/  @!P1 IMAD.MOV R60, RZ, RZ, -R60 ;  /* 0x000000ffff3c9224 */ /* 0x000fe200078e0a3c */
[C---:B------:R-:W-:Y:S01]  /*163a0*/  ISETP.GT.U32.AND P1, PT, R3.reuse, R63, PT ;  /* 0x0000003f0300720c */ /* 0x040fe20003f24070 */
[----:B------:R-:W-:-:S02]  /*163b0*/  IMAD R65, R3, R2, R65 ;  /* 0x0000000203417224 */ /* 0x000fc400078e0241 */
[----:B------:R-:W-:Y:S01]  /*163c0*/  IMAD.HI.U32 R2, R4, R66, RZ ;  /* 0x0000004204027227 */ /* 0x000fe200078e00ff */
[----:B------:R-:W-:-:S03]  /*163d0*/  ISETP.GT.U32.AND P0, PT, R3, R64, PT ;  /* 0x000000400300720c */ /* 0x000fc60003f04070 */
[----:B------:R-:W-:Y:S01]  /*163e0*/  @!P4 IMAD.IADD R61, R61, 0x1, -R3 ;  /* 0x000000013d3dc824 */ /* 0x000fe200078e0a03 */
[----:B------:R-:W-:Y:S01]  /*163f0*/  ISETP.GT.U32.AND P4, PT, R3, R65, PT ;  /* 0x000000410300720c */ /* 0x000fe20003f84070 */
[----:B------:R-:W-:-:S04]  /*16400*/  IMAD.MOV R2, RZ, RZ, -R2 ;  /* 0x000000ffff027224 */ /* 0x000fc800078e0a02 */
[----:B------:R-:W-:Y:S02]  /*16410*/  IMAD R66, R3, R2, R66 ;  /* 0x0000000203427224 */ /* 0x000fe400078e0242 */
[--C-:B------:R-:W-:Y:S02]  /*16420*/  @!P1 IMAD.IADD R63, R63, 0x1, -R3.reuse ;  /* 0x000000013f3f9824 */ /* 0x100fe400078e0a03 */
[----:B------:R-:W-:Y:S01]  /*16430*/  IMAD.MOV.U32 R101, RZ, RZ, R88 ;  /* 0x000000ffff657224 */ /* 0x000fe200078e0058 */
[----:B------:R-:W-:Y:S01]  /*16440*/  ISETP.GT.U32.AND P1, PT, R3, R66, PT ;  /* 0x000000420300720c */ /* 0x000fe20003f24070 */
[----:B------:R-:W-:Y:S02]  /*16450*/  IMAD.MOV.U32 R88, RZ, RZ, R86 ;  /* 0x000000ffff587224 */ /* 0x000fe400078e0056 */
[----:B------:R-:W-:Y:S02]  /*16460*/  IMAD.MOV.U32 R86, RZ, RZ, R84 ;  /* 0x000000ffff567224 */ /* 0x000fe400078e0054 */
[----:B------:R-:W-:Y:S01]  /*16470*/  @!P0 IMAD.IADD R64, R64, 0x1, -R3 ;  /* 0x0000000140408824 */ /* 0x000fe200078e0a03 */
[----:B------:R-:W-:Y:S01]  /*16480*/  ISETP.GE.AND P0, PT, R95, RZ, PT ;  /* 0x000000ff5f00720c */ /* 0x000fe20003f06270 */
[----:B------:R-:W-:Y:S01]  /*16490*/  IMAD.MOV.U32 R84, RZ, RZ, R71 ;  /* 0x000000ffff547224 */ /* 0x000fe200078e0047 */
[----:B------:R-:W4:Y:S01]  /*164a0*/  LDL.LU R95, [R1+0x3f8] ;  /* 0x0003f800015f7983 */ /* 0x000f220000300800 */
[----:B------:R-:W-:Y:S01]  /*164b0*/  @!P4 IMAD.IADD R65, R65, 0x1, -R3 ;  /* 0x000000014141c824 */ /* 0x000fe200078e0a03 */
[----:B------:R-:W-:Y:S01]  /*164c0*/  ISETP.GE.AND P4, PT, R94, RZ, PT ;  /* 0x000000ff5e00720c */ /* 0x000fe20003f86270 */
[----:B------:R-:W-:Y:S01]  /*164d0*/  IMAD.MOV.U32 R71, RZ, RZ, R68 ;  /* 0x000000ffff477224 */ /* 0x000fe200078e0044 */
[----:B------:R-:W-:Y:S01]  /*164e0*/  IABS R68, R97 ;  /* 0x0000006100447213 */ /* 0x000fe20000000000 */
[----:B------:R-:W4:Y:S01]  /*164f0*/  LDL.LU R94, [R1+0x3f4] ;  /* 0x0003f400015e7983 */ /* 0x000f220000300800 */
[----:B------:R-:W-:-:S02]  /*16500*/  IMAD.MOV.U32 R87, RZ, RZ, R85 ;  /* 0x000000ffff577224 */ /* 0x000fc400078e0055 */
[----:B------:R-:W-:Y:S02]  /*16510*/  IMAD.MOV.U32 R85, RZ, RZ, R83 ;  /* 0x000000ffff557224 */ /* 0x000fe400078e0053 */
[----:B------:R-:W-:Y:S01]  /*16520*/  IMAD.MOV.U32 R83, RZ, RZ, R69 ;  /* 0x000000ffff537224 */ /* 0x000fe200078e0045 */
[----:B------:R-:W-:Y:S01]  /*16530*/  IABS R69, R96 ;  /* 0x0000006000457213 */ /* 0x000fe20000000000 */
[----:B------:R-:W-:Y:S01]  /*16540*/  IMAD.HI.U32 R5, R4, R68, RZ ;  /* 0x0000004404057227 */ /* 0x000fe200078e00ff */
[----:B------:R-:W-:-:S03]  /*16550*/  ISETP.GT.U32.AND P6, PT, R3, R62, PT ;  /* 0x0000003e0300720c */ /* 0x000fc60003fc4070 */
[----:B------:R-:W-:Y:S01]  /*16560*/  @!P1 IMAD.IADD R66, R66, 0x1, -R3 ;  /* 0x0000000142429824 */ /* 0x000fe200078e0a03 */
[----:B------:R-:W-:Y:S01]  /*16570*/  ISETP.GT.U32.AND P1, PT, R3, R65, PT ;  /* 0x000000410300720c */ /* 0x000fe20003f24070 */
[----:B------:R-:W-:-:S04]  /*16580*/  IMAD.HI.U32 R2, R4, R69, RZ ;  /* 0x0000004504027227 */ /* 0x000fc800078e00ff */
[----:B------:R-:W-:Y:S02]  /*16590*/  IMAD.MOV R5, RZ, RZ, -R5 ;  /* 0x000000ffff057224 */ /* 0x000fe400078e0a05 */
[----:B------:R-:W-:Y:S02]  /*165a0*/  IMAD.MOV R2, RZ, RZ, -R2 ;  /* 0x000000ffff027224 */ /* 0x000fe400078e0a02 */
[C---:B------:R-:W-:Y:S02]  /*165b0*/  IMAD R68, R3.reuse, R5, R68 ;  /* 0x0000000503447224 */ /* 0x040fe400078e0244 */
[C---:B------:R-:W-:Y:S02]  /*165c0*/  IMAD R69, R3.reuse, R2, R69 ;  /* 0x0000000203457224 */ /* 0x040fe400078e0245 */
[----:B------:R-:W-:Y:S01]  /*165d0*/  @!P5 IMAD.MOV R63, RZ, RZ, -R63 ;  /* 0x000000ffff3fd224 */ /* 0x000fe200078e0a3f */
[----:B------:R-:W-:Y:S01]  /*165e0*/  ISETP.GT.U32.AND P5, PT, R3, R68, PT ;  /* 0x000000440300720c */ /* 0x000fe20003fa4070 */
[--C-:B------:R-:W-:Y:S01]  /*165f0*/  @!P6 IMAD.IADD R62, R62, 0x1, -R3.reuse ;  /* 0x000000013e3ee824 */ /* 0x100fe200078e0a03 */
[----:B------:R-:W-:Y:S01]  /*16600*/  ISETP.GE.AND P6, PT, R99, RZ, PT ;  /* 0x000000ff6300720c */ /* 0x000fe20003fc6270 */
[----:B------:R-:W-:Y:S01]  /*16610*/  @!P1 IMAD.IADD R65, R65, 0x1, -R3 ;  /* 0x0000000141419824 */ /* 0x000fe200078e0a03 */
[----:B------:R-:W-:Y:S01]  /*16620*/  ISETP.GT.U32.AND P1, PT, R3, R69, PT ;  /* 0x000000450300720c */ /* 0x000fe20003f24070 */
[----:B------:R-:W-:-:S02]  /*16630*/  IMAD.MOV.U32 R93, RZ, RZ, R72 ;  /* 0x000000ffff5d7224 */ /* 0x000fc400078e0048 */
[----:B------:R-:W-:Y:S02]  /*16640*/  IMAD.MOV.U32 R72, RZ, RZ, R67 ;  /* 0x000000ffff487224 */ /* 0x000fe400078e0043 */
[----:B------:R-:W-:Y:S02]  /*16650*/  IMAD.MOV.U32 R108, RZ, RZ, R93 ;  /* 0x000000ffff6c7224 */ /* 0x000fe400078e005d */
[----:B------:R-:W-:Y:S02]  /*16660*/  IMAD.MOV.U32 R93, RZ, RZ, R72 ;  /* 0x000000ffff5d7224 */ /* 0x000fe400078e0048 */
[----:B------:R-:W-:Y:S01]  /*16670*/  IMAD.MOV.U32 R72, RZ, RZ, R71 ;  /* 0x000000ffff487224 */ /* 0x000fe200078e0047 */
[----:B------:R-:W-:Y:S01]  /*16680*/  IABS R71, R100 ;  /* 0x0000006400477213 */ /* 0x000fe20000000000 */
[----:B------:R-:W-:Y:S02]  /*16690*/  @!P5 IMAD.IADD R68, R68, 0x1, -R3 ;  /* 0x000000014444d824 */ /* 0x000fe400078e0a03 */
[----:B------:R-:W-:Y:S01]  /*166a0*/  IMAD.MOV.U32 R102, RZ, RZ, R92 ;  /* 0x000000ffff667224 */ /* 0x000fe200078e005c */
[----:B------:R-:W-:Y:S01]  /*166b0*/  IABS R67, R98 ;  /* 0x0000006200437213 */ /* 0x000fe20000000000 */
[----:B------:R-:W-:-:S02]  /*166c0*/  IMAD.MOV.U32 R92, RZ, RZ, R84 ;  /* 0x000000ffff5c7224 */ /* 0x000fc400078e0054 */
[----:B------:R-:W-:Y:S01]  /*166d0*/  @!P6 IMAD.MOV R64, RZ, RZ, -R64 ;  /* 0x000000ffff40e224 */ /* 0x000fe200078e0a40 */
[----:B------:R-:W-:Y:S01]  /*166e0*/  ISETP.GE.AND P6, PT, R98, RZ, PT ;  /* 0x000000ff6200720c */ /* 0x000fe20003fc6270 */
[----:B---3--:R-:W-:Y:S02]  /*166f0*/  IMAD.MOV.U32 R84, RZ, RZ, R74 ;  /* 0x000000ffff547224 */ /* 0x008fe400078e004a */
[----:B------:R-:W-:Y:S02]  /*16700*/  IMAD.MOV.U32 R74, RZ, RZ, R127 ;  /* 0x000000ffff4a7224 */ /* 0x000fe400078e007f */
[----:B------:R-:W-:Y:S02]  /*16710*/  IMAD.MOV.U32 R98, RZ, RZ, R88 ;  /* 0x000000ffff627224 */ /* 0x000fe400078e0058 */
[----:B------:R-:W-:Y:S01]  /*16720*/  @!P1 IMAD.IADD R69, R69, 0x1, -R3 ;  /* 0x0000000145459824 */ /* 0x000fe200078e0a03 */
[----:B------:R-:W-:Y:S01]  /*16730*/  ISETP.GT.U32.AND P1, PT, R3, R68, PT ;  /* 0x000000440300720c */ /* 0x000fe20003f24070 */
[----:B------:R-:W-:-:S02]  /*16740*/  IMAD.MOV.U32 R127, RZ, RZ, R126 ;  /* 0x000000ffff7f7224 */ /* 0x000fc400078e007e */
[----:B------:R-:W-:Y:S01]  /*16750*/  IMAD.MOV.U32 R88, RZ, RZ, R87 ;  /* 0x000000ffff587224 */ /* 0x000fe200078e0057 */
[----:B------:R-:W3:Y:S01]  /*16760*/  LDL.LU R126, [R1+0x614] ;  /* 0x00061400017e7983 */ /* 0x000ee20000300800 */
[----:B------:R-:W-:-:S04]  /*16770*/  IMAD.HI.U32 R2, R4, R71, RZ ;  /* 0x0000004704027227 */ /* 0x000fc800078e00ff */
[----:B------:R-:W-:Y:S02]  /*16780*/  IMAD.MOV.U32 R87, RZ, RZ, R78 ;  /* 0x000000ffff577224 */ /* 0x000fe400078e004e */
[----:B------:R-:W3:Y:S01]  /*16790*/  LDL.LU R78, [R1+0x400] ;  /* 0x00040000014e7983 */ /* 0x000ee20000300800 */
[----:B------:R-:W-:Y:S02]  /*167a0*/  IMAD.MOV R2, RZ, RZ, -R2 ;  /* 0x000000ffff027224 */ /* 0x000fe400078e0a02 */
[----:B------:R-:W-:Y:S01]  /*167b0*/  @!P3 IMAD.MOV R61, RZ, RZ, -R61 ;  /* 0x000000ffff3db224 */ /* 0x000fe200078e0a3d */
[C---:B------:R-:W-:Y:S01]  /*167c0*/  ISETP.GT.U32.AND P3, PT, R3.reuse, R66, PT ;  /* 0x000000420300720c */ /* 0x040fe20003f64070 */
[----:B------:R-:W-:Y:S02]  /*167d0*/  IMAD R71, R3, R2, R71 ;  /* 0x0000000203477224 */ /* 0x000fe400078e0247 */
[----:B------:R-:W-:-:S03]  /*167e0*/  @!P1 IMAD.IADD R68, R68, 0x1, -R3 ;  /* 0x0000000144449824 */ /* 0x000fc600078e0a03 */
[----:B------:R-:W-:Y:S01]  /*167f0*/  ISETP.GT.U32.AND P1, PT, R3, R71, PT ;  /* 0x000000470300720c */ /* 0x000fe20003f24070 */
[----:B------:R-:W-:Y:S02]  /*16800*/  IMAD.MOV.U32 R106, RZ, RZ, R90 ;  /* 0x000000ffff6a7224 */ /* 0x000fe400078e005a */
        /* <DEDUP_REMOVED lines=9> */
[----:B------:R-:W-:Y:S01]  /*168a0*/  @!P1 IMAD.IADD R71, R71, 0x1, -R3 ;  /* 0x0000000147479824 */ /* 0x000fe200078e0a03 */
[----:B------:R-:W-:Y:S01]  /*168b0*/  ISETP.GE.AND P1, PT, R100, RZ, PT ;  /* 0x000000ff6400720c */ /* 0x000fe20003f26270 */
[----:B------:R-:W-:Y:S02]  /*168c0*/  IMAD.MOV.U32 R100, RZ, RZ, R85 ;  /* 0x000000ffff647224 */ /* 0x000fe400078e0055 */
[----:B--2---:R-:W-:-:S02]  /*168d0*/  IMAD.MOV.U32 R77, RZ, RZ, R124 ;  /* 0x000000ffff4d7224 */ /* 0x004fc400078e007c */
[----:B------:R-:W2:Y:S04]  /*168e0*/  LDL.LU R124, [R1+0x4f0] ;  /* 0x0004f000017c7983 */ /* 0x000ea80000300800 */
[----:B------:R-:W2:Y:S01]  /*168f0*/  LDL.LU R85, [R1+0x4c4] ;  /* 0x0004c40001557983 */ /* 0x000ea20000300800 */
[----:B------:R-:W-:-:S04]  /*16900*/  IMAD.HI.U32 R6, R4, R67, RZ ;  /* 0x0000004304067227 */ /* 0x000fc800078e00ff */
[----:B------:R-:W-:-:S04]  /*16910*/  IMAD.MOV R6, RZ, RZ, -R6 ;  /* 0x000000ffff067224 */ /* 0x000fc800078e0a06 */
[----:B------:R-:W-:Y:S02]  /*16920*/  IMAD R67, R3, R6, R67 ;  /* 0x0000000603437224 */ /* 0x000fe400078e0243 */
[----:B------:R-:W-:-:S03]  /*16930*/  @!P2 IMAD.MOV R62, RZ, RZ, -R62 ;  /* 0x000000ffff3ea224 */ /* 0x000fc600078e0a3e */
[----:B------:R-:W-:Y:S02]  /*16940*/  ISETP.GT.U32.AND P2, PT, R3, R67, PT ;  /* 0x000000430300720c */ /* 0x000fe40003f44070 */
[----:B------:R-:W-:-:S05]  /*16950*/  IABS R70, R101 ;  /* 0x0000006500467213 */ /* 0x000fca0000000000 */
[----:B------:R-:W-:-:S06]  /*16960*/  IMAD.HI.U32 R5, R4, R70, RZ ;  /* 0x0000004604057227 */ /* 0x000fcc00078e00ff */
[----:B------:R-:W-:-:S05]  /*16970*/  @!P2 IMAD.IADD R67, R67, 0x1, -R3 ;  /* 0x000000014343a824 */ /* 0x000fca00078e0a03 */
[----:B------:R-:W-:Y:S01]  /*16980*/  ISETP.GT.U32.AND P5, PT, R3, R67, PT ;  /* 0x000000430300720c */ /* 0x000fe20003fa4070 */
[----:B------:R-:W-:-:S04]  /*16990*/  IMAD.MOV R5, RZ, RZ, -R5 ;  /* 0x000000ffff057224 */ /* 0x000fc800078e0a05 */
[----:B------:R-:W-:Y:S01]  /*169a0*/  IMAD R70, R3, R5, R70 ;  /* 0x0000000503467224 */ /* 0x000fe200078e0246 */
[----:B------:R-:W-:Y:S01]  /*169b0*/  ISETP.GE.AND P2, PT, R96, RZ, PT ;  /* 0x000000ff6000720c */ /* 0x000fe20003f46270 */
[----:B------:R-:W-:Y:S02]  /*169c0*/  IMAD.MOV.U32 R96, RZ, RZ, R91 ;  /* 0x000000ffff607224 */ /* 0x000fe400078e005b */
[----:B------:R-:W-:-:S04]  /*169d0*/  IMAD.MOV.U32 R91, RZ, RZ, R81 ;  /* 0x000000ffff5b7224 */ /* 0x000fc800078e0051 */
[----:B------:R-:W-:Y:S01]  /*169e0*/  @!P5 IMAD.IADD R67, R67, 0x1, -R3 ;  /* 0x000000014343d824 */ /* 0x000fe200078e0a03 */
[----:B------:R-:W-:Y:S01]  /*169f0*/  ISETP.GT.U32.AND P5, PT, R3, R70, PT ;  /* 0x000000460300720c */ /* 0x000fe20003fa4070 */
[----:B------:R-:W-:Y:S02]  /*16a00*/  IMAD.MOV.U32 R81, RZ, RZ, R76 ;  /* 0x000000ffff517224 */ /* 0x000fe400078e004c */
[----:B------:R-:W-:Y:S01]  /*16a10*/  IMAD.MOV.U32 R76, RZ, RZ, R72 ;  /* 0x000000ffff4c7224 */ /* 0x000fe200078e0048 */
[----:B------:R-:W-:Y:S01]  /*16a20*/  IABS R72, R106 ;  /* 0x0000006a00487213 */ /* 0x000fe20000000000 */
[----:B----4-:R-:W-:Y:S02]  /*16a30*/  IMAD.MOV.U32 R103, RZ, RZ, R95 ;  /* 0x000000ffff677224 */ /* 0x010fe400078e005f */
[----:B------:R-:W-:Y:S02]  /*16a40*/  IMAD.MOV.U32 R107, RZ, RZ, R94 ;  /* 0x000000ffff6b7224 */ /* 0x000fe400078e005e */
[----:B------:R-:W-:-:S04]  /*16a50*/  IMAD.HI.U32 R2, R4, R72, RZ ;  /* 0x0000004804027227 */ /* 0x000fc800078e00ff */
[----:B------:R-:W-:Y:S02]  /*16a60*/  IMAD.MOV.U32 R95, RZ, RZ, R92 ;  /* 0x000000ffff5f7224 */ /* 0x000fe400078e005c */
[----:B------:R-:W-:Y:S02]  /*16a70*/  IMAD.MOV.U32 R92, RZ, RZ, R86 ;  /* 0x000000ffff5c7224 */ /* 0x000fe400078e0056 */
[----:B------:R-:W-:Y:S02]  /*16a80*/  IMAD.MOV.U32 R94, RZ, RZ, R82 ;  /* 0x000000ffff5e7224 */ /* 0x000fe400078e0052 */
[----:B------:R-:W-:Y:S01]  /*16a90*/  IMAD.MOV.U32 R82, RZ, RZ, R75 ;  /* 0x000000ffff527224 */ /* 0x000fe200078e004b */
[----:B------:R-:W-:Y:S01]  /*16aa0*/  IABS R75, R108 ;  /* 0x0000006c004b7213 */ /* 0x000fe20000000000 */
[----:B------:R-:W-:Y:S01]  /*16ab0*/  IMAD.MOV.U32 R86, RZ, RZ, R74 ;  /* 0x000000ffff567224 */ /* 0x000fe200078e004a */
[----:B------:R-:W-:Y:S01]  /*16ac0*/  IABS R74, R102 ;  /* 0x00000066004a7213 */ /* 0x000fe20000000000 */
[----:B------:R-:W-:Y:S01]  /*16ad0*/  @!P0 IMAD.MOV R65, RZ, RZ, -R65 ;  /* 0x000000ffff418224 */ /* 0x000fe200078e0a41 */
[----:B------:R-:W-:Y:S01]  /*16ae0*/  ISETP.GT.U32.AND P0, PT, R3, R69, PT ;  /* 0x000000450300720c */ /* 0x000fe20003f04070 */
[----:B------:R-:W-:-:S02]  /*16af0*/  @!P5 IMAD.IADD R70, R70, 0x1, -R3 ;  /* 0x000000014646d824 */ /* 0x000fc400078e0a03 */
[----:B------:R-:W-:Y:S02]  /*16b00*/  IMAD.MOV R2, RZ, RZ, -R2 ;  /* 0x000000ffff027224 */ /* 0x000fe400078e0a02 */
[----:B------:R-:W-:Y:S01]  /*16b10*/  @!P4 IMAD.MOV R66, RZ, RZ, -R66 ;  /* 0x000000ffff42c224 */ /* 0x000fe200078e0a42 */
[C---:B------:R-:W-:Y:S01]  /*16b20*/  ISETP.GT.U32.AND P4, PT, R3.reuse, R70, PT ;  /* 0x000000460300720c */ /* 0x040fe20003f84070 */
[----:B------:R-:W-:Y:S02]  /*16b30*/  IMAD R72, R3, R2, R72 ;  /* 0x0000000203487224 */ /* 0x000fe400078e0248 */
[----:B------:R-:W-:-:S04]  /*16b40*/  IMAD.HI.U32 R5, R4, R74, RZ ;  /* 0x0000004a04057227 */ /* 0x000fc800078e00ff */
[----:B------:R-:W-:-:S04]  /*16b50*/  IMAD.HI.U32 R2, R4, R75, RZ ;  /* 0x0000004b04027227 */ /* 0x000fc800078e00ff */
[----:B------:R-:W-:Y:S02]  /*16b60*/  IMAD.MOV R5, RZ, RZ, -R5 ;  /* 0x000000ffff057224 */ /* 0x000fe400078e0a05 */
[----:B------:R-:W-:Y:S01]  /*16b70*/  IMAD.MOV R2, RZ, RZ, -R2 ;  /* 0x000000ffff027224 */ /* 0x000fe200078e0a02 */
[----:B------:R-:W-:Y:S01]  /*16b80*/  ISETP.GT.U32.AND P5, PT, R3, R72, PT ;  /* 0x000000480300720c */ /* 0x000fe20003fa4070 */
[----:B------:R-:W-:Y:S01]  /*16b90*/  @!P0 IMAD.IADD R69, R69, 0x1, -R3 ;  /* 0x0000000145458824 */ /* 0x000fe200078e0a03 */
[----:B------:R-:W-:Y:S01]  /*16ba0*/  IABS R73, R105 ;  /* 0x0000006900497213 */ /* 0x000fe20000000000 */
[C---:B------:R-:W-:Y:S02]  /*16bb0*/  IMAD R74, R3.reuse, R5, R74 ;  /* 0x00000005034a7224 */ /* 0x040fe400078e024a */
[C---:B------:R-:W-:Y:S02]  /*16bc0*/  IMAD R75, R3.reuse, R2, R75 ;  /* 0x00000002034b7224 */ /* 0x040fe400078e024b */
[----:B------:R-:W-:Y:S01]  /*16bd0*/  @!P2 IMAD.MOV R69, RZ, RZ, -R69 ;  /* 0x000000ffff45a224 */ /* 0x000fe200078e0a45 */
[C---:B------:R-:W-:Y:S01]  /*16be0*/  ISETP.GT.U32.AND P2, PT, R3.reuse, R74, PT ;  /* 0x0000004a0300720c */ /* 0x040fe20003f44070 */
[----:B------:R-:W-:Y:S01]  /*16bf0*/  @!P4 IMAD.IADD R70, R70, 0x1, -R3 ;  /* 0x000000014646c824 */ /* 0x000fe200078e0a03 */
[----:B------:R-:W-:Y:S01]  /*16c00*/  ISETP.GT.U32.AND P4, PT, R3, R75, PT ;  /* 0x0000004b0300720c */ /* 0x000fe20003f84070 */
[----:B------:R-:W-:-:S02]  /*16c10*/  IMAD.MOV.U32 R104, RZ, RZ, R99 ;  /* 0x000000ffff687224 */ /* 0x000fc400078e0063 */
[----:B------:R-:W-:Y:S01]  /*16c20*/  IMAD.HI.U32 R6, R4, R73, RZ ;  /* 0x0000004904067227 */ /* 0x000fe200078e00ff */
[----:B------:R-:W-:-:S03]  /*16c30*/  ISETP.GE.AND P0, PT, R101, RZ, PT ;  /* 0x000000ff6500720c */ /* 0x000fc60003f06270 */
[----:B------:R-:W-:Y:S02]  /*16c40*/  IMAD.MOV.U32 R99, RZ, RZ, R97 ;  /* 0x000000ffff637224 */ /* 0x000fe400078e0061 */
[----:B------:R-:W-:Y:S02]  /*16c50*/  IMAD.MOV.U32 R97, RZ, RZ, R86 ;  /* 0x000000ffff617224 */ /* 0x000fe400078e0056 */
[----:B------:R-:W-:Y:S01]  /*16c60*/  IMAD.MOV.U32 R86, RZ, RZ, R76 ;  /* 0x000000ffff567224 */ /* 0x000fe200078e004c */
[----:B------:R-:W-:Y:S01]  /*16c70*/  IABS R76, R107 ;  /* 0x0000006b004c7213 */ /* 0x000fe20000000000 */
[----:B------:R-:W-:Y:S01]  /*16c80*/  @!P6 IMAD.MOV R67, RZ, RZ, -R67 ;  /* 0x000000ffff43e224 */ /* 0x000fe200078e0a43 */
[----:B------:R-:W-:Y:S01]  /*16c90*/  ISETP.GT.U32.AND P6, PT, R3, R71, PT ;  /* 0x000000470300720c */ /* 0x000fe20003fc4070 */
[----:B------:R-:W-:Y:S02]  /*16ca0*/  IMAD.MOV R6, RZ, RZ, -R6 ;  /* 0x000000ffff067224 */ /* 0x000fe400078e0a06 */
[----:B------:R-:W-:-:S02]  /*16cb0*/  @!P5 IMAD.IADD R72, R72, 0x1, -R3 ;  /* 0x000000014848d824 */ /* 0x000fc400078e0a03 */
[C---:B------:R-:W-:Y:S02]  /*16cc0*/  IMAD R73, R3.reuse, R6, R73 ;  /* 0x0000000603497224 */ /* 0x040fe400078e0249 */
[----:B------:R-:W-:Y:S01]  /*16cd0*/  IMAD.HI.U32 R5, R4, R76, RZ ;  /* 0x0000004c04057227 */ /* 0x000fe200078e00ff */
[----:B------:R-:W-:-:S03]  /*16ce0*/  ISETP.GT.U32.AND P5, PT, R3, R72, PT ;  /* 0x000000480300720c */ /* 0x000fc60003fa4070 */
[----:B------:R-:W-:Y:S01]  /*16cf0*/  @!P3 IMAD.MOV R68, RZ, RZ, -R68 ;  /* 0x000000ffff44b224 */ /* 0x000fe200078e0a44 */
[----:B------:R-:W-:Y:S01]  /*16d00*/  ISETP.GT.U32.AND P3, PT, R3, R73, PT ;  /* 0x000000490300720c */ /* 0x000fe20003f64070 */
[----:B------:R-:W-:Y:S02]  /*16d10*/  IMAD.MOV R5, RZ, RZ, -R5 ;  /* 0x000000ffff057224 */ /* 0x000fe400078e0a05 */
[--C-:B------:R-:W-:Y:S02]  /*16d20*/  @!P2 IMAD.IADD R74, R74, 0x1, -R3.reuse ;  /* 0x000000014a4aa824 */ /* 0x100fe400078e0a03 */
[--C-:B------:R-:W-:Y:S02]  /*16d30*/  @!P4 IMAD.IADD R75, R75, 0x1, -R3.reuse ;  /* 0x000000014b4bc824 */ /* 0x100fe400078e0a03 */
[----:B---3--:R-:W-:Y:S02]  /*16d40*/  IMAD.MOV.U32 R101, RZ, RZ, R78 ;  /* 0x000000ffff657224 */ /* 0x008fe400078e004e */
[----:B------:R-:W-:Y:S01]  /*16d50*/  @!P6 IMAD.IADD R71, R71, 0x1, -R3 ;  /* 0x000000014747e824 */ /* 0x000fe200078e0a03 */
[C---:B------:R-:W-:Y:S01]  /*16d60*/  ISETP.GT.U32.AND P4, PT, R3.reuse, R75, PT ;  /* 0x0000004b0300720c */ /* 0x040fe20003f84070 */
[----:B------:R-:W-:-:S02]  /*16d70*/  IMAD R76, R3, R5, R76 ;  /* 0x00000005034c7224 */ /* 0x000fc400078e024c */
[----:B------:R-:W-:Y:S01]  /*16d80*/  @!P0 IMAD.MOV R70, RZ, RZ, -R70 ;  /* 0x000000ffff468224 */ /* 0x000fe200078e0a46 */
[C---:B------:R-:W-:Y:S01]  /*16d90*/  ISETP.GT.U32.AND P0, PT, R3.reuse, R74, PT ;  /* 0x0000004a0300720c */ /* 0x040fe20003f04070 */
[----:B------:R-:W-:Y:S01]  /*16da0*/  @!P1 IMAD.MOV R71, RZ, RZ, -R71 ;  /* 0x000000ffff479224 */ /* 0x000fe200078e0a47 */
[----:B------:R-:W-:Y:S01]  /*16db0*/  ISETP.GE.AND P6, PT, R106, RZ, PT ;  /* 0x000000ff6a00720c */ /* 0x000fe20003fc6270 */
[----:B------:R-:W-:Y:S01]  /*16dc0*/  IMAD.MOV.U32 R106, RZ, RZ, R101 ;  /* 0x000000ffff6a7224 */ /* 0x000fe200078e0065 */
[----:B------:R-:W-:Y:S01]  /*16dd0*/  ISETP.GT.U32.AND P1, PT, R3, R76, PT ;  /* 0x0000004c0300720c */ /* 0x000fe20003f24070 */
[----:B------:R-:W-:Y:S02]  /*16de0*/  IMAD.MOV.U32 R101, RZ, RZ, R100 ;  /* 0x000000ffff657224 */ /* 0x000fe400078e0064 */
[----:B------:R-:W-:Y:S02]  /*16df0*/  IMAD.MOV.U32 R100, RZ, RZ, R99 ;  /* 0x000000ffff647224 */ /* 0x000fe400078e0063 */
[----:B------:R-:W-:-:S02]  /*16e00*/  IMAD.MOV.U32 R99, RZ, RZ, R98 ;  /* 0x000000ffff637224 */ /* 0x000fc400078e0062 */
[----:B------:R-:W-:Y:S02]  /*16e10*/  IMAD.MOV.U32 R98, RZ, RZ, R91 ;  /* 0x000000ffff627224 */ /* 0x000fe400078e005b */
[--C-:B------:R-:W-:Y:S01]  /*16e20*/  @!P5 IMAD.IADD R72, R72, 0x1, -R3.reuse ;  /* 0x000000014848d824 */ /* 0x100fe200078e0a03 */
[----:B------:R-:W-:Y:S01]  /*16e30*/  ISETP.GE.AND P5, PT, R105, RZ, PT ;  /* 0x000000ff6900720c */ /* 0x000fe20003fa6270 */
[----:B------:R-:W-:Y:S01]  /*16e40*/  @!P3 IMAD.IADD R73, R73, 0x1, -R3 ;  /* 0x000000014949b824 */ /* 0x000fe200078e0a03 */
[----:B------:R-:W-:Y:S01]  /*16e50*/  ISETP.GE.AND P3, PT, R102, RZ, PT ;  /* 0x000000ff6600720c */ /* 0x000fe20003f66270 */
[----:B------:R-:W-:Y:S01]  /*16e60*/  IMAD.MOV.U32 R105, RZ, RZ, R101 ;  /* 0x000000ffff697224 */ /* 0x000fe200078e0065 */
[----:B------:R-:W3:Y:S01]  /*16e70*/  LDL.LU R91, [R1+0x530] ;  /* 0x00053000015b7983 */ /* 0x000ee20000300800 */
[----:B------:R-:W-:Y:S02]  /*16e80*/  IMAD.MOV.U32 R101, RZ, RZ, R100 ;  /* 0x000000ffff657224 */ /* 0x000fe400078e0064 */
[----:B------:R-:W-:-:S02]  /*16e90*/  IMAD.MOV.U32 R102, RZ, RZ, R98 ;  /* 0x000000ffff667224 */ /* 0x000fc400078e0062 */
[----:B------:R-:W-:Y:S01]  /*16ea0*/  IMAD.MOV.U32 R78, RZ, RZ, R77 ;  /* 0x000000ffff4e7224 */ /* 0x000fe200078e004d */
[----:B------:R-:W-:Y:S01]  /*16eb0*/  IABS R77, R103 ;  /* 0x00000067004d7213 */ /* 0x000fe20000000000 */
[--C-:B------:R-:W-:Y:S01]  /*16ec0*/  @!P0 IMAD.IADD R74, R74, 0x1, -R3.reuse ;  /* 0x000000014a4a8824 */ /* 0x100fe200078e0a03 */
[----:B------:R-:W-:Y:S01]  /*16ed0*/  ISETP.GE.AND P0, PT, R107, RZ, PT ;  /* 0x000000ff6b00720c */ /* 0x000fe20003f06270 */
[----:B------:R-:W-:Y:S01]  /*16ee0*/  @!P4 IMAD.IADD R75, R75, 0x1, -R3 ;  /* 0x000000014b4bc824 */ /* 0x000fe200078e0a03 */
[----:B------:R-:W-:Y:S01]  /*16ef0*/  ISETP.GE.AND P4, PT, R103, RZ, PT ;  /* 0x000000ff6700720c */ /* 0x000fe20003f86270 */
[----:B------:R-:W-:Y:S02]  /*16f00*/  IMAD.MOV.U32 R107, RZ, RZ, R102 ;  /* 0x000000ffff6b7224 */ /* 0x000fe400078e0066 */
[----:B------:R-:W-:Y:S02]  /*16f10*/  IMAD.MOV.U32 R103, RZ, RZ, R101 ;  /* 0x000000ffff677224 */ /* 0x000fe400078e0065 */
[----:B------:R-:W-:-:S02]  /*16f20*/  IMAD.MOV.U32 R102, RZ, RZ, R93 ;  /* 0x000000ffff667224 */ /* 0x000fc400078e005d */
[----:B------:R-:W-:Y:S01]  /*16f30*/  IMAD.MOV.U32 R98, RZ, RZ, R78 ;  /* 0x000000ffff627224 */ /* 0x000fe200078e004e */
[----:B------:R-:W-:Y:S01]  /*16f40*/  IABS R78, R104 ;  /* 0x00000068004e7213 */ /* 0x000fe20000000000 */
[----:B------:R-:W-:Y:S01]  /*16f50*/  @!P1 IMAD.IADD R76, R76, 0x1, -R3 ;  /* 0x000000014c4c9824 */ /* 0x000fe200078e0a03 */
[----:B------:R-:W-:Y:S01]  /*16f60*/  ISETP.GE.AND P1, PT, R104, RZ, PT ;  /* 0x000000ff6800720c */ /* 0x000fe20003f26270 */
        /* <DEDUP_REMOVED lines=10> */
[----:B--2---:R-:W-:Y:S02]  /*17010*/  IMAD.MOV.U32 R100, RZ, RZ, R124 ;  /* 0x000000ffff647224 */ /* 0x004fe400078e007c */
[----:B------:R-:W2:Y:S01]  /*17020*/  LDL.LU R124, [R1+0x59c] ;  /* 0x00059c00017c7983 */ /* 0x000ea20000300800 */
[----:B------:R-:W-:-:S03]  /*17030*/  IMAD.MOV.U32 R86, RZ, RZ, R85 ;  /* 0x000000ffff567224 */ /* 0x000fc600078e0055 */
[----:B------:R-:W4:Y:S04]  /*17040*/  LDL.LU R92, [R1+0x540] ;  /* 0x00054000015c7983 */ /* 0x000f280000300800 */
[----:B------:R-:W3:Y:S01]  /*17050*/  LDL.LU R85, [R1+0x418] ;  /* 0x0004180001557983 */ /* 0x000ee20000300800 */
[----:B------:R-:W-:-:S04]  /*17060*/  IMAD.HI.U32 R2, R4, R77, RZ ;  /* 0x0000004d04027227 */ /* 0x000fc800078e00ff */
[----:B------:R-:W-:Y:S01]  /*17070*/  IMAD.MOV R2, RZ, RZ, -R2 ;  /* 0x000000ffff027224 */ /* 0x000fe200078e0a02 */
[----:B------:R-:W-:-:S03]  /*17080*/  ISETP.GT.U32.AND P2, PT, R3, R73, PT ;  /* 0x000000490300720c */ /* 0x000fc60003f44070 */
[----:B------:R-:W-:Y:S02]  /*17090*/  IMAD R77, R3, R2, R77 ;  /* 0x00000002034d7224 */ /* 0x000fe400078e024d */
[----:B------:R-:W-:-:S04]  /*170a0*/  IMAD.HI.U32 R2, R4, R78, RZ ;  /* 0x0000004e04027227 */ /* 0x000fc800078e00ff */
[----:B------:R-:W-:-:S04]  /*170b0*/  IMAD.MOV R2, RZ, RZ, -R2 ;  /* 0x000000ffff027224 */ /* 0x000fc800078e0a02 */
[----:B------:R-:W-:Y:S02]  /*170c0*/  IMAD R78, R3, R2, R78 ;  /* 0x00000002034e7224 */ /* 0x000fe400078e024e */
[----:B------:R-:W-:Y:S02]  /*170d0*/  @!P3 IMAD.MOV R74, RZ, RZ, -R74 ;  /* 0x000000ffff4ab224 */ /* 0x000fe400078e0a4a */
[----:B------:R-:W-:Y:S01]  /*170e0*/  @!P2 IMAD.IADD R73, R73, 0x1, -R3 ;  /* 0x000000014949a824 */ /* 0x000fe200078e0a03 */
[C---:B------:R-:W-:Y:S01]  /*170f0*/  ISETP.GT.U32.AND P3, PT, R3.reuse, R78, PT ;  /* 0x0000004e0300720c */ /* 0x040fe20003f64070 */
[----:B------:R-:W-:Y:S01]  /*17100*/  @!P6 IMAD.MOV R72, RZ, RZ, -R72 ;  /* 0x000000ffff48e224 */ /* 0x000fe200078e0a48 */
[----:B------:R-:W-:Y:S01]  /*17110*/  ISETP.GE.AND P6, PT, R108, RZ, PT ;  /* 0x000000ff6c00720c */ /* 0x000fe20003fc6270 */
[----:B------:R-:W-:Y:S01]  /*17120*/  @!P5 IMAD.MOV R73, RZ, RZ, -R73 ;  /* 0x000000ffff49d224 */ /* 0x000fe200078e0a49 */
[----:B------:R-:W-:Y:S01]  /*17130*/  ISETP.GT.U32.AND P5, PT, R3, R76, PT ;  /* 0x0000004c0300720c */ /* 0x000fe20003fa4070 */
[----:B------:R-:W-:Y:S01]  /*17140*/  IMAD.MOV.U32 R93, RZ, RZ, R79 ;  /* 0x000000ffff5d7224 */ /* 0x000fe200078e004f */
[----:B------:R-:W-:-:S07]  /*17150*/  IABS R79, R106 ;  /* 0x0000006a004f7213 */ /* 0x000fce0000000000 */
[----:B------:R-:W-:Y:S02]  /*17160*/  @!P3 IMAD.IADD R78, R78, 0x1, -R3 ;  /* 0x000000014e4eb824 */ /* 0x000fe400078e0a03 */
[----:B------:R-:W-:Y:S01]  /*17170*/  @!P6 IMAD.MOV R75, RZ, RZ, -R75 ;  /* 0x000000ffff4be224 */ /* 0x000fe200078e0a4b */
[----:B------:R-:W-:Y:S01]  /*17180*/  ISETP.GE.AND P6, PT, R106, RZ, PT ;  /* 0x000000ff6a00720c */ /* 0x000fe20003fc6270 */
[----:B------:R-:W-:Y:S01]  /*17190*/  @!P5 IMAD.IADD R76, R76, 0x1, -R3 ;  /* 0x000000014c4cd824 */ /* 0x000fe200078e0a03 */
[----:B------:R-:W-:Y:S01]  /*171a0*/  ISETP.GT.U32.AND P3, PT, R3, R78, PT ;  /* 0x0000004e0300720c */ /* 0x000fe20003f64070 */
[----:B------:R-:W-:Y:S01]  /*171b0*/  IMAD.MOV.U32 R106, RZ, RZ, R103 ;  /* 0x000000ffff6a7224 */ /* 0x000fe200078e0067 */
[----:B------:R-:W-:Y:S02]  /*171c0*/  IABS R80, R105 ;  /* 0x0000006900507213 */ /* 0x000fe40000000000 */
[----:B------:R-:W-:Y:S01]  /*171d0*/  ISETP.GE.AND P5, PT, R105, RZ, PT ;  /* 0x000000ff6900720c */ /* 0x000fe20003fa6270 */
[----:B------:R-:W-:-:S02]  /*171e0*/  IMAD.MOV.U32 R105, RZ, RZ, R86 ;  /* 0x000000ffff697224 */ /* 0x000fc400078e0056 */
[----:B------:R-:W-:Y:S01]  /*171f0*/  IMAD.MOV.U32 R108, RZ, RZ, R104 ;  /* 0x000000ffff6c7224 */ /* 0x000fe200078e0068 */
[----:B------:R-:W2:Y:S01]  /*17200*/  LDL.LU R86, [R1+0x660] ;  /* 0x0006600001567983 */ /* 0x000ea20000300800 */
[----:B------:R-:W-:Y:S02]  /*17210*/  IMAD.MOV.U32 R103, RZ, RZ, R102 ;  /* 0x000000ffff677224 */ /* 0x000fe400078e0066 */
[----:B------:R-:W-:Y:S02]  /*17220*/  IMAD.MOV.U32 R102, RZ, RZ, R82 ;  /* 0x000000ffff667224 */ /* 0x000fe400078e0052 */
[----:B------:R-:W-:Y:S02]  /*17230*/  IMAD.MOV.U32 R114, RZ, RZ, R106 ;  /* 0x000000ffff727224 */ /* 0x000fe400078e006a */
[----:B------:R-:W-:Y:S02]  /*17240*/  IMAD.MOV.U32 R106, RZ, RZ, R105 ;  /* 0x000000ffff6a7224 */ /* 0x000fe400078e0069 */
[----:B------:R-:W-:-:S02]  /*17250*/  @!P0 IMAD.MOV R76, RZ, RZ, -R76 ;  /* 0x000000ffff4c8224 */ /* 0x000fc400078e0a4c */
[----:B------:R-:W-:Y:S01]  /*17260*/  IMAD.MOV.U32 R112, RZ, RZ, R106 ;  /* 0x000000ffff707224 */ /* 0x000fe200078e006a */
[----:B------:R-:W-:Y:S01]  /*17270*/  ISETP.GE.AND P0, PT, R108, RZ, PT ;  /* 0x000000ff6c00720c */ /* 0x000fe20003f06270 */
[----:B------:R-:W-:Y:S01]  /*17280*/  IMAD.MOV.U32 R106, RZ, RZ, R89 ;  /* 0x000000ffff6a7224 */ /* 0x000fe200078e0059 */
[----:B------:R-:W-:Y:S01]  /*17290*/  IABS R82, R107 ;  /* 0x0000006b00527213 */ /* 0x000fe20000000000 */
[----:B------:R-:W-:Y:S01]  /*172a0*/  @!P3 IMAD.IADD R78, R78, 0x1, -R3 ;  /* 0x000000014e4eb824 */ /* 0x000fe200078e0a03 */
[----:B------:R-:W-:Y:S01]  /*172b0*/  ISETP.GE.AND P3, PT, R107, RZ, PT ;  /* 0x000000ff6b00720c */ /* 0x000fe20003f66270 */
[----:B---3--:R-:W-:Y:S02]  /*172c0*/  IMAD.MOV.U32 R104, RZ, RZ, R85 ;  /* 0x000000ffff687224 */ /* 0x008fe400078e0055 */
[----:B------:R-:W-:Y:S02]  /*172d0*/  IMAD.MOV.U32 R85, RZ, RZ, R81 ;  /* 0x000000ffff557224 */ /* 0x000fe400078e0051 */
[----:B------:R-:W-:-:S02]  /*172e0*/  IMAD.MOV.U32 R105, RZ, RZ, R104 ;  /* 0x000000ffff697224 */ /* 0x000fc400078e0068 */
[----:B------:R-:W-:Y:S01]  /*172f0*/  IMAD.MOV.U32 R104, RZ, RZ, R102 ;  /* 0x000000ffff687224 */ /* 0x000fe200078e0066 */
[----:B------:R-:W-:Y:S01]  /*17300*/  IABS R81, R108 ;  /* 0x0000006c00517213 */ /* 0x000fe20000000000 */
[----:B------:R-:W3:Y:S04]  /*17310*/  LDL.LU R102, [R1+0x658] ;  /* 0x0006580001667983 */ /* 0x000ee80000300800 */
[----:B------:R-:W4:Y:S04]  /*17320*/  LDL.LU R89, [R1+0x6c0] ;  /* 0x0006c00001597983 */ /* 0x000f280000300800 */
[----:B------:R-:W2:Y:S04]  /*17330*/  LDL.LU R108, [R1+0x500] ;  /* 0x00050000016c7983 */ /* 0x000ea80000300800 */
        /* <DEDUP_REMOVED lines=8> */
[----:B------:R-:W-:-:S13]  /*173c0*/  ISETP.GT.U32.AND P2, PT, R3, R79, PT ;  /* 0x0000004f0300720c */ /* 0x000fda0003f44070 */
[----:B------:R-:W-:-:S05]  /*173d0*/  @!P2 IMAD.IADD R79, R79, 0x1, -R3 ;  /* 0x000000014f4fa824 */ /* 0x000fca00078e0a03 */
[----:B------:R-:W-:Y:S01]  /*173e0*/  ISETP.GT.U32.AND P2, PT, R3, R79, PT ;  /* 0x0000004f0300720c */ /* 0x000fe20003f44070 */
[----:B------:R-:W-:Y:S02]  /*173f0*/  IMAD.MOV.U32 R109, RZ, RZ, R104 ;  /* 0x000000ffff6d7224 */ /* 0x000fe400078e0068 */
[----:B------:R-:W-:Y:S02]  /*17400*/  IMAD.MOV.U32 R113, RZ, RZ, R105 ;  /* 0x000000ffff717224 */ /* 0x000fe400078e0069 */
[----:B------:R-:W-:Y:S02]  /*17410*/  IMAD.MOV.U32 R104, RZ, RZ, R100 ;  /* 0x000000ffff687224 */ /* 0x000fe400078e0064 */
[----:B------:R-:W-:Y:S02]  /*17420*/  IMAD.MOV.U32 R105, RZ, RZ, R96 ;  /* 0x000000ffff697224 */ /* 0x000fe400078e0060 */
[----:B------:R-:W-:-:S04]  /*17430*/  IMAD.MOV.U32 R96, RZ, RZ, R90 ;  /* 0x000000ffff607224 */ /* 0x000fc800078e005a */
[----:B------:R-:W-:Y:S02]  /*17440*/  @!P2 IMAD.IADD R79, R79, 0x1, -R3 ;  /* 0x000000014f4fa824 */ /* 0x000fe400078e0a03 */
[----:B------:R-:W-:Y:S01]  /*17450*/  IMAD.MOV.U32 R90, RZ, RZ, R83 ;  /* 0x000000ffff5a7224 */ /* 0x000fe200078e0053 */
[----:B------:R-:W-:Y:S01]  /*17460*/  IABS R83, R109 ;  /* 0x0000006d00537213 */ /* 0x000fe20000000000 */
[----:B------:R-:W-:Y:S01]  /*17470*/  @!P6 IMAD.MOV R79, RZ, RZ, -R79 ;  /* 0x000000ffff4fe224 */ /* 0x000fe200078e0a4f */
[----:B------:R-:W-:Y:S01]  /*17480*/  ISETP.GE.AND P6, PT, R109, RZ, PT ;  /* 0x000000ff6d00720c */ /* 0x000fe20003fc6270 */
[----:B------:R-:W-:Y:S02]  /*17490*/  IMAD.MOV.U32 R111, RZ, RZ, R101 ;  /* 0x000000ffff6f7224 */ /* 0x000fe400078e0065 */
[----:B------:R-:W-:Y:S02]  /*174a0*/  IMAD.MOV.U32 R110, RZ, RZ, R104 ;  /* 0x000000ffff6e7224 */ /* 0x000fe400078e0068 */
[----:B------:R-:W-:-:S02]  /*174b0*/  IMAD.MOV.U32 R119, RZ, RZ, R111 ;  /* 0x000000ffff777224 */ /* 0x000fc400078e006f */
[----:B------:R-:W-:Y:S02]  /*174c0*/  IMAD.MOV.U32 R111, RZ, RZ, R110 ;  /* 0x000000ffff6f7224 */ /* 0x000fe400078e006e */
[----:B------:R-:W-:Y:S02]  /*174d0*/  IMAD.MOV.U32 R101, RZ, RZ, R94 ;  /* 0x000000ffff657224 */ /* 0x000fe400078e005e */
[----:B------:R-:W-:Y:S02]  /*174e0*/  IMAD.MOV.U32 R118, RZ, RZ, R111 ;  /* 0x000000ffff767224 */ /* 0x000fe400078e006f */
[----:B---3--:R-:W-:Y:S02]  /*174f0*/  IMAD.MOV.U32 R104, RZ, RZ, R102 ;  /* 0x000000ffff687224 */ /* 0x008fe400078e0066 */
[----:B------:R-:W-:Y:S02]  /*17500*/  IMAD.MOV.U32 R102, RZ, RZ, R93 ;  /* 0x000000ffff667224 */ /* 0x000fe400078e005d */
[----:B----4-:R-:W-:-:S04]  /*17510*/  IMAD.MOV.U32 R109, RZ, RZ, R107 ;  /* 0x000000ffff6d7224 */ /* 0x010fc800078e006b */
[----:B------:R-:W-:Y:S02]  /*17520*/  IMAD.MOV.U32 R110, RZ, RZ, R109 ;  /* 0x000000ffff6e7224 */ /* 0x000fe400078e006d */
[----:B--2---:R-:W-:Y:S02]  /*17530*/  IMAD.MOV.U32 R109, RZ, RZ, R108 ;  /* 0x000000ffff6d7224 */ /* 0x004fe400078e006c */
[----:B------:R-:W-:Y:S02]  /*17540*/  IMAD.MOV.U32 R108, RZ, RZ, R106 ;  /* 0x000000ffff6c7224 */ /* 0x000fe400078e006a */
[----:B------:R-:W-:Y:S01]  /*17550*/  IMAD.MOV.U32 R107, RZ, RZ, R103 ;  /* 0x000000ffff6b7224 */ /* 0x000fe200078e0067 */
[----:B------:R-:W2:Y:S01]  /*17560*/  LDL.LU R106, [R1+0x700] ;  /* 0x00070000016a7983 */ /* 0x000ea20000300800 */
        /* <DEDUP_REMOVED lines=8> */
[----:B------:R-:W3:Y:S01]  /*175f0*/  LDL.LU R101, [R1+0x5c4] ;  /* 0x0005c40001657983 */ /* 0x000ee20000300800 */
[----:B------:R-:W-:-:S04]  /*17600*/  IMAD.HI.U32 R2, R4, R80, RZ ;  /* 0x0000005004027227 */ /* 0x000fc800078e00ff */
[----:B------:R-:W-:-:S04]  /*17610*/  IMAD.MOV R2, RZ, RZ, -R2 ;  /* 0x000000ffff027224 */ /* 0x000fc800078e0a02 */
[----:B------:R-:W-:Y:S02]  /*17620*/  IMAD R80, R3, R2, R80 ;  /* 0x0000000203507224 */ /* 0x000fe400078e0250 */
[----:B------:R-:W-:-:S03]  /*17630*/  @!P4 IMAD.MOV R77, RZ, RZ, -R77 ;  /* 0x000000ffff4dc224 */ /* 0x000fc600078e0a4d */
[----:B------:R-:W-:Y:S01]  /*17640*/  ISETP.GT.U32.AND P4, PT, R3, R80, PT ;  /* 0x000000500300720c */ /* 0x000fe20003f84070 */
[----:B------:R-:W-:-:S04]  /*17650*/  IMAD.HI.U32 R5, R4, R81, RZ ;  /* 0x0000005104057227 */ /* 0x000fc800078e00ff */
[----:B------:R-:W-:-:S04]  /*17660*/  IMAD.HI.U32 R2, R4, R82, RZ ;  /* 0x0000005204027227 */ /* 0x000fc800078e00ff */
[----:B------:R-:W-:-:S04]  /*17670*/  IMAD.MOV R5, RZ, RZ, -R5 ;  /* 0x000000ffff057224 */ /* 0x000fc800078e0a05 */
[----:B------:R-:W-:Y:S02]  /*17680*/  @!P4 IMAD.IADD R80, R80, 0x1, -R3 ;  /* 0x000000015050c824 */ /* 0x000fe400078e0a03 */
[----:B------:R-:W-:Y:S02]  /*17690*/  IMAD.MOV R2, RZ, RZ, -R2 ;  /* 0x000000ffff027224 */ /* 0x000fe400078e0a02 */
[C---:B------:R-:W-:Y:S01]  /*176a0*/  IMAD R81, R3.reuse, R5, R81 ;  /* 0x0000000503517224 */ /* 0x040fe200078e0251 */
[----:B------:R-:W-:Y:S01]  /*176b0*/  ISETP.GT.U32.AND P4, PT, R3, R80, PT ;  /* 0x000000500300720c */ /* 0x000fe20003f84070 */
[----:B------:R-:W-:-:S04]  /*176c0*/  IMAD.HI.U32 R5, R4, R83, RZ ;  /* 0x0000005304057227 */ /* 0x000fc800078e00ff */
[C---:B------:R-:W-:Y:S02]  /*176d0*/  IMAD R82, R3.reuse, R2, R82 ;  /* 0x0000000203527224 */ /* 0x040fe400078e0252 */
[----:B------:R-:W-:Y:S02]  /*176e0*/  IMAD.MOV R5, RZ, RZ, -R5 ;  /* 0x000000ffff057224 */ /* 0x000fe400078e0a05 */
[----:B------:R-:W-:Y:S01]  /*176f0*/  @!P1 IMAD.MOV R78, RZ, RZ, -R78 ;  /* 0x000000ffff4e9224 */ /* 0x000fe200078e0a4e */
[C---:B------:R-:W-:Y:S01]  /*17700*/  ISETP.GT.U32.AND P1, PT, R3.reuse, R82, PT ;  /* 0x000000520300720c */ /* 0x040fe20003f24070 */
[----:B------:R-:W-:Y:S02]  /*17710*/  IMAD R83, R3, R5, R83 ;  /* 0x0000000503537224 */ /* 0x000fe400078e0253 */
[----:B------:R-:W-:-:S03]  /*17720*/  @!P4 IMAD.IADD R80, R80, 0x1, -R3 ;  /* 0x000000015050c824 */ /* 0x000fc600078e0a03 */
[----:B------:R-:W-:-:S07]  /*17730*/  ISETP.GT.U32.AND P4, PT, R3, R83, PT ;  /* 0x000000530300720c */ /* 0x000fce0003f84070 */
[----:B------:R-:W-:-:S05]  /*17740*/  @!P1 IMAD.IADD R82, R82, 0x1, -R3 ;  /* 0x0000000152529824 */ /* 0x000fca00078e0a03 */
[----:B------:R-:W-:Y:S01]  /*17750*/  ISETP.GT.U32.AND P1, PT, R3, R82, PT ;  /* 0x000000520300720c */ /* 0x000fe20003f24070 */
[----:B------:R-:W-:-:S05]  /*17760*/  @!P4 IMAD.IADD R83, R83, 0x1, -R3 ;  /* 0x000000015353c824 */ /* 0x000fca00078e0a03 */
[----:B------:R-:W-:Y:S01]  /*17770*/  ISETP.GT.U32.AND P4, PT, R3, R83, PT ;  /* 0x000000530300720c */ /* 0x000fe20003f84070 */
[----:B------:R-:W-:Y:S02]  /*17780*/  IMAD.MOV.U32 R93, RZ, RZ, R91 ;  /* 0x000000ffff5d7224 */ /* 0x000fe400078e005b */
[----:B------:R-:W-:-:S04]  /*17790*/  IMAD.MOV.U32 R91, RZ, RZ, R86 ;  /* 0x000000ffff5b7224 */ /* 0x000fc800078e0056 */
[----:B------:R-:W-:Y:S01]  /*177a0*/  @!P1 IMAD.IADD R82, R82, 0x1, -R3 ;  /* 0x0000000152529824 */ /* 0x000fe200078e0a03 */
[----:B------:R-:W-:-:S03]  /*177b0*/  IABS R86, R113 ;  /* 0x0000007100567213 */ /* 0x000fc60000000000 */
[----:B------:R-:W-:Y:S01]  /*177c0*/  @!P3 IMAD.MOV R82, RZ, RZ, -R82 ;  /* 0x000000ffff52b224 */ /* 0x000fe200078e0a52 */
[----:B------:R-:W-:Y:S01]  /*177d0*/  ISETP.GE.AND P3, PT, R113, RZ, PT ;  /* 0x000000ff7100720c */ /* 0x000fe20003f66270 */
[----:B------:R-:W-:Y:S02]  /*177e0*/  @!P4 IMAD.IADD R83, R83, 0x1, -R3 ;  /* 0x000000015353c824 */ /* 0x000fe400078e0a03 */
        /* <DEDUP_REMOVED lines=12> */
[----:B------:R-:W-:Y:S01]  /*178b0*/  IMAD.MOV.U32 R92, RZ, RZ, R87 ;  /* 0x000000ffff5c7224 */ /* 0x000fe200078e0057 */
[----:B------:R-:W-:Y:S01]  /*178c0*/  IABS R87, R112 ;  /* 0x0000007000577213 */ /* 0x000fe20000000000 */
[----:B------:R-:W-:Y:S01]  /*178d0*/  IMAD.MOV.U32 R113, RZ, RZ, R110 ;  /* 0x000000ffff717224 */ /* 0x000fe200078e006e */
[----:B------:R-:W-:Y:S01]  /*178e0*/  ISETP.GE.AND P4, PT, R112, RZ, PT ;  /* 0x000000ff7000720c */ /* 0x000fe20003f86270 */
[----:B------:R-:W-:-:S02]  /*178f0*/  IMAD.MOV.U32 R112, RZ, RZ, R104 ;  /* 0x000000ffff707224 */ /* 0x000fc400078e0068 */
[----:B------:R-:W-:Y:S02]  /*17900*/  IMAD.MOV.U32 R110, RZ, RZ, R108 ;  /* 0x000000ffff6e7224 */ /* 0x000fe400078e006c */
[----:B------:R-:W-:Y:S02]  /*17910*/  IMAD.MOV.U32 R104, RZ, RZ, R99 ;  /* 0x000000ffff687224 */ /* 0x000fe400078e0063 */
[----:B------:R-:W-:Y:S02]  /*17920*/  IMAD.MOV.U32 R108, RZ, RZ, R105 ;  /* 0x000000ffff6c7224 */ /* 0x000fe400078e0069 */
[----:B------:R-:W-:Y:S02]  /*17930*/  IMAD.MOV.U32 R105, RZ, RZ, R95 ;  /* 0x000000ffff697224 */ /* 0x000fe400078e005f */
[----:B---3--:R-:W-:Y:S02]  /*17940*/  IMAD.MOV.U32 R103, RZ, RZ, R101 ;  /* 0x000000ffff677224 */ /* 0x008fe400078e0065 */
[----:B------:R-:W-:-:S02]  /*17950*/  IMAD.MOV.U32 R101, RZ, RZ, R124 ;  /* 0x000000ffff657224 */ /* 0x000fc400078e007c */
[----:B------:R-:W3:Y:S04]  /*17960*/  LDL.LU R124, [R1+0x734] ;  /* 0x00073400017c7983 */ /* 0x000ee80000300800 */
[----:B------:R-:W4:Y:S04]  /*17970*/  LDL.LU R109, [R1+0x568] ;  /* 0x00056800016d7983 */ /* 0x000f280000300800 */
[----:B------:R-:W3:Y:S04]  /*17980*/  LDL.LU R99, [R1+0x654] ;  /* 0x0006540001637983 */ /* 0x000ee80000300800 */
[----:B------:R-:W4:Y:S01]  /*17990*/  LDL.LU R95, [R1+0x640] ;  /* 0x00064000015f7983 */ /* 0x000f220000300800 */
[----:B------:R-:W-:-:S05]  /*179a0*/  IABS R84, R115 ;  /* 0x0000007300547213 */ /* 0x000fca0000000000 */
[----:B------:R-:W-:Y:S01]  /*179b0*/  IMAD.HI.U32 R2, R4, R84, RZ ;  /* 0x0000005404027227 */ /* 0x000fe200078e00ff */
[----:B------:R-:W-:-:S03]  /*179c0*/  IABS R85, R114 ;  /* 0x0000007200557213 */ /* 0x000fc60000000000 */
[----:B------:R-:W-:Y:S01]  /*179d0*/  IMAD.MOV R2, RZ, RZ, -R2 ;  /* 0x000000ffff027224 */ /* 0x000fe200078e0a02 */
[----:B------:R-:W-:-:S03]  /*179e0*/  ISETP.GT.U32.AND P2, PT, R3, R81, PT ;  /* 0x000000510300720c */ /* 0x000fc60003f44070 */
[----:B------:R-:W-:Y:S02]  /*179f0*/  IMAD R84, R3, R2, R84 ;  /* 0x0000000203547224 */ /* 0x000fe400078e0254 */
[----:B------:R-:W-:-:S04]  /*17a00*/  IMAD.HI.U32 R2, R4, R85, RZ ;  /* 0x0000005504027227 */ /* 0x000fc800078e00ff */
[----:B------:R-:W-:-:S04]  /*17a10*/  IMAD.MOV R2, RZ, RZ, -R2 ;  /* 0x000000ffff027224 */ /* 0x000fc800078e0a02 */
[----:B------:R-:W-:Y:S02]  /*17a20*/  IMAD R85, R3, R2, R85 ;  /* 0x0000000203557224 */ /* 0x000fe400078e0255 */
[----:B------:R-:W-:Y:S02]  /*17a30*/  @!P2 IMAD.IADD R81, R81, 0x1, -R3 ;  /* 0x000000015151a824 */ /* 0x000fe400078e0a03 */
[----:B------:R-:W-:Y:S01]  /*17a40*/  @!P5 IMAD.MOV R80, RZ, RZ, -R80 ;  /* 0x000000ffff50d224 */ /* 0x000fe200078e0a50 */
[C---:B------:R-:W-:Y:S02]  /*17a50*/  ISETP.GT.U32.AND P5, PT, R3.reuse, R84, PT ;  /* 0x000000540300720c */ /* 0x040fe40003fa4070 */
[C---:B------:R-:W-:Y:S02]  /*17a60*/  ISETP.GT.U32.AND P1, PT, R3.reuse, R85, PT ;  /* 0x000000550300720c */ /* 0x040fe40003f24070 */
[----:B------:R-:W-:Y:S01]  /*17a70*/  ISETP.GT.U32.AND P2, PT, R3, R81, PT ;  /* 0x000000510300720c */ /* 0x000fe20003f44070 */
[----:B------:R-:W-:-:S08]  /*17a80*/  IMAD.HI.U32 R2, R4, R87, RZ ;  /* 0x0000005704027227 */ /* 0x000fd000078e00ff */
[--C-:B------:R-:W-:Y:S02]  /*17a90*/  @!P5 IMAD.IADD R84, R84, 0x1, -R3.reuse ;  /* 0x000000015454d824 */ /* 0x100fe400078e0a03 */
[--C-:B------:R-:W-:Y:S02]  /*17aa0*/  @!P1 IMAD.IADD R85, R85, 0x1, -R3.reuse ;  /* 0x0000000155559824 */ /* 0x100fe400078e0a03 */
[----:B------:R-:W-:Y:S01]  /*17ab0*/  @!P2 IMAD.IADD R81, R81, 0x1, -R3 ;  /* 0x000000015151a824 */ /* 0x000fe200078e0a03 */
[C---:B------:R-:W-:Y:S01]  /*17ac0*/  ISETP.GT.U32.AND P5, PT, R3.reuse, R84, PT ;  /* 0x000000540300720c */ /* 0x040fe20003fa4070 */
[----:B------:R-:W-:Y:S01]  /*17ad0*/  IMAD.MOV R2, RZ, RZ, -R2 ;  /* 0x000000ffff027224 */ /* 0x000fe200078e0a02 */
[----:B------:R-:W-:Y:S01]  /*17ae0*/  ISETP.GT.U32.AND P1, PT, R3, R85, PT ;  /* 0x000000550300720c */ /* 0x000fe20003f24070 */
[----:B------:R-:W-:-:S04]  /*17af0*/  IMAD.HI.U32 R5, R4, R86, RZ ;  /* 0x0000005604057227 */ /* 0x000fc800078e00ff */
[----:B------:R-:W-:Y:S01]  /*17b00*/  @!P0 IMAD.MOV R81, RZ, RZ, -R81 ;  /* 0x000000ffff518224 */ /* 0x000fe200078e0a51 */
[----:B------:R-:W-:Y:S01]  /*17b10*/  ISETP.GE.AND P0, PT, R114, RZ, PT ;  /* 0x000000ff7200720c */ /* 0x000fe20003f06270 */
[----:B------:R-:W-:Y:S02]  /*17b20*/  IMAD R87, R3, R2, R87 ;  /* 0x0000000203577224 */ /* 0x000fe400078e0257 */
[----:B------:R-:W-:Y:S02]  /*17b30*/  IMAD.MOV R5, RZ, RZ, -R5 ;  /* 0x000000ffff057224 */ /* 0x000fe400078e0a05 */
[----:B------:R-:W-:-:S04]  /*17b40*/  IMAD.HI.U32 R2, R4, R88, RZ ;  /* 0x0000005804027227 */ /* 0x000fc800078e00ff */
[C---:B------:R-:W-:Y:S02]  /*17b50*/  IMAD R86, R3.reuse, R5, R86 ;  /* 0x0000000503567224 */ /* 0x040fe400078e0256 */
[----:B------:R-:W-:Y:S02]  /*17b60*/  IMAD.MOV R2, RZ, RZ, -R2 ;  /* 0x000000ffff027224 */ /* 0x000fe400078e0a02 */
[--C-:B------:R-:W-:Y:S01]  /*17b70*/  @!P5 IMAD.IADD R84, R84, 0x1, -R3.reuse ;  /* 0x000000015454d824 */ /* 0x100fe200078e0a03 */
[----:B------:R-:W-:Y:S01]  /*17b80*/  ISETP.GT.U32.AND P5, PT, R3, R86, PT ;  /* 0x000000560300720c */ /* 0x000fe20003fa4070 */
[----:B------:R-:W-:Y:S02]  /*17b90*/  @!P1 IMAD.IADD R85, R85, 0x1, -R3 ;  /* 0x0000000155559824 */ /* 0x000fe400078e0a03 */
[----:B------:R-:W-:Y:S02]  /*17ba0*/  IMAD R88, R3, R2, R88 ;  /* 0x0000000203587224 */ /* 0x000fe400078e0258 */
[----:B------:R-:W-:-:S03]  /*17bb0*/  @!P0 IMAD.MOV R85, RZ, RZ, -R85 ;  /* 0x000000ffff558224 */ /* 0x000fc600078e0a55 */
[----:B------:R-:W-:Y:S01]  /*17bc0*/  ISETP.GT.U32.AND P0, PT, R3, R88, PT ;  /* 0x000000580300720c */ /* 0x000fe20003f04070 */
[----:B------:R-:W-:Y:S01]  /*17bd0*/  IMAD.MOV.U32 R114, RZ, RZ, R111 ;  /* 0x000000ffff727224 */ /* 0x000fe200078e006f */
[----:B------:R-:W-:Y:S01]  /*17be0*/  ISETP.GE.AND P2, PT, R115, RZ, PT ;  /* 0x000000ff7300720c */ /* 0x000fe20003f46270 */
[----:B------:R-:W-:Y:S02]  /*17bf0*/  IMAD.MOV.U32 R115, RZ, RZ, R112 ;  /* 0x000000ffff737224 */ /* 0x000fe400078e0070 */
[----:B------:R-:W-:Y:S02]  /*17c00*/  IMAD.MOV.U32 R111, RZ, RZ, R107 ;  /* 0x000000ffff6f7224 */ /* 0x000fe400078e006b */
[----:B--2---:R-:W-:Y:S02]  /*17c10*/  IMAD.MOV.U32 R112, RZ, RZ, R106 ;  /* 0x000000ffff707224 */ /* 0x004fe400078e006a */
[----:B------:R-:W-:Y:S02]  /*17c20*/  IMAD.MOV.U32 R107, RZ, RZ, R100 ;  /* 0x000000ffff6b7224 */ /* 0x000fe400078e0064 */
[----:B------:R-:W-:-:S02]  /*17c30*/  IMAD.MOV.U32 R106, RZ, RZ, R96 ;  /* 0x000000ffff6a7224 */ /* 0x000fc400078e0060 */
[----:B------:R-:W-:Y:S01]  /*17c40*/  IMAD.MOV.U32 R96, RZ, RZ, R89 ;  /* 0x000000ffff607224 */ /* 0x000fe200078e0059 */
[----:B------:R-:W-:Y:S01]  /*17c50*/  IABS R89, R115 ;  /* 0x0000007300597213 */ /* 0x000fe20000000000 */
[----:B------:R-:W-:Y:S02]  /*17c60*/  IMAD.MOV.U32 R123, RZ, RZ, R114 ;  /* 0x000000ffff7b7224 */ /* 0x000fe400078e0072 */
[----:B------:R-:W-:Y:S02]  /*17c70*/  @!P5 IMAD.IADD R86, R86, 0x1, -R3 ;  /* 0x000000015656d824 */ /* 0x000fe400078e0a03 */
[----:B------:R-:W-:Y:S02]  /*17c80*/  IMAD.MOV.U32 R114, RZ, RZ, R107 ;  /* 0x000000ffff727224 */ /* 0x000fe400078e006b */
[----:B------:R-:W-:Y:S02]  /*17c90*/  IMAD.MOV.U32 R107, RZ, RZ, R105 ;  /* 0x000000ffff6b7224 */ /* 0x000fe400078e0069 */
[----:B------:R-:W-:Y:S01]  /*17ca0*/  IMAD.MOV.U32 R105, RZ, RZ, R96 ;  /* 0x000000ffff697224 */ /* 0x000fe200078e0060 */
[----:B------:R-:W-:Y:S01]  /*17cb0*/  ISETP.GT.U32.AND P5, PT, R3, R86, PT ;  /* 0x000000560300720c */ /* 0x000fe20003fa4070 */
[----:B------:R-:W-:Y:S01]  /*17cc0*/  IMAD.MOV.U32 R96, RZ, RZ, R91 ;  /* 0x000000ffff607224 */ /* 0x000fe200078e005b */
[----:B------:R-:W-:Y:S01]  /*17cd0*/  IABS R91, R118 ;  /* 0x00000076005b7213 */ /* 0x000fe20000000000 */
[----:B------:R-:W-:-:S02]  /*17ce0*/  @!P0 IMAD.IADD R88, R88, 0x1, -R3 ;  /* 0x0000000158588824 */ /* 0x000fc400078e0a03 */
[----:B------:R-:W-:-:S03]  /*17cf0*/  IMAD.HI.U32 R5, R4, R89, RZ ;  /* 0x0000005904057227 */ /* 0x000fc600078e00ff */
[----:B------:R-:W-:Y:S01]  /*17d00*/  ISETP.GT.U32.AND P0, PT, R3, R88, PT ;  /* 0x000000580300720c */ /* 0x000fe20003f04070 */
[----:B------:R-:W-:Y:S02]  /*17d10*/  IMAD.MOV R5, RZ, RZ, -R5 ;  /* 0x000000ffff057224 */ /* 0x000fe400078e0a05 */
[----:B------:R-:W-:-:S04]  /*17d20*/  IMAD.HI.U32 R6, R4, R91, RZ ;  /* 0x0000005b04067227 */ /* 0x000fc800078e00ff */
[C---:B------:R-:W-:Y:S02]  /*17d30*/  IMAD R89, R3.reuse, R5, R89 ;  /* 0x0000000503597224 */ /* 0x040fe400078e0259 */
[----:B------:R-:W-:Y:S02]  /*17d40*/  IMAD.MOV R6, RZ, RZ, -R6 ;  /* 0x000000ffff067224 */ /* 0x000fe400078e0a06 */
[----:B------:R-:W-:Y:S02]  /*17d50*/  IMAD.MOV.U32 R100, RZ, RZ, R90 ;  /* 0x000000ffff647224 */ /* 0x000fe400078e005a */
[----:B------:R-:W-:Y:S01]  /*17d60*/  @!P5 IMAD.IADD R86, R86, 0x1, -R3 ;  /* 0x000000015656d824 */ /* 0x000fe200078e0a03 */
[C---:B------:R-:W-:Y:S01]  /*17d70*/  ISETP.GT.U32.AND P5, PT, R3.reuse, R89, PT ;  /* 0x000000590300720c */ /* 0x040fe20003fa4070 */
[----:B------:R-:W-:Y:S02]  /*17d80*/  IMAD R91, R3, R6, R91 ;  /* 0x00000006035b7224 */ /* 0x000fe400078e025b */
[----:B------:R-:W-:-:S02]  /*17d90*/  IMAD.MOV.U32 R121, RZ, RZ, R113 ;  /* 0x000000ffff797224 */ /* 0x000fc400078e0071 */
[----:B------:R-:W-:Y:S02]  /*17da0*/  IMAD.MOV.U32 R113, RZ, RZ, R108 ;  /* 0x000000ffff717224 */ /* 0x000fe400078e006c */
[----:B------:R-:W-:Y:S02]  /*17db0*/  IMAD.MOV.U32 R108, RZ, RZ, R106 ;  /* 0x000000ffff6c7224 */ /* 0x000fe400078e006a */
[----:B------:R-:W-:Y:S02]  /*17dc0*/  IMAD.MOV.U32 R106, RZ, RZ, R100 ;  /* 0x000000ffff6a7224 */ /* 0x000fe400078e0064 */
[----:B------:R-:W-:Y:S01]  /*17dd0*/  @!P0 IMAD.IADD R88, R88, 0x1, -R3 ;  /* 0x0000000158588824 */ /* 0x000fe200078e0a03 */
[----:B------:R-:W-:Y:S01]  /*17de0*/  ISETP.GT.U32.AND P0, PT, R3, R91, PT ;  /* 0x0000005b0300720c */ /* 0x000fe20003f04070 */
[----:B------:R-:W-:Y:S02]  /*17df0*/  IMAD.MOV.U32 R116, RZ, RZ, R93 ;  /* 0x000000ffff747224 */ /* 0x000fe400078e005d */
[----:B------:R-:W-:-:S02]  /*17e00*/  IMAD.MOV.U32 R117, RZ, RZ, R92 ;  /* 0x000000ffff757224 */ /* 0x000fc400078e005c */
[----:B------:R-:W-:Y:S01]  /*17e10*/  @!P5 IMAD.IADD R89, R89, 0x1, -R3 ;  /* 0x000000015959d824 */ /* 0x000fe200078e0a03 */
[----:B------:R-:W-:Y:S01]  /*17e20*/  ISETP.GE.AND P5, PT, R118, RZ, PT ;  /* 0x000000ff7600720c */ /* 0x000fe20003fa6270 */
[----:B------:R-:W-:Y:S02]  /*17e30*/  IMAD.MOV.U32 R130, RZ, RZ, R116 ;  /* 0x000000ffff827224 */ /* 0x000fe400078e0074 */
[----:B------:R-:W-:Y:S01]  /*17e40*/  IMAD.MOV.U32 R116, RZ, RZ, R114 ;  /* 0x000000ffff747224 */ /* 0x000fe200078e0072 */
[----:B------:R-:W-:Y:S01]  /*17e50*/  ISETP.GE.AND P1, PT, R115, RZ, PT ;  /* 0x000000ff7300720c */ /* 0x000fe20003f26270 */
[----:B------:R-:W-:Y:S01]  /*17e60*/  IMAD.MOV.U32 R132, RZ, RZ, R117 ;  /* 0x000000ffff847224 */ /* 0x000fe200078e0075 */
[----:B------:R-:W-:Y:S01]  /*17e70*/  IABS R93, R120 ;  /* 0x00000078005d7213 */ /* 0x000fe20000000000 */
[----:B------:R-:W-:Y:S01]  /*17e80*/  @!P0 IMAD.IADD R91, R91, 0x1, -R3 ;  /* 0x000000015b5b8824 */ /* 0x000fe200078e0a03 */
[----:B------:R-:W-:Y:S01]  /*17e90*/  ISETP.GE.AND P0, PT, R120, RZ, PT ;  /* 0x000000ff7800720c */ /* 0x000fe20003f06270 */
[----:B------:R-:W-:-:S02]  /*17ea0*/  IMAD.MOV.U32 R117, RZ, RZ, R113 ;  /* 0x000000ffff757224 */ /* 0x000fc400078e0071 */
[----:B------:R-:W-:Y:S02]  /*17eb0*/  IMAD.MOV.U32 R115, RZ, RZ, R94 ;  /* 0x000000ffff737224 */ /* 0x000fe400078e005e */
[----:B------:R-:W-:Y:S02]  /*17ec0*/  IMAD.MOV.U32 R113, RZ, RZ, R110 ;  /* 0x000000ffff717224 */ /* 0x000fe400078e006e */
[----:B------:R-:W-:Y:S02]  /*17ed0*/  IMAD.MOV.U32 R110, RZ, RZ, R97 ;  /* 0x000000ffff6e7224 */ /* 0x000fe400078e0061 */
[----:B------:R-:W-:Y:S02]  /*17ee0*/  IMAD.MOV.U32 R133, RZ, RZ, R115 ;  /* 0x000000ffff857224 */ /* 0x000fe400078e0073 */
[----:B------:R-:W-:Y:S02]  /*17ef0*/  IMAD.MOV.U32 R115, RZ, RZ, R112 ;  /* 0x000000ffff737224 */ /* 0x000fe400078e0070 */
[----:B----4-:R-:W-:-:S02]  /*17f00*/  IMAD.MOV.U32 R100, RZ, RZ, R95 ;  /* 0x000000ffff647224 */ /* 0x010fc400078e005f */
[----:B------:R-:W2:Y:S01]  /*17f10*/  LDL.LU R95, [R1+0x56c] ;  /* 0x00056c00015f7983 */ /* 0x000ea20000300800 */
[----:B------:R-:W-:Y:S02]  /*17f20*/  IMAD.MOV.U32 R118, RZ, RZ, R109 ;  /* 0x000000ffff767224 */ /* 0x000fe400078e006d */
[----:B------:R-:W-:Y:S01]  /*17f30*/  IMAD.MOV.U32 R109, RZ, RZ, R104 ;  /* 0x000000ffff6d7224 */ /* 0x000fe200078e0068 */
[----:B------:R-:W4:Y:S01]  /*17f40*/  LDL.LU R94, [R1+0x55c] ;  /* 0x00055c00015e7983 */ /* 0x000f220000300800 */
[----:B------:R-:W-:Y:S02]  /*17f50*/  IMAD.MOV.U32 R120, RZ, RZ, R118 ;  /* 0x000000ffff787224 */ /* 0x000fe400078e0076 */
[----:B------:R-:W-:Y:S01]  /*17f60*/  IMAD.MOV.U32 R104, RZ, RZ, R103 ;  /* 0x000000ffff687224 */ /* 0x000fe200078e0067 */
[----:B------:R-:W3:Y:S01]  /*17f70*/  LDL.LU R97, [R1+0x57c] ;  /* 0x00057c0001617983 */ /* 0x000ee20000300800 */
[----:B------:R-:W-:Y:S02]  /*17f80*/  IMAD.MOV.U32 R118, RZ, RZ, R116 ;  /* 0x000000ffff767224 */ /* 0x000fe400078e0074 */
[----:B------:R-:W-:-:S02]  /*17f90*/  IMAD.MOV.U32 R103, RZ, RZ, R98 ;  /* 0x000000ffff677224 */ /* 0x000fc400078e0062 */
[----:B------:R-:W-:Y:S01]  /*17fa0*/  IMAD.MOV.U32 R116, RZ, RZ, R108 ;  /* 0x000000ffff747224 */ /* 0x000fe200078e006c */
[----:B------:R-:W3:Y:S01]  /*17fb0*/  LDL.LU R98, [R1+0x588] ;  /* 0x0005880001627983 */ /* 0x000ee20000300800 */
[----:B------:R-:W-:Y:S02]  /*17fc0*/  IMAD.MOV.U32 R108, RZ, RZ, R107 ;  /* 0x000000ffff6c7224 */ /* 0x000fe400078e006b */
[----:B------:R-:W-:Y:S01]  /*17fd0*/  IMAD.MOV.U32 R107, RZ, RZ, R106 ;  /* 0x000000ffff6b7224 */ /* 0x000fe200078e006a */
[----:B------:R-:W3:Y:S01]  /*17fe0*/  LDL.LU R112, [R1+0x61c] ;  /* 0x00061c0001707983 */ /* 0x000ee20000300800 */
[----:B------:R-:W-:Y:S02]  /*17ff0*/  IMAD.MOV.U32 R106, RZ, RZ, R105 ;  /* 0x000000ffff6a7224 */ /* 0x000fe400078e0069 */
[----:B------:R-:W-:Y:S02]  /*18000*/  IMAD.MOV.U32 R105, RZ, RZ, R100 ;  /* 0x000000ffff697224 */ /* 0x000fe400078e0064 */
[----:B------:R-:W-:-:S02]  /*18010*/  IMAD.MOV.U32 R100, RZ, RZ, R126 ;  /* 0x000000ffff647224 */ /* 0x000fc400078e007e */
[----:B------:R-:W3:Y:S01]  /*18020*/  LDL.LU R126, [R1+0x644] ;  /* 0x00064400017e7983 */ /* 0x000ee20000300800 */
[----:B------:R-:W-:-:S03]  /*18030*/  IMAD.MOV.U32 R137, RZ, RZ, R120 ;  /* 0x000000ffff897224 */ /* 0x000fc600078e0078 */
[----:B------:R-:W3:Y:S01]  /*18040*/  LDL.LU R120, [R1+0x574] ;  /* 0x0005740001787983 */ /* 0x000ee20000300800 */
[----:B------:R-:W-:Y:S01]  /*18050*/  @!P2 IMAD.MOV R84, RZ, RZ, -R84 ;  /* 0x000000ffff54a224 */ /* 0x000fe200078e0a54 */
[----:B------:R-:W-:Y:S02]  /*18060*/  ISETP.GT.U32.AND P2, PT, R3, R87, PT ;  /* 0x000000570300720c */ /* 0x000fe40003f44070 */
[----:B------:R-:W-:-:S05]  /*18070*/  IABS R90, R119 ;  /* 0x00000077005a7213 */ /* 0x000fca0000000000 */
[----:B------:R-:W-:-:S06]  /*18080*/  IMAD.HI.U32 R2, R4, R90, RZ ;  /* 0x0000005a04027227 */ /* 0x000fcc00078e00ff */
[----:B------:R-:W-:-:S05]  /*18090*/  @!P2 IMAD.IADD R87, R87, 0x1, -R3 ;  /* 0x000000015757a824 */ /* 0x000fca00078e0a03 */
[----:B------:R-:W-:Y:S01]  /*180a0*/  ISETP.GT.U32.AND P2, PT, R3, R87, PT ;  /* 0x000000570300720c */ /* 0x000fe20003f44070 */
[----:B------:R-:W-:-:S04]  /*180b0*/  IMAD.MOV R2, RZ, RZ, -R2 ;  /* 0x000000ffff027224 */ /* 0x000fc800078e0a02 */
[----:B------:R-:W-:Y:S01]  /*180c0*/  IMAD R90, R3, R2, R90 ;  /* 0x00000002035a7224 */ /* 0x000fe200078e025a */
[----:B------:R-:W-:Y:S01]  /*180d0*/  IABS R92, R122 ;  /* 0x0000007a005c7213 */ /* 0x000fe20000000000 */
[----:B------:R-:W-:-:S06]  /*180e0*/  IMAD.HI.U32 R5, R4, R93, RZ ;  /* 0x0000005d04057227 */ /* 0x000fcc00078e00ff */
[----:B------:R-:W-:Y:S01]  /*180f0*/  @!P2 IMAD.IADD R87, R87, 0x1, -R3 ;  /* 0x000000015757a824 */ /* 0x000fe200078e0a03 */
[----:B------:R-:W-:Y:S01]  /*18100*/  ISETP.GT.U32.AND P2, PT, R3, R90, PT ;  /* 0x0000005a0300720c */ /* 0x000fe20003f44070 */
[----:B------:R-:W-:-:S04]  /*18110*/  IMAD.HI.U32 R2, R4, R92, RZ ;  /* 0x0000005c04027227 */ /* 0x000fc800078e00ff */
[----:B------:R-:W-:Y:S01]  /*18120*/  @!P4 IMAD.MOV R87, RZ, RZ, -R87 ;  /* 0x000000ffff57c224 */ /* 0x000fe200078e0a57 */
[C---:B------:R-:W-:Y:S01]  /*18130*/  ISETP.GT.U32.AND P4, PT, R3.reuse, R89, PT ;  /* 0x000000590300720c */ /* 0x040fe20003f84070 */
[----:B------:R-:W-:Y:S02]  /*18140*/  IMAD.MOV R6, RZ, RZ, -R2 ;  /* 0x000000ffff067224 */ /* 0x000fe400078e0a02 */
[----:B------:R-:W-:Y:S02]  /*18150*/  IMAD.MOV R2, RZ, RZ, -R5 ;  /* 0x000000ffff027224 */ /* 0x000fe400078e0a05 */
[C---:B------:R-:W-:Y:S02]  /*18160*/  IMAD R92, R3.reuse, R6, R92 ;  /* 0x00000006035c7224 */ /* 0x040fe400078e025c */
[----:B------:R-:W-:Y:S02]  /*18170*/  @!P2 IMAD.IADD R90, R90, 0x1, -R3 ;  /* 0x000000015a5aa824 */ /* 0x000fe400078e0a03 */
[----:B------:R-:W-:-:S02]  /*18180*/  IMAD R93, R3, R2, R93 ;  /* 0x00000002035d7224 */ /* 0x000fc400078e025d */
[----:B------:R-:W-:Y:S01]  /*18190*/  @!P6 IMAD.MOV R88, RZ, RZ, -R88 ;  /* 0x000000ffff58e224 */ /* 0x000fe200078e0a58 */
[----:B------:R-:W-:Y:S01]  /*181a0*/  ISETP.GT.U32.AND P6, PT, R3, R92, PT ;  /* 0x0000005c0300720c */ /* 0x000fe20003fc4070 */
[----:B------:R-:W-:Y:S01]  /*181b0*/  @!P4 IMAD.IADD R89, R89, 0x1, -R3 ;  /* 0x000000015959c824 */ /* 0x000fe200078e0a03 */
[C---:B------:R-:W-:Y:S02]  /*181c0*/  ISETP.GT.U32.AND P2, PT, R3.reuse, R90, PT ;  /* 0x0000005a0300720c */ /* 0x040fe40003f44070 */
[----:B------:R-:W-:Y:S01]  /*181d0*/  ISETP.GT.U32.AND P4, PT, R3, R93, PT ;  /* 0x0000005d0300720c */ /* 0x000fe20003f84070 */
[----:B------:R-:W-:Y:S01]  /*181e0*/  @!P3 IMAD.MOV R86, RZ, RZ, -R86 ;  /* 0x000000ffff56b224 */ /* 0x000fe200078e0a56 */
[----:B------:R-:W-:Y:S01]  /*181f0*/  ISETP.GE.AND P3, PT, R119, RZ, PT ;  /* 0x000000ff7700720c */ /* 0x000fe20003f66270 */
[----:B------:R-:W-:Y:S02]  /*18200*/  IMAD.MOV.U32 R114, RZ, RZ, R111 ;  /* 0x000000ffff727224 */ /* 0x000fe400078e006f */
[----:B------:R-:W-:-:S04]  /*18210*/  IMAD.MOV.U32 R111, RZ, RZ, R96 ;  /* 0x000000ffff6f7224 */ /* 0x000fc800078e0060 */
[--C-:B------:R-:W-:Y:S02]  /*18220*/  @!P6 IMAD.IADD R92, R92, 0x1, -R3.reuse ;  /* 0x000000015c5ce824 */ /* 0x100fe400078e0a03 */
[--C-:B------:R-:W-:Y:S02]  /*18230*/  @!P2 IMAD.IADD R90, R90, 0x1, -R3.reuse ;  /* 0x000000015a5aa824 */ /* 0x100fe400078e0a03 */
[----:B------:R-:W-:Y:S02]  /*18240*/  @!P4 IMAD.IADD R93, R93, 0x1, -R3 ;  /* 0x000000015d5dc824 */ /* 0x000fe400078e0a03 */
[----:B------:R-:W-:Y:S01]  /*18250*/  @!P1 IMAD.MOV R89, RZ, RZ, -R89 ;  /* 0x000000ffff599224 */ /* 0x000fe200078e0a59 */
[C---:B------:R-:W-:Y:S01]  /*18260*/  ISETP.GT.U32.AND P1, PT, R3.reuse, R92, PT ;  /* 0x0000005c0300720c */ /* 0x040fe20003f24070 */
[----:B------:R-:W-:Y:S01]  /*18270*/  @!P3 IMAD.MOV R90, RZ, RZ, -R90 ;  /* 0x000000ffff5ab224 */ /* 0x000fe200078e0a5a */
[----:B------:R-:W-:Y:S02]  /*18280*/  ISETP.GT.U32.AND P3, PT, R3, R93, PT ;  /* 0x0000005d0300720c */ /* 0x000fe40003f64070 */
[----:B------:R-:W-:-:S02]  /*18290*/  ISETP.GE.AND P2, PT, R122, RZ, PT ;  /* 0x000000ff7a00720c */ /* 0x000fc40003f46270 */
[----:B------:R-:W-:-:S07]  /*182a0*/  ISETP.GE.AND P4, PT, R121, RZ, PT ;  /* 0x000000ff7900720c */ /* 0x000fce0003f86270 */
[--C-:B------:R-:W-:Y:S02]  /*182b0*/  @!P1 IMAD.IADD R92, R92, 0x1, -R3.reuse ;  /* 0x000000015c5c9824 */ /* 0x100fe400078e0a03 */
[----:B------:R-:W-:Y:S01]  /*182c0*/  @!P3 IMAD.IADD R93, R93, 0x1, -R3 ;  /* 0x000000015d5db824 */ /* 0x000fe200078e0a03 */
[----:B------:R-:W-:Y:S01]  /*182d0*/  ISETP.GE.AND P3, PT, R123, RZ, PT ;  /* 0x000000ff7b00720c */ /* 0x000fe20003f66270 */
[----:B--2---:R-:W-:Y:S01]  /*182e0*/  IMAD.MOV.U32 R96, RZ, RZ, R95 ;  /* 0x000000ffff607224 */ /* 0x004fe200078e005f */
[----:B------:R-:W-:-:S05]  /*182f0*/  IABS R95, R123 ;  /* 0x0000007b005f7213 */ /* 0x000fca0000000000 */
[----:B------:R-:W-:-:S04]  /*18300*/  IMAD.HI.U32 R2, R4, R95, RZ ;  /* 0x0000005f04027227 */ /* 0x000fc800078e00ff */
[----:B------:R-:W-:Y:S02]  /*18310*/  IMAD.MOV R2, RZ, RZ, -R2 ;  /* 0x000000ffff027224 */ /* 0x000fe400078e0a02 */
[----:B----4-:R-:W-:Y:S02]  /*18320*/  IMAD.MOV.U32 R119, RZ, RZ, R94 ;  /* 0x000000ffff777224 */ /* 0x010fe400078e005e */
[C---:B------:R-:W-:Y:S01]  /*18330*/  IMAD R95, R3.reuse, R2, R95 ;  /* 0x00000002035f7224 */ /* 0x040fe200078e025f */
[----:B------:R-:W-:Y:S01]  /*18340*/  IABS R94, R121 ;  /* 0x00000079005e7213 */ /* 0x000fe20000000000 */
[----:B---3--:R-:W-:Y:S02]  /*18350*/  IMAD.MOV.U32 R122, RZ, RZ, R98 ;  /* 0x000000ffff7a7224 */ /* 0x008fe400078e0062 */
[----:B------:R-:W-:Y:S01]  /*18360*/  IMAD.MOV.U32 R121, RZ, RZ, R97 ;  /* 0x000000ffff797224 */ /* 0x000fe200078e0061 */
[----:B------:R-:W-:Y:S01]  /*18370*/  ISETP.GT.U32.AND P1, PT, R3, R95, PT ;  /* 0x0000005f0300720c */ /* 0x000fe20003f24070 */
        /* <DEDUP_REMOVED lines=21> */
[----:B------:R-:W-:-:S02]  /*184d0*/  IMAD.MOV.U32 R115, RZ, RZ, R110 ;  /* 0x000000ffff737224 */ /* 0x000fc400078e006e */
[----:B------:R-:W-:Y:S01]  /*184e0*/  IMAD.MOV.U32 R119, RZ, RZ, R113 ;  /* 0x000000ffff777224 */ /* 0x000fe200078e0071 */
[----:B------:R-:W2:Y:S01]  /*184f0*/  LDL.LU R110, [R1+0x65c] ;  /* 0x00065c00016e7983 */ /* 0x000ea20000300800 */
[----:B------:R-:W-:Y:S02]  /*18500*/  IMAD.MOV.U32 R111, RZ, RZ, R102 ;  /* 0x000000ffff6f7224 */ /* 0x000fe400078e0066 */
[----:B------:R-:W-:Y:S01]  /*18510*/  IMAD.MOV.U32 R136, RZ, RZ, R120 ;  /* 0x000000ffff887224 */ /* 0x000fe200078e0078 */
[----:B------:R-:W3:Y:S01]  /*18520*/  LDL.LU R113, [R1+0x60c] ;  /* 0x00060c0001717983 */ /* 0x000ee20000300800 */
[----:B------:R-:W-:Y:S02]  /*18530*/  IMAD.MOV.U32 R102, RZ, RZ, R127 ;  /* 0x000000ffff667224 */ /* 0x000fe400078e007f */
[----:B------:R-:W-:Y:S01]  /*18540*/  IMAD.MOV.U32 R120, RZ, RZ, R114 ;  /* 0x000000ffff787224 */ /* 0x000fe200078e0072 */
[----:B------:R-:W4:Y:S04]  /*18550*/  LDL.LU R127, [R1+0x718] ;  /* 0x00071800017f7983 */ /* 0x000f280000300800 */
[----:B------:R-:W3:Y:S01]  /*18560*/  LDL.LU R114, [R1+0x5f4] ;  /* 0x0005f40001727983 */ /* 0x000ee20000300800 */
[----:B------:R-:W-:Y:S01]  /*18570*/  ISETP.GT.U32.AND P6, PT, R3, R91, PT ;  /* 0x0000005b0300720c */ /* 0x000fe20003fc4070 */
[----:B------:R-:W-:-:S04]  /*18580*/  IMAD.HI.U32 R5, R4, R94, RZ ;  /* 0x0000005e04057227 */ /* 0x000fc800078e00ff */
[----:B------:R-:W-:-:S04]  /*18590*/  IMAD.MOV R5, RZ, RZ, -R5 ;  /* 0x000000ffff057224 */ /* 0x000fc800078e0a05 */
[----:B------:R-:W-:Y:S02]  /*185a0*/  IMAD R94, R3, R5, R94 ;  /* 0x00000005035e7224 */ /* 0x000fe400078e025e */
[----:B------:R-:W-:-:S04]  /*185b0*/  IMAD.HI.U32 R2, R4, R96, RZ ;  /* 0x0000006004027227 */ /* 0x000fc800078e00ff */
[----:B------:R-:W-:Y:S01]  /*185c0*/  @!P6 IMAD.IADD R91, R91, 0x1, -R3 ;  /* 0x000000015b5be824 */ /* 0x000fe200078e0a03 */
[----:B------:R-:W-:Y:S01]  /*185d0*/  ISETP.GT.U32.AND P6, PT, R3, R94, PT ;  /* 0x0000005e0300720c */ /* 0x000fe20003fc4070 */
[----:B------:R-:W-:-:S04]  /*185e0*/  IMAD.MOV R2, RZ, RZ, -R2 ;  /* 0x000000ffff027224 */ /* 0x000fc800078e0a02 */
[----:B------:R-:W-:Y:S01]  /*185f0*/  IMAD R96, R3, R2, R96 ;  /* 0x0000000203607224 */ /* 0x000fe200078e0260 */
[----:B------:R-:W-:-:S07]  /*18600*/  IABS R98, R132 ;  /* 0x0000008400627213 */ /* 0x000fce0000000000 */
[----:B------:R-:W-:Y:S01]  /*18610*/  @!P6 IMAD.IADD R94, R94, 0x1, -R3 ;  /* 0x000000015e5ee824 */ /* 0x000fe200078e0a03 */
[----:B------:R-:W-:Y:S01]  /*18620*/  ISETP.GT.U32.AND P6, PT, R3, R96, PT ;  /* 0x000000600300720c */ /* 0x000fe20003fc4070 */
[----:B------:R-:W-:Y:S01]  /*18630*/  IMAD.HI.U32 R2, R4, R98, RZ ;  /* 0x0000006204027227 */ /* 0x000fe200078e00ff */
[----:B------:R-:W-:-:S03]  /*18640*/  IABS R99, R131 ;  /* 0x0000008300637213 */ /* 0x000fc60000000000 */
[----:B------:R-:W-:Y:S01]  /*18650*/  IMAD.MOV R2, RZ, RZ, -R2 ;  /* 0x000000ffff027224 */ /* 0x000fe200078e0a02 */
[----:B------:R-:W-:-:S07]  /*18660*/  IABS R97, R133 ;  /* 0x0000008500617213 */ /* 0x000fce0000000000 */
[----:B------:R-:W-:Y:S02]  /*18670*/  @!P6 IMAD.IADD R96, R96, 0x1, -R3 ;  /* 0x000000016060e824 */ /* 0x000fe400078e0a03 */
[C---:B------:R-:W-:Y:S02]  /*18680*/  IMAD R98, R3.reuse, R2, R98 ;  /* 0x0000000203627224 */ /* 0x040fe400078e0262 */
[----:B------:R-:W-:Y:S01]  /*18690*/  IMAD.HI.U32 R2, R4, R99, RZ ;  /* 0x0000006304027227 */ /* 0x000fe200078e00ff */
[----:B------:R-:W-:-:S03]  /*186a0*/  ISETP.GT.U32.AND P6, PT, R3, R96, PT ;  /* 0x000000600300720c */ /* 0x000fc60003fc4070 */
[----:B------:R-:W-:Y:S01]  /*186b0*/  @!P5 IMAD.MOV R91, RZ, RZ, -R91 ;  /* 0x000000ffff5bd224 */ /* 0x000fe200078e0a5b */
[----:B------:R-:W-:Y:S01]  /*186c0*/  ISETP.GT.U32.AND P5, PT, R3, R94, PT ;  /* 0x0000005e0300720c */ /* 0x000fe20003fa4070 */
[----:B------:R-:W-:Y:S02]  /*186d0*/  IMAD.MOV R2, RZ, RZ, -R2 ;  /* 0x000000ffff027224 */ /* 0x000fe400078e0a02 */
[----:B------:R-:W-:-:S04]  /*186e0*/  IMAD.HI.U32 R5, R4, R97, RZ ;  /* 0x0000006104057227 */ /* 0x000fc800078e00ff */
[----:B------:R-:W-:Y:S02]  /*186f0*/  IMAD.MOV.U32 R138, RZ, RZ, R123 ;  /* 0x000000ffff8a7224 */ /* 0x000fe400078e007b */
[----:B------:R-:W-:Y:S02]  /*18700*/  IMAD.MOV.U32 R123, RZ, RZ, R118 ;  /* 0x000000ffff7b7224 */ /* 0x000fe400078e0076 */
[----:B------:R-:W-:Y:S02]  /*18710*/  IMAD R99, R3, R2, R99 ;  /* 0x0000000203637224 */ /* 0x000fe400078e0263 */
[----:B------:R-:W-:Y:S02]  /*18720*/  IMAD.MOV R5, RZ, RZ, -R5 ;  /* 0x000000ffff057224 */ /* 0x000fe400078e0a05 */
[----:B------:R-:W-:Y:S02]  /*18730*/  IMAD.MOV.U32 R118, RZ, RZ, R112 ;  /* 0x000000ffff767224 */ /* 0x000fe400078e0070 */
[----:B------:R-:W-:-:S02]  /*18740*/  IMAD.MOV.U32 R112, RZ, RZ, R101 ;  /* 0x000000ffff707224 */ /* 0x000fc400078e0065 */
[----:B------:R-:W-:Y:S01]  /*18750*/  IMAD.MOV.U32 R101, RZ, RZ, R100 ;  /* 0x000000ffff657224 */ /* 0x000fe200078e0064 */
[----:B------:R-:W-:Y:S01]  /*18760*/  IABS R100, R137 ;  /* 0x0000008900647213 */ /* 0x000fe20000000000 */
[----:B------:R-:W-:Y:S01]  /*18770*/  @!P2 IMAD.MOV R92, RZ, RZ, -R92 ;  /* 0x000000ffff5ca224 */ /* 0x000fe200078e0a5c */
[C---:B------:R-:W-:Y:S01]  /*18780*/  ISETP.GT.U32.AND P2, PT, R3.reuse, R95, PT ;  /* 0x0000005f0300720c */ /* 0x040fe20003f44070 */
[----:B------:R-:W-:Y:S01]  /*18790*/  @!P6 IMAD.IADD R96, R96, 0x1, -R3 ;  /* 0x000000016060e824 */ /* 0x000fe200078e0a03 */
[C---:B------:R-:W-:Y:S01]  /*187a0*/  ISETP.GT.U32.AND P6, PT, R3.reuse, R99, PT ;  /* 0x000000630300720c */ /* 0x040fe20003fc4070 */
[C---:B------:R-:W-:Y:S02]  /*187b0*/  IMAD R97, R3.reuse, R5, R97 ;  /* 0x0000000503617224 */ /* 0x040fe400078e0261 */
[----:B------:R-:W-:Y:S02]  /*187c0*/  @!P5 IMAD.IADD R94, R94, 0x1, -R3 ;  /* 0x000000015e5ed824 */ /* 0x000fe400078e0a03 */
[----:B------:R-:W-:Y:S01]  /*187d0*/  IMAD.HI.U32 R2, R4, R100, RZ ;  /* 0x0000006404027227 */ /* 0x000fe200078e00ff */
[----:B------:R-:W-:-:S03]  /*187e0*/  ISETP.GT.U32.AND P5, PT, R3, R97, PT ;  /* 0x000000610300720c */ /* 0x000fc60003fa4070 */
[----:B------:R-:W-:Y:S02]  /*187f0*/  IMAD.MOV R2, RZ, RZ, -R2 ;  /* 0x000000ffff027224 */ /* 0x000fe400078e0a02 */
[--C-:B------:R-:W-:Y:S02]  /*18800*/  @!P2 IMAD.IADD R95, R95, 0x1, -R3.reuse ;  /* 0x000000015f5fa824 */ /* 0x100fe400078e0a03 */
[----:B------:R-:W-:Y:S02]  /*18810*/  IMAD R100, R3, R2, R100 ;  /* 0x0000000203647224 */ /* 0x000fe400078e0264 */
[----:B------:R-:W-:Y:S02]  /*18820*/  @!P6 IMAD.IADD R99, R99, 0x1, -R3 ;  /* 0x000000016363e824 */ /* 0x000fe400078e0a03 */
[----:B------:R-:W-:Y:S01]  /*18830*/  @!P0 IMAD.MOV R93, RZ, RZ, -R93 ;  /* 0x000000ffff5d8224 */ /* 0x000fe200078e0a5d */
[----:B------:R-:W-:Y:S01]  /*18840*/  ISETP.GE.AND P0, PT, R133, RZ, PT ;  /* 0x000000ff8500720c */ /* 0x000fe20003f06270 */
[----:B------:R-:W-:Y:S01]  /*18850*/  @!P1 IMAD.MOV R96, RZ, RZ, -R96 ;  /* 0x000000ffff609224 */ /* 0x000fe200078e0a60 */
[----:B------:R-:W-:Y:S01]  /*18860*/  ISETP.GT.U32.AND P1, PT, R3, R100, PT ;  /* 0x000000640300720c */ /* 0x000fe20003f24070 */
[----:B------:R-:W-:-:S02]  /*18870*/  IMAD.MOV.U32 R133, RZ, RZ, R111 ;  /* 0x000000ffff857224 */ /* 0x000fc400078e006f */
[----:B------:R-:W-:Y:S01]  /*18880*/  @!P3 IMAD.MOV R95, RZ, RZ, -R95 ;  /* 0x000000ffff5fb224 */ /* 0x000fe200078e0a5f */
[----:B------:R-:W-:Y:S01]  /*18890*/  ISETP.GT.U32.AND P3, PT, R3, R99, PT ;  /* 0x000000630300720c */ /* 0x000fe20003f64070 */
[----:B------:R-:W-:Y:S01]  /*188a0*/  @!P5 IMAD.IADD R97, R97, 0x1, -R3 ;  /* 0x000000016161d824 */ /* 0x000fe200078e0a03 */
[----:B------:R-:W-:Y:S01]  /*188b0*/  ISETP.GE.AND P5, PT, R131, RZ, PT ;  /* 0x000000ff8300720c */ /* 0x000fe20003fa6270 */
[----:B------:R-:W-:Y:S02]  /*188c0*/  IMAD.MOV.U32 R134, RZ, RZ, R112 ;  /* 0x000000ffff867224 */ /* 0x000fe400078e0070 */
[----:B------:R-:W-:Y:S02]  /*188d0*/  IMAD.MOV.U32 R131, RZ, RZ, R116 ;  /* 0x000000ffff837224 */ /* 0x000fe400078e0074 */
[----:B------:R-:W-:Y:S02]  /*188e0*/  IMAD.MOV.U32 R141, RZ, RZ, R133 ;  /* 0x000000ffff8d7224 */ /* 0x000fe400078e0085 */
[----:B------:R-:W-:Y:S01]  /*188f0*/  IMAD.MOV.U32 R133, RZ, RZ, R130 ;  /* 0x000000ffff857224 */ /* 0x000fe200078e0082 */
        /* <DEDUP_REMOVED lines=14> */
[----:B------:R-:W-:-:S02]  /*189e0*/  IMAD.MOV.U32 R148, RZ, RZ, R132 ;  /* 0x000000ffff947224 */ /* 0x000fc400078e0084 */
[----:B------:R-:W-:Y:S01]  /*189f0*/  @!P1 IMAD.IADD R100, R100, 0x1, -R3 ;  /* 0x0000000164649824 */ /* 0x000fe200078e0a03 */
[----:B------:R-:W-:Y:S01]  /*18a00*/  ISETP.GE.AND P1, PT, R135, RZ, PT ;  /* 0x000000ff8700720c */ /* 0x000fe20003f26270 */
[----:B------:R-:W-:Y:S01]  /*18a10*/  IMAD.MOV.U32 R111, RZ, RZ, R101 ;  /* 0x000000ffff6f7224 */ /* 0x000fe200078e0065 */
[----:B------:R-:W-:Y:S01]  /*18a20*/  IABS R101, R136 ;  /* 0x0000008800657213 */ /* 0x000fe20000000000 */
[----:B------:R-:W-:Y:S01]  /*18a30*/  @!P3 IMAD.IADD R99, R99, 0x1, -R3 ;  /* 0x000000016363b824 */ /* 0x000fe200078e0a03 */
[----:B------:R-:W-:Y:S01]  /*18a40*/  ISETP.GE.AND P3, PT, R136, RZ, PT ;  /* 0x000000ff8800720c */ /* 0x000fe20003f66270 */
[----:B--2---:R-:W-:Y:S02]  /*18a50*/  IMAD.MOV.U32 R115, RZ, RZ, R110 ;  /* 0x000000ffff737224 */ /* 0x004fe400078e006e */
[----:B---3--:R-:W-:Y:S02]  /*18a60*/  IMAD.MOV.U32 R117, RZ, RZ, R114 ;  /* 0x000000ffff757224 */ /* 0x008fe400078e0072 */
[----:B------:R-:W-:-:S02]  /*18a70*/  IMAD.MOV.U32 R114, RZ, RZ, R113 ;  /* 0x000000ffff727224 */ /* 0x000fc400078e0071 */
[----:B------:R-:W2:Y:S04]  /*18a80*/  LDL.LU R113, [R1+0x604] ;  /* 0x0006040001717983 */ /* 0x000ea80000300800 */
[----:B------:R-:W3:Y:S04]  /*18a90*/  LDL.LU R110, [R1+0x664] ;  /* 0x00066400016e7983 */ /* 0x000ee80000300800 */
[----:B------:R-:W4:Y:S04]  /*18aa0*/  LDL.LU R132, [R1+0x5d0] ;  /* 0x0005d00001847983 */ /* 0x000f280000300800 */
[----:B------:R-:W2:Y:S04]  /*18ab0*/  LDL.LU R135, [R1+0x5d4] ;  /* 0x0005d40001877983 */ /* 0x000ea80000300800 */
[----:B------:R-:W3:Y:S01]  /*18ac0*/  LDL.LU R136, [R1+0x5e0] ;  /* 0x0005e00001887983 */ /* 0x000ee20000300800 */
[----:B------:R-:W-:Y:S01]  /*18ad0*/  @!P4 IMAD.MOV R94, RZ, RZ, -R94 ;  /* 0x000000ffff5ec224 */ /* 0x000fe200078e0a5e */
[----:B------:R-:W-:Y:S01]  /*18ae0*/  ISETP.GT.U32.AND P4, PT, R3, R98, PT ;  /* 0x000000620300720c */ /* 0x000fe20003f84070 */
[----:B------:R-:W-:-:S12]  /*18af0*/  IMAD.HI.U32 R2, R4, R101, RZ ;  /* 0x0000006504027227 */ /* 0x000fd800078e00ff */
[----:B------:R-:W-:-:S05]  /*18b00*/  @!P4 IMAD.IADD R98, R98, 0x1, -R3 ;  /* 0x000000016262c824 */ /* 0x000fca00078e0a03 */
[----:B------:R-:W-:Y:S01]  /*18b10*/  ISETP.GT.U32.AND P6, PT, R3, R98, PT ;  /* 0x000000620300720c */ /* 0x000fe20003fc4070 */
[----:B------:R-:W-:-:S04]  /*18b20*/  IMAD.MOV R2, RZ, RZ, -R2 ;  /* 0x000000ffff027224 */ /* 0x000fc800078e0a02 */
[----:B------:R-:W-:-:S08]  /*18b30*/  IMAD R101, R3, R2, R101 ;  /* 0x0000000203657224 */ /* 0x000fd000078e0265 */
[----:B------:R-:W-:Y:S01]  /*18b40*/  @!P6 IMAD.IADD R98, R98, 0x1, -R3 ;  /* 0x000000016262e824 */ /* 0x000fe200078e0a03 */
[C---:B------:R-:W-:Y:S02]  /*18b50*/  ISETP.GT.U32.AND P6, PT, R3.reuse, R101, PT ;  /* 0x000000650300720c */ /* 0x040fe40003fc4070 */
[----:B------:R-:W-:Y:S01]  /*18b60*/  ISETP.GT.U32.AND P4, PT, R3, R97, PT ;  /* 0x000000610300720c */ /* 0x000fe20003f84070 */
[----:B------:R-:W-:-:S10]  /*18b70*/  @!P2 IMAD.MOV R98, RZ, RZ, -R98 ;  /* 0x000000ffff62a224 */ /* 0x000fd400078e0a62 */
[----:B------:R-:W-:-:S05]  /*18b80*/  @!P6 IMAD.IADD R101, R101, 0x1, -R3 ;  /* 0x000000016565e824 */ /* 0x000fca00078e0a03 */
[----:B------:R-:W-:Y:S01]  /*18b90*/  ISETP.GT.U32.AND P2, PT, R3, R101, PT ;  /* 0x000000650300720c */ /* 0x000fe20003f44070 */
[----:B------:R-:W-:Y:S02]  /*18ba0*/  IMAD.MOV.U32 R109, RZ, RZ, R104 ;  /* 0x000000ffff6d7224 */ /* 0x000fe400078e0068 */
[----:B------:R-:W-:Y:S01]  /*18bb0*/  @!P4 IMAD.IADD R97, R97, 0x1, -R3 ;  /* 0x000000016161c824 */ /* 0x000fe200078e0a03 */
[----:B------:R-:W-:Y:S01]  /*18bc0*/  ISETP.GE.AND P4, PT, R137, RZ, PT ;  /* 0x000000ff8900720c */ /* 0x000fe20003f86270 */
        /* <DEDUP_REMOVED lines=8> */
[----:B----4-:R-:W-:Y:S02]  /*18c50*/  IMAD.MOV.U32 R137, RZ, RZ, R132 ;  /* 0x000000ffff897224 */ /* 0x010fe400078e0084 */
[----:B------:R-:W-:Y:S02]  /*18c60*/  IMAD.MOV.U32 R132, RZ, RZ, R128 ;  /* 0x000000ffff847224 */ /* 0x000fe400078e0080 */
[----:B------:R-:W4:Y:S01]  /*18c70*/  LDL.LU R128, [R1+0x630] ;  /* 0x0006300001807983 */ /* 0x000f220000300800 */
[----:B---3--:R-:W-:Y:S02]  /*18c80*/  IMAD.MOV.U32 R139, RZ, RZ, R136 ;  /* 0x000000ffff8b7224 */ /* 0x008fe400078e0088 */
[----:B------:R-:W-:Y:S02]  /*18c90*/  IMAD.MOV.U32 R136, RZ, RZ, R133 ;  /* 0x000000ffff887224 */ /* 0x000fe400078e0085 */
[----:B------:R-:W3:Y:S01]  /*18ca0*/  LDL.LU R133, [R1+0x698] ;  /* 0x0006980001857983 */ /* 0x000ee20000300800 */
[----:B------:R-:W-:-:S04]  /*18cb0*/  IMAD.HI.U32 R6, R4, R102, RZ ;  /* 0x0000006604067227 */ /* 0x000fc800078e00ff */
[----:B------:R-:W-:Y:S01]  /*18cc0*/  IMAD.MOV R6, RZ, RZ, -R6 ;  /* 0x000000ffff067224 */ /* 0x000fe200078e0a06 */
[----:B------:R-:W-:-:S03]  /*18cd0*/  IABS R104, R138 ;  /* 0x0000008a00687213 */ /* 0x000fc60000000000 */
[C---:B------:R-:W-:Y:S02]  /*18ce0*/  IMAD R102, R3.reuse, R6, R102 ;  /* 0x0000000603667224 */ /* 0x040fe400078e0266 */
[----:B------:R-:W-:Y:S01]  /*18cf0*/  @!P0 IMAD.MOV R97, RZ, RZ, -R97 ;  /* 0x000000ffff618224 */ /* 0x000fe200078e0a61 */
[C---:B------:R-:W-:Y:S01]  /*18d00*/  ISETP.GT.U32.AND P0, PT, R3.reuse, R100, PT ;  /* 0x000000640300720c */ /* 0x040fe20003f04070 */
[----:B------:R-:W-:Y:S01]  /*18d10*/  IMAD.HI.U32 R2, R4, R104, RZ ;  /* 0x0000006804027227 */ /* 0x000fe200078e00ff */
[----:B------:R-:W-:-:S03]  /*18d20*/  ISETP.GT.U32.AND P6, PT, R3, R102, PT ;  /* 0x000000660300720c */ /* 0x000fc60003fc4070 */
[----:B------:R-:W-:Y:S02]  /*18d30*/  IMAD.MOV R2, RZ, RZ, -R2 ;  /* 0x000000ffff027224 */ /* 0x000fe400078e0a02 */
[----:B------:R-:W-:-:S04]  /*18d40*/  IMAD.HI.U32 R5, R4, R103, RZ ;  /* 0x0000006704057227 */ /* 0x000fc800078e00ff */
[C---:B------:R-:W-:Y:S02]  /*18d50*/  IMAD R104, R3.reuse, R2, R104 ;  /* 0x0000000203687224 */ /* 0x040fe400078e0268 */
[----:B------:R-:W-:Y:S02]  /*18d60*/  IMAD.MOV R5, RZ, RZ, -R5 ;  /* 0x000000ffff057224 */ /* 0x000fe400078e0a05 */
[----:B------:R-:W-:Y:S02]  /*18d70*/  IMAD.MOV.U32 R142, RZ, RZ, R134 ;  /* 0x000000ffff8e7224 */ /* 0x000fe400078e0086 */
[----:B------:R-:W-:Y:S01]  /*18d80*/  @!P0 IMAD.IADD R100, R100, 0x1, -R3 ;  /* 0x0000000164648824 */ /* 0x000fe200078e0a03 */
[C---:B------:R-:W-:Y:S01]  /*18d90*/  ISETP.GT.U32.AND P0, PT, R3.reuse, R104, PT ;  /* 0x000000680300720c */ /* 0x040fe20003f04070 */
[----:B------:R-:W-:Y:S01]  /*18da0*/  IMAD.MOV.U32 R134, RZ, RZ, R105 ;  /* 0x000000ffff867224 */ /* 0x000fe200078e0069 */
[----:B------:R-:W-:Y:S01]  /*18db0*/  IABS R105, R140 ;  /* 0x0000008c00697213 */ /* 0x000fe20000000000 */
[----:B------:R-:W-:-:S02]  /*18dc0*/  IMAD R103, R3, R5, R103 ;  /* 0x0000000503677224 */ /* 0x000fc400078e0267 */
[----:B------:R-:W-:Y:S02]  /*18dd0*/  @!P6 IMAD.IADD R102, R102, 0x1, -R3 ;  /* 0x000000016666e824 */ /* 0x000fe400078e0a03 */
[----:B------:R-:W-:Y:S01]  /*18de0*/  @!P5 IMAD.MOV R99, RZ, RZ, -R99 ;  /* 0x000000ffff63d224 */ /* 0x000fe200078e0a63 */
[C---:B------:R-:W-:Y:S01]  /*18df0*/  ISETP.GT.U32.AND P5, PT, R3.reuse, R103, PT ;  /* 0x000000670300720c */ /* 0x040fe20003fa4070 */
[----:B------:R-:W-:Y:S01]  /*18e00*/  IMAD.HI.U32 R5, R4, R105, RZ ;  /* 0x0000006904057227 */ /* 0x000fe200078e00ff */
[----:B------:R-:W-:-:S03]  /*18e10*/  ISETP.GT.U32.AND P6, PT, R3, R102, PT ;  /* 0x000000660300720c */ /* 0x000fc60003fc4070 */
[----:B------:R-:W-:Y:S02]  /*18e20*/  IMAD.MOV R5, RZ, RZ, -R5 ;  /* 0x000000ffff057224 */ /* 0x000fe400078e0a05 */
[----:B------:R-:W-:Y:S02]  /*18e30*/  @!P0 IMAD.IADD R104, R104, 0x1, -R3 ;  /* 0x0000000168688824 */ /* 0x000fe400078e0a03 */
[C---:B------:R-:W-:Y:S02]  /*18e40*/  IMAD R105, R3.reuse, R5, R105 ;  /* 0x0000000503697224 */ /* 0x040fe400078e0269 */
[----:B------:R-:W-:Y:S01]  /*18e50*/  @!P4 IMAD.MOV R100, RZ, RZ, -R100 ;  /* 0x000000ffff64c224 */ /* 0x000fe200078e0a64 */
[----:B------:R-:W-:Y:S01]  /*18e60*/  ISETP.GT.U32.AND P4, PT, R3, R104, PT ;  /* 0x000000680300720c */ /* 0x000fe20003f84070 */
[--C-:B------:R-:W-:Y:S01]  /*18e70*/  @!P5 IMAD.IADD R103, R103, 0x1, -R3.reuse ;  /* 0x000000016767d824 */ /* 0x100fe200078e0a03 */
[----:B------:R-:W-:Y:S01]  /*18e80*/  IABS R106, R141 ;  /* 0x0000008d006a7213 */ /* 0x000fe20000000000 */
[----:B------:R-:W-:Y:S01]  /*18e90*/  @!P6 IMAD.IADD R102, R102, 0x1, -R3 ;  /* 0x000000016666e824 */ /* 0x000fe200078e0a03 */
[----:B------:R-:W-:-:S02]  /*18ea0*/  ISETP.GT.U32.AND P6, PT, R3, R105, PT ;  /* 0x000000690300720c */ /* 0x000fc40003fc4070 */
[----:B------:R-:W-:Y:S01]  /*18eb0*/  ISETP.GT.U32.AND P5, PT, R3, R103, PT ;  /* 0x000000670300720c */ /* 0x000fe20003fa4070 */
[----:B------:R-:W-:Y:S01]  /*18ec0*/  IMAD.HI.U32 R2, R4, R106, RZ ;  /* 0x0000006a04027227 */ /* 0x000fe200078e00ff */
[----:B------:R-:W-:-:S03]  /*18ed0*/  ISETP.GE.AND P0, PT, R138, RZ, PT ;  /* 0x000000ff8a00720c */ /* 0x000fc60003f06270 */
[----:B------:R-:W-:Y:S02]  /*18ee0*/  IMAD.MOV R2, RZ, RZ, -R2 ;  /* 0x000000ffff027224 */ /* 0x000fe400078e0a02 */
[----:B------:R-:W-:Y:S02]  /*18ef0*/  IMAD.MOV.U32 R109, RZ, RZ, R107 ;  /* 0x000000ffff6d7224 */ /* 0x000fe400078e006b */
[----:B------:R-:W-:Y:S02]  /*18f00*/  IMAD.MOV.U32 R146, RZ, RZ, R137 ;  /* 0x000000ffff927224 */ /* 0x000fe400078e0089 */
[----:B--2---:R-:W-:Y:S02]  /*18f10*/  IMAD.MOV.U32 R138, RZ, RZ, R135 ;  /* 0x000000ffff8a7224 */ /* 0x004fe400078e0087 */
[----:B------:R-:W-:Y:S02]  /*18f20*/  IMAD.MOV.U32 R137, RZ, RZ, R134 ;  /* 0x000000ffff897224 */ /* 0x000fe400078e0086 */
[----:B------:R-:W-:Y:S01]  /*18f30*/  @!P4 IMAD.IADD R104, R104, 0x1, -R3 ;  /* 0x000000016868c824 */ /* 0x000fe200078e0a03 */
[----:B------:R-:W-:Y:S01]  /*18f40*/  ISETP.GE.AND P4, PT, R140, RZ, PT ;  /* 0x000000ff8c00720c */ /* 0x000fe20003f86270 */
[----:B------:R-:W-:-:S02]  /*18f50*/  IMAD R106, R3, R2, R106 ;  /* 0x00000002036a7224 */ /* 0x000fc400078e026a */
[----:B------:R-:W-:Y:S02]  /*18f60*/  @!P6 IMAD.IADD R105, R105, 0x1, -R3 ;  /* 0x000000016969e824 */ /* 0x000fe400078e0a03 */
[----:B------:R-:W-:Y:S02]  /*18f70*/  IMAD.MOV.U32 R135, RZ, RZ, R109 ;  /* 0x000000ffff877224 */ /* 0x000fe400078e006d */
[----:B------:R-:W-:Y:S02]  /*18f80*/  IMAD.MOV.U32 R140, RZ, RZ, R139 ;  /* 0x000000ffff8c7224 */ /* 0x000fe400078e008b */
[----:B------:R-:W-:Y:S02]  /*18f90*/  IMAD.MOV.U32 R134, RZ, RZ, R108 ;  /* 0x000000ffff867224 */ /* 0x000fe400078e006c */
[----:B------:R-:W-:Y:S02]  /*18fa0*/  IMAD.MOV.U32 R139, RZ, RZ, R138 ;  /* 0x000000ffff8b7224 */ /* 0x000fe400078e008a */
[----:B------:R-:W-:-:S02]  /*18fb0*/  IMAD.MOV.U32 R138, RZ, RZ, R137 ;  /* 0x000000ffff8a7224 */ /* 0x000fc400078e0089 */
[----:B------:R-:W-:Y:S01]  /*18fc0*/  @!P5 IMAD.IADD R103, R103, 0x1, -R3 ;  /* 0x000000016767d824 */ /* 0x000fe200078e0a03 */
[C---:B------:R-:W-:Y:S01]  /*18fd0*/  ISETP.GT.U32.AND P5, PT, R3.reuse, R106, PT ;  /* 0x0000006a0300720c */ /* 0x040fe20003fa4070 */
[----:B------:R-:W-:Y:S02]  /*18fe0*/  IMAD.MOV.U32 R137, RZ, RZ, R136 ;  /* 0x000000ffff897224 */ /* 0x000fe400078e0088 */
[----:B------:R-:W-:Y:S01]  /*18ff0*/  @!P3 IMAD.MOV R101, RZ, RZ, -R101 ;  /* 0x000000ffff65b224 */ /* 0x000fe200078e0a65 */
[----:B------:R-:W-:Y:S01]  /*19000*/  ISETP.GT.U32.AND P3, PT, R3, R105, PT ;  /* 0x000000690300720c */ /* 0x000fe20003f64070 */
[----:B------:R-:W-:Y:S02]  /*19010*/  IMAD.MOV.U32 R136, RZ, RZ, R135 ;  /* 0x000000ffff887224 */ /* 0x000fe400078e0087 */
[----:B------:R-:W-:Y:S02]  /*19020*/  IMAD.MOV.U32 R135, RZ, RZ, R134 ;  /* 0x000000ffff877224 */ /* 0x000fe400078e0086 */
[----:B------:R-:W-:-:S02]  /*19030*/  IMAD.MOV.U32 R145, RZ, RZ, R139 ;  /* 0x000000ffff917224 */ /* 0x000fc400078e008b */
[----:B------:R-:W-:Y:S02]  /*19040*/  IMAD.MOV.U32 R139, RZ, RZ, R138 ;  /* 0x000000ffff8b7224 */ /* 0x000fe400078e008a */
[----:B------:R-:W-:Y:S02]  /*19050*/  IMAD.MOV.U32 R138, RZ, RZ, R137 ;  /* 0x000000ffff8a7224 */ /* 0x000fe400078e0089 */
[----:B------:R-:W-:Y:S02]  /*19060*/  IMAD.MOV.U32 R137, RZ, RZ, R136 ;  /* 0x000000ffff897224 */ /* 0x000fe400078e0088 */
[----:B------:R-:W-:Y:S02]  /*19070*/  IMAD.MOV.U32 R136, RZ, RZ, R135 ;  /* 0x000000ffff887224 */ /* 0x000fe400078e0087 */
[--C-:B------:R-:W-:Y:S01]  /*19080*/  @!P5 IMAD.IADD R106, R106, 0x1, -R3.reuse ;  /* 0x000000016a6ad824 */ /* 0x100fe200078e0a03 */
[----:B------:R-:W-:Y:S01]  /*19090*/  ISETP.GE.AND P5, PT, R141, RZ, PT ;  /* 0x000000ff8d00720c */ /* 0x000fe20003fa6270 */
[----:B------:R-:W-:-:S02]  /*190a0*/  @!P3 IMAD.IADD R105, R105, 0x1, -R3 ;  /* 0x000000016969b824 */ /* 0x000fc400078e0a03 */
[----:B------:R-:W-:Y:S01]  /*190b0*/  IMAD.MOV.U32 R144, RZ, RZ, R140 ;  /* 0x000000ffff907224 */ /* 0x000fe200078e008c */
[----:B------:R-:W-:Y:S01]  /*190c0*/  IABS R109, R142 ;  /* 0x0000008e006d7213 */ /* 0x000fe20000000000 */
[----:B------:R-:W-:Y:S01]  /*190d0*/  @!P4 IMAD.MOV R105, RZ, RZ, -R105 ;  /* 0x000000ffff69c224 */ /* 0x000fe200078e0a69 */
[----:B------:R-:W-:Y:S01]  /*190e0*/  ISETP.GE.AND P4, PT, R142, RZ, PT ;  /* 0x000000ff8e00720c */ /* 0x000fe20003f86270 */
[----:B---3--:R-:W-:Y:S02]  /*190f0*/  IMAD.MOV.U32 R134, RZ, RZ, R133 ;  /* 0x000000ffff867224 */ /* 0x008fe400078e0085 */
        /* <DEDUP_REMOVED lines=25> */
[----:B----4-:R-:W-:Y:S02]  /*19290*/  IMAD.MOV.U32 R129, RZ, RZ, R128 ;  /* 0x000000ffff817224 */ /* 0x010fe400078e0080 */
[----:B------:R-:W-:Y:S01]  /*192a0*/  IMAD.MOV.U32 R112, RZ, RZ, R251 ;  /* 0x000000ffff707224 */ /* 0x000fe200078e00fb */
[----:B------:R-:W2:Y:S01]  /*192b0*/  LDL.LU R128, [R1+0x64c] ;  /* 0x00064c0001807983 */ /* 0x000ea20000300800 */
[----:B------:R-:W-:-:S03]  /*192c0*/  IMAD.MOV.U32 R155, RZ, RZ, R141 ;  /* 0x000000ffff9b7224 */ /* 0x000fc600078e008d */
[----:B------:R-:W3:Y:S04]  /*192d0*/  LDL.LU R251, [R1+0x648] ;  /* 0x0006480001fb7983 */ /* 0x000ee80000300800 */
[----:B------:R-:W4:Y:S01]  /*192e0*/  LDL.LU R141, [R1+0x5fc] ;  /* 0x0005fc00018d7983 */ /* 0x000f220000300800 */
[----:B------:R-:W-:-:S05]  /*192f0*/  IABS R107, R148 ;  /* 0x00000094006b7213 */ /* 0x000fca0000000000 */
[----:B------:R-:W-:-:S04]  /*19300*/  IMAD.HI.U32 R2, R4, R107, RZ ;  /* 0x0000006b04027227 */ /* 0x000fc800078e00ff */
[----:B------:R-:W-:-:S04]  /*19310*/  IMAD.MOV R2, RZ, RZ, -R2 ;  /* 0x000000ffff027224 */ /* 0x000fc800078e0a02 */
[----:B------:R-:W-:-:S05]  /*19320*/  IMAD R107, R3, R2, R107 ;  /* 0x00000002036b7224 */ /* 0x000fca00078e026b */
[----:B------:R-:W-:Y:S01]  /*19330*/  ISETP.GT.U32.AND P6, PT, R3, R107, PT ;  /* 0x0000006b0300720c */ /* 0x000fe20003fc4070 */
[----:B------:R-:W-:Y:S01]  /*19340*/  IMAD.HI.U32 R2, R4, R109, RZ ;  /* 0x0000006d04027227 */ /* 0x000fe200078e00ff */
[----:B------:R-:W-:-:S03]  /*19350*/  IABS R108, R147 ;  /* 0x00000093006c7213 */ /* 0x000fc60000000000 */
[----:B------:R-:W-:Y:S01]  /*19360*/  IMAD.MOV.U32 R117, RZ, RZ, R110 ;  /* 0x000000ffff757224 */ /* 0x000fe200078e006e */
[----:B------:R-:W-:Y:S01]  /*19370*/  IABS R110, R143 ;  /* 0x0000008f006e7213 */ /* 0x000fe20000000000 */
[----:B------:R-:W-:-:S06]  /*19380*/  IMAD.MOV R2, RZ, RZ, -R2 ;  /* 0x000000ffff027224 */ /* 0x000fcc00078e0a02 */
[----:B------:R-:W-:Y:S02]  /*19390*/  @!P6 IMAD.IADD R107, R107, 0x1, -R3 ;  /* 0x000000016b6be824 */ /* 0x000fe400078e0a03 */
[C---:B------:R-:W-:Y:S02]  /*193a0*/  IMAD R109, R3.reuse, R2, R109 ;  /* 0x00000002036d7224 */ /* 0x040fe400078e026d */
[----:B------:R-:W-:Y:S01]  /*193b0*/  IMAD.HI.U32 R2, R4, R110, RZ ;  /* 0x0000006e04027227 */ /* 0x000fe200078e00ff */
[----:B------:R-:W-:-:S03]  /*193c0*/  ISETP.GT.U32.AND P6, PT, R3, R107, PT ;  /* 0x0000006b0300720c */ /* 0x000fc60003fc4070 */
[----:B------:R-:W-:-:S04]  /*193d0*/  IMAD.HI.U32 R5, R4, R108, RZ ;  /* 0x0000006c04057227 */ /* 0x000fc800078e00ff */
[----:B------:R-:W-:Y:S02]  /*193e0*/  IMAD.MOV R2, RZ, RZ, -R2 ;  /* 0x000000ffff027224 */ /* 0x000fe400078e0a02 */
[----:B------:R-:W-:Y:S01]  /*193f0*/  IMAD.MOV R5, RZ, RZ, -R5 ;  /* 0x000000ffff057224 */ /* 0x000fe200078e0a05 */
[C---:B------:R-:W-:Y:S01]  /*19400*/  ISETP.GT.U32.AND P3, PT, R3.reuse, R109, PT ;  /* 0x0000006d0300720c */ /* 0x040fe20003f64070 */
[C---:B------:R-:W-:Y:S02]  /*19410*/  IMAD R110, R3.reuse, R2, R110 ;  /* 0x00000002036e7224 */ /* 0x040fe400078e026e */
[----:B------:R-:W-:Y:S02]  /*19420*/  IMAD R108, R3, R5, R108 ;  /* 0x00000005036c7224 */ /* 0x000fe400078e026c */
[----:B------:R-:W-:Y:S01]  /*19430*/  @!P6 IMAD.IADD R107, R107, 0x1, -R3 ;  /* 0x000000016b6be824 */ /* 0x000fe200078e0a03 */
[C---:B------:R-:W-:Y:S01]  /*19440*/  ISETP.GT.U32.AND P6, PT, R3.reuse, R110, PT ;  /* 0x0000006e0300720c */ /* 0x040fe20003fc4070 */
[----:B------:R-:W-:Y:S01]  /*19450*/  @!P2 IMAD.MOV R103, RZ, RZ, -R103 ;  /* 0x000000ffff67a224 */ /* 0x000fe200078e0a67 */
[C---:B------:R-:W-:Y:S01]  /*19460*/  ISETP.GT.U32.AND P2, PT, R3.reuse, R108, PT ;  /* 0x0000006c0300720c */ /* 0x040fe20003f44070 */
[----:B------:R-:W-:Y:S01]  /*19470*/  @!P1 IMAD.MOV R102, RZ, RZ, -R102 ;  /* 0x000000ffff669224 */ /* 0x000fe200078e0a66 */
[----:B------:R-:W-:-:S03]  /*19480*/  ISETP.GT.U32.AND P1, PT, R3, R106, PT ;  /* 0x0000006a0300720c */ /* 0x000fc60003f24070 */
[----:B------:R-:W-:-:S06]  /*19490*/  @!P3 IMAD.IADD R109, R109, 0x1, -R3 ;  /* 0x000000016d6db824 */ /* 0x000fcc00078e0a03 */
[--C-:B------:R-:W-:Y:S01]  /*194a0*/  @!P6 IMAD.IADD R110, R110, 0x1, -R3.reuse ;  /* 0x000000016e6ee824 */ /* 0x100fe200078e0a03 */
[----:B------:R-:W-:Y:S01]  /*194b0*/  ISETP.GT.U32.AND P6, PT, R3, R109, PT ;  /* 0x0000006d0300720c */ /* 0x000fe20003fc4070 */
[--C-:B------:R-:W-:Y:S02]  /*194c0*/  @!P2 IMAD.IADD R108, R108, 0x1, -R3.reuse ;  /* 0x000000016c6ca824 */ /* 0x100fe400078e0a03 */
[----:B------:R-:W-:-:S03]  /*194d0*/  @!P1 IMAD.IADD R106, R106, 0x1, -R3 ;  /* 0x000000016a6a9824 */ /* 0x000fc600078e0a03 */
[----:B------:R-:W-:Y:S01]  /*194e0*/  ISETP.GT.U32.AND P2, PT, R3, R108, PT ;  /* 0x0000006c0300720c */ /* 0x000fe20003f44070 */
[----:B------:R-:W-:Y:S01]  /*194f0*/  IMAD.MOV.U32 R140, RZ, RZ, R119 ;  /* 0x000000ffff8c7224 */ /* 0x000fe200078e0077 */
[----:B------:R-:W-:Y:S01]  /*19500*/  ISETP.GE.AND P1, PT, R147, RZ, PT ;  /* 0x000000ff9300720c */ /* 0x000fe20003f26270 */
[----:B------:R-:W-:Y:S02]  /*19510*/  IMAD.MOV.U32 R119, RZ, RZ, R112 ;  /* 0x000000ffff777224 */ /* 0x000fe400078e0070 */
[----:B------:R-:W-:Y:S01]  /*19520*/  IMAD.MOV.U32 R151, RZ, RZ, R142 ;  /* 0x000000ffff977224 */ /* 0x000fe200078e008e */
[----:B------:R-:W-:Y:S01]  /*19530*/  ISETP.GE.AND P3, PT, R143, RZ, PT ;  /* 0x000000ff8f00720c */ /* 0x000fe20003f66270 */
[----:B------:R-:W-:Y:S01]  /*19540*/  IMAD.MOV.U32 R142, RZ, RZ, R113 ;  /* 0x000000ffff8e7224 */ /* 0x000fe200078e0071 */
[----:B------:R-:W-:Y:S01]  /*19550*/  IABS R113, R144 ;  /* 0x0000009000717213 */ /* 0x000fe20000000000 */
[----:B------:R-:W-:Y:S02]  /*19560*/  IMAD.MOV.U32 R143, RZ, RZ, R119 ;  /* 0x000000ffff8f7224 */ /* 0x000fe400078e0077 */
[----:B------:R-:W-:Y:S01]  /*19570*/  @!P6 IMAD.IADD R109, R109, 0x1, -R3 ;  /* 0x000000016d6de824 */ /* 0x000fe200078e0a03 */
[----:B------:R-:W-:Y:S01]  /*19580*/  ISETP.GE.AND P6, PT, R144, RZ, PT ;  /* 0x000000ff9000720c */ /* 0x000fe20003fc6270 */
[----:B------:R-:W-:-:S02]  /*19590*/  IMAD.MOV.U32 R144, RZ, RZ, R142 ;  /* 0x000000ffff907224 */ /* 0x000fc400078e008e */
[----:B------:R-:W-:Y:S01]  /*195a0*/  @!P2 IMAD.IADD R108, R108, 0x1, -R3 ;  /* 0x000000016c6ca824 */ /* 0x000fe200078e0a03 */
[----:B------:R-:W-:Y:S01]  /*195b0*/  IABS R112, R145 ;  /* 0x0000009100707213 */ /* 0x000fe20000000000 */
[----:B------:R-:W-:Y:S01]  /*195c0*/  IMAD.MOV.U32 R142, RZ, RZ, R140 ;  /* 0x000000ffff8e7224 */ /* 0x000fe200078e008c */
[----:B------:R-:W2:Y:S01]  /*195d0*/  LDL.LU R119, [R1+0x624] ;  /* 0x0006240001777983 */ /* 0x000ea20000300800 */
[----:B------:R-:W-:Y:S02]  /*195e0*/  IMAD.MOV.U32 R157, RZ, RZ, R143 ;  /* 0x000000ffff9d7224 */ /* 0x000fe400078e008f */
[----:B------:R-:W-:Y:S02]  /*195f0*/  IMAD.MOV.U32 R140, RZ, RZ, R138 ;  /* 0x000000ffff8c7224 */ /* 0x000fe400078e008a */
[----:B------:R-:W-:Y:S02]  /*19600*/  IMAD.MOV.U32 R138, RZ, RZ, R136 ;  /* 0x000000ffff8a7224 */ /* 0x000fe400078e0088 */
[----:B------:R-:W-:-:S02]  /*19610*/  IMAD.MOV.U32 R136, RZ, RZ, R134 ;  /* 0x000000ffff887224 */ /* 0x000fc400078e0086 */
[----:B------:R-:W-:Y:S02]  /*19620*/  IMAD.MOV.U32 R134, RZ, RZ, R132 ;  /* 0x000000ffff867224 */ /* 0x000fe400078e0084 */
[----:B------:R-:W-:Y:S02]  /*19630*/  IMAD.MOV.U32 R132, RZ, RZ, R131 ;  /* 0x000000ffff847224 */ /* 0x000fe400078e0083 */
[----:B------:R-:W-:Y:S01]  /*19640*/  @!P1 IMAD.MOV R108, RZ, RZ, -R108 ;  /* 0x000000ffff6c9224 */ /* 0x000fe200078e0a6c */
[----:B------:R-:W-:Y:S01]  /*19650*/  ISETP.GE.AND P1, PT, R145, RZ, PT ;  /* 0x000000ff9100720c */ /* 0x000fe20003f26270 */
[----:B------:R-:W-:Y:S02]  /*19660*/  IMAD.MOV.U32 R131, RZ, RZ, R122 ;  /* 0x000000ffff837224 */ /* 0x000fe400078e007a */
[----:B------:R-:W-:Y:S02]  /*19670*/  IMAD.MOV.U32 R122, RZ, RZ, R118 ;  /* 0x000000ffff7a7224 */ /* 0x000fe400078e0076 */
[----:B------:R-:W-:-:S02]  /*19680*/  IMAD.MOV.U32 R118, RZ, RZ, R116 ;  /* 0x000000ffff767224 */ /* 0x000fc400078e0074 */
[----:B------:R-:W-:Y:S01]  /*19690*/  @!P0 IMAD.MOV R104, RZ, RZ, -R104 ;  /* 0x000000ffff688224 */ /* 0x000fe200078e0a68 */
[----:B------:R-:W-:Y:S01]  /*196a0*/  ISETP.GE.AND P0, PT, R148, RZ, PT ;  /* 0x000000ff9400720c */ /* 0x000fe20003f06270 */
        /* <DEDUP_REMOVED lines=9> */
[----:B---3--:R-:W-:Y:S02]  /*19740*/  IMAD.MOV.U32 R116, RZ, RZ, R251 ;  /* 0x000000ffff747224 */ /* 0x008fe400078e00fb */
[----:B------:R-:W-:Y:S01]  /*19750*/  IMAD.MOV.U32 R141, RZ, RZ, R127 ;  /* 0x000000ffff8d7224 */ /* 0x000fe200078e007f */
[----:B------:R-:W3:Y:S01]  /*19760*/  LDL.LU R251, [R1+0x6c8] ;  /* 0x0006c80001fb7983 */ /* 0x000ee20000300800 */
[----:B--2---:R-:W-:-:S02]  /*19770*/  IMAD.MOV.U32 R117, RZ, RZ, R128 ;  /* 0x000000ffff757224 */ /* 0x004fc400078e0080 */
[----:B------:R-:W-:Y:S01]  /*19780*/  IMAD.MOV.U32 R127, RZ, RZ, R126 ;  /* 0x000000ffff7f7224 */ /* 0x000fe200078e007e */
[----:B------:R-:W2:Y:S01]  /*19790*/  LDL.LU R128, [R1+0x730] ;  /* 0x0007300001807983 */ /* 0x000ea20000300800 */
[----:B------:R-:W-:-:S03]  /*197a0*/  IMAD.MOV.U32 R126, RZ, RZ, R129 ;  /* 0x000000ffff7e7224 */ /* 0x000fc600078e0081 */
[----:B------:R-:W4:Y:S04]  /*197b0*/  LDL.LU R129, [R1+0x688] ;  /* 0x0006880001817983 */ /* 0x000f280000300800 */
[----:B------:R-:W3:Y:S04]  /*197c0*/  LDL R147, [R1+0x608] ;  /* 0x0006080001937983 */ /* 0x000ee80000100800 */
[----:B------:R-:W2:Y:S01]  /*197d0*/  LDL.LU R148, [R1+0x610] ;  /* 0x0006100001947983 */ /* 0x000ea20000300800 */
[----:B------:R-:W-:Y:S01]  /*197e0*/  IMAD.MOV.U32 R120, RZ, RZ, R111 ;  /* 0x000000ffff787224 */ /* 0x000fe200078e006f */
[----:B------:R-:W-:Y:S01]  /*197f0*/  IABS R111, R146 ;  /* 0x00000092006f7213 */ /* 0x000fe20000000000 */
[----:B------:R-:W-:-:S04]  /*19800*/  @!P5 IMAD.MOV R106, RZ, RZ, -R106 ;  /* 0x000000ffff6ad224 */ /* 0x000fc800078e0a6a */
[----:B------:R-:W-:Y:S01]  /*19810*/  IMAD.HI.U32 R2, R4, R111, RZ ;  /* 0x0000006f04027227 */ /* 0x000fe200078e00ff */
[----:B------:R-:W-:-:S03]  /*19820*/  ISETP.GT.U32.AND P5, PT, R3, R110, PT ;  /* 0x0000006e0300720c */ /* 0x000fc60003fa4070 */
[----:B------:R-:W-:-:S04]  /*19830*/  IMAD.MOV R2, RZ, RZ, -R2 ;  /* 0x000000ffff027224 */ /* 0x000fc800078e0a02 */
[----:B------:R-:W-:Y:S02]  /*19840*/  IMAD R111, R3, R2, R111 ;  /* 0x00000002036f7224 */ /* 0x000fe400078e026f */
[----:B------:R-:W-:-:S04]  /*19850*/  IMAD.HI.U32 R2, R4, R113, RZ ;  /* 0x0000007104027227 */ /* 0x000fc800078e00ff */
[----:B------:R-:W-:Y:S02]  /*19860*/  IMAD.MOV R2, RZ, RZ, -R2 ;  /* 0x000000ffff027224 */ /* 0x000fe400078e0a02 */
[----:B------:R-:W-:Y:S02]  /*19870*/  @!P5 IMAD.IADD R110, R110, 0x1, -R3 ;  /* 0x000000016e6ed824 */ /* 0x000fe400078e0a03 */
[----:B------:R-:W-:Y:S02]  /*19880*/  IMAD R113, R3, R2, R113 ;  /* 0x0000000203717224 */ /* 0x000fe400078e0271 */
[----:B------:R-:W-:-:S03]  /*19890*/  @!P3 IMAD.MOV R110, RZ, RZ, -R110 ;  /* 0x000000ffff6eb224 */ /* 0x000fc600078e0a6e */
[----:B------:R-:W-:Y:S01]  /*198a0*/  ISETP.GT.U32.AND P3, PT, R3, R113, PT ;  /* 0x000000710300720c */ /* 0x000fe20003f64070 */
[----:B------:R-:W-:Y:S02]  /*198b0*/  IMAD.MOV.U32 R149, RZ, RZ, R142 ;  /* 0x000000ffff957224 */ /* 0x000fe400078e008e */
[----:B------:R-:W-:Y:S02]  /*198c0*/  IMAD.MOV.U32 R153, RZ, RZ, R144 ;  /* 0x000000ffff997224 */ /* 0x000fe400078e0090 */
[----:B------:R-:W-:Y:S02]  /*198d0*/  IMAD.MOV.U32 R144, RZ, RZ, R131 ;  /* 0x000000ffff907224 */ /* 0x000fe400078e0083 */
[----:B------:R-:W-:Y:S02]  /*198e0*/  IMAD.MOV.U32 R131, RZ, RZ, R123 ;  /* 0x000000ffff837224 */ /* 0x000fe400078e007b */
[----:B------:R-:W-:Y:S01]  /*198f0*/  IMAD.MOV.U32 R123, RZ, RZ, R115 ;  /* 0x000000ffff7b7224 */ /* 0x000fe200078e0073 */
[----:B------:R-:W-:-:S03]  /*19900*/  IABS R115, R149 ;  /* 0x0000009500737213 */ /* 0x000fc60000000000 */
[----:B------:R-:W-:Y:S01]  /*19910*/  @!P3 IMAD.IADD R113, R113, 0x1, -R3 ;  /* 0x000000017171b824 */ /* 0x000fe200078e0a03 */
[----:B------:R-:W-:Y:S02]  /*19920*/  ISETP.GE.AND P3, PT, R149, RZ, PT ;  /* 0x000000ff9500720c */ /* 0x000fe40003f66270 */
[----:B------:R-:W4:Y:S01]  /*19930*/  LDL.LU R149, [R1+0x628] ;  /* 0x0006280001957983 */ /* 0x000f220000300800 */
[----:B------:R-:W-:-:S04]  /*19940*/  IMAD.HI.U32 R5, R4, R112, RZ ;  /* 0x0000007004057227 */ /* 0x000fc800078e00ff */
[----:B------:R-:W-:-:S04]  /*19950*/  IMAD.MOV R5, RZ, RZ, -R5 ;  /* 0x000000ffff057224 */ /* 0x000fc800078e0a05 */
[----:B------:R-:W-:-:S05]  /*19960*/  IMAD R112, R3, R5, R112 ;  /* 0x0000000503707224 */ /* 0x000fca00078e0270 */
[C---:B------:R-:W-:Y:S01]  /*19970*/  ISETP.GT.U32.AND P5, PT, R3.reuse, R112, PT ;  /* 0x000000700300720c */ /* 0x040fe20003fa4070 */
[----:B--2---:R-:W-:Y:S02]  /*19980*/  IMAD.MOV.U32 R156, RZ, RZ, R148 ;  /* 0x000000ffff9c7224 */ /* 0x004fe400078e0094 */
[----:B------:R-:W2:Y:S10]  /*19990*/  LDL.LU R148, [R1+0x618] ;  /* 0x0006180001947983 */ /* 0x000eb40000300800 */
[----:B------:R-:W-:Y:S01]  /*199a0*/  @!P5 IMAD.IADD R112, R112, 0x1, -R3 ;  /* 0x000000017070d824 */ /* 0x000fe200078e0a03 */
[----:B------:R-:W-:Y:S01]  /*199b0*/  ISETP.GT.U32.AND P2, PT, R3, R111, PT ;  /* 0x0000006f0300720c */ /* 0x000fe20003f44070 */
[----:B------:R-:W-:-:S02]  /*199c0*/  @!P4 IMAD.MOV R109, RZ, RZ, -R109 ;  /* 0x000000ffff6dc224 */ /* 0x000fc400078e0a6d */
[----:B------:R-:W-:Y:S01]  /*199d0*/  IMAD.HI.U32 R2, R4, R115, RZ ;  /* 0x0000007304027227 */ /* 0x000fe200078e00ff */
[----:B------:R-:W-:-:S03]  /*199e0*/  ISETP.GT.U32.AND P4, PT, R3, R112, PT ;  /* 0x000000700300720c */ /* 0x000fc60003f84070 */
[----:B------:R-:W-:-:S04]  /*199f0*/  IMAD.MOV R2, RZ, RZ, -R2 ;  /* 0x000000ffff027224 */ /* 0x000fc800078e0a02 */
[----:B------:R-:W-:Y:S02]  /*19a00*/  IMAD R115, R3, R2, R115 ;  /* 0x0000000203737224 */ /* 0x000fe400078e0273 */
[--C-:B------:R-:W-:Y:S01]  /*19a10*/  @!P2 IMAD.IADD R111, R111, 0x1, -R3.reuse ;  /* 0x000000016f6fa824 */ /* 0x100fe200078e0a03 */
[----:B------:R-:W-:Y:S02]  /*19a20*/  ISETP.GE.AND P2, PT, R114, RZ, PT ;  /* 0x000000ff7200720c */ /* 0x000fe40003f46270 */
[----:B------:R-:W-:Y:S01]  /*19a30*/  IABS R114, R114 ;  /* 0x0000007200727213 */ /* 0x000fe20000000000 */
[----:B------:R-:W-:Y:S01]  /*19a40*/  @!P4 IMAD.IADD R112, R112, 0x1, -R3 ;  /* 0x000000017070c824 */ /* 0x000fe200078e0a03 */
[----:B------:R-:W-:-:S03]  /*19a50*/  ISETP.GT.U32.AND P4, PT, R3, R115, PT ;  /* 0x000000730300720c */ /* 0x000fc60003f84070 */
[----:B------:R-:W-:-:S04]  /*19a60*/  IMAD.HI.U32 R5, R4, R114, RZ ;  /* 0x0000007204057227 */ /* 0x000fc800078e00ff */
[----:B------:R-:W-:Y:S01]  /*19a70*/  IMAD.MOV.U32 R142, RZ, RZ, R116 ;  /* 0x000000ffff8e7224 */ /* 0x000fe200078e0074 */
[----:B------:R-:W-:Y:S01]  /*19a80*/  IABS R116, R155 ;  /* 0x0000009b00747213 */ /* 0x000fe20000000000 */
[----:B------:R-:W-:-:S04]  /*19a90*/  IMAD.MOV R5, RZ, RZ, -R5 ;  /* 0x000000ffff057224 */ /* 0x000fc800078e0a05 */
[----:B------:R-:W-:Y:S02]  /*19aa0*/  IMAD R114, R3, R5, R114 ;  /* 0x0000000503727224 */ /* 0x000fe400078e0272 */
[----:B------:R-:W-:-:S04]  /*19ab0*/  IMAD.HI.U32 R5, R4, R116, RZ ;  /* 0x0000007404057227 */ /* 0x000fc800078e00ff */
[----:B------:R-:W-:Y:S02]  /*19ac0*/  @!P4 IMAD.IADD R115, R115, 0x1, -R3 ;  /* 0x000000017373c824 */ /* 0x000fe400078e0a03 */
[----:B------:R-:W-:-:S03]  /*19ad0*/  IMAD.MOV R5, RZ, RZ, -R5 ;  /* 0x000000ffff057224 */ /* 0x000fc600078e0a05 */
[C---:B------:R-:W-:Y:S01]  /*19ae0*/  ISETP.GT.U32.AND P4, PT, R3.reuse, R115, PT ;  /* 0x000000730300720c */ /* 0x040fe20003f84070 */
[----:B------:R-:W-:Y:S02]  /*19af0*/  IMAD R116, R3, R5, R116 ;  /* 0x0000000503747224 */ /* 0x000fe400078e0274 */
[----:B------:R-:W-:-:S03]  /*19b00*/  @!P1 IMAD.MOV R112, RZ, RZ, -R112 ;  /* 0x000000ffff709224 */ /* 0x000fc600078e0a70 */
[----:B------:R-:W-:Y:S01]  /*19b10*/  ISETP.GT.U32.AND P1, PT, R3, R116, PT ;  /* 0x000000740300720c */ /* 0x000fe20003f24070 */
[----:B------:R-:W-:Y:S02]  /*19b20*/  IMAD.MOV.U32 R150, RZ, RZ, R120 ;  /* 0x000000ffff967224 */ /* 0x000fe400078e0078 */
[----:B------:R-:W-:-:S04]  /*19b30*/  @!P0 IMAD.MOV R107, RZ, RZ, -R107 ;  /* 0x000000ffff6b8224 */ /* 0x000fc800078e0a6b */
[----:B------:R-:W-:Y:S01]  /*19b40*/  @!P4 IMAD.IADD R115, R115, 0x1, -R3 ;  /* 0x000000017373c824 */ /* 0x000fe200078e0a03 */
[----:B------:R-:W-:Y:S01]  /*19b50*/  ISETP.GE.AND P4, PT, R155, RZ, PT ;  /* 0x000000ff9b00720c */ /* 0x000fe20003f86270 */
[----:B------:R-:W-:Y:S01]  /*19b60*/  IMAD.MOV.U32 R155, RZ, RZ, R150 ;  /* 0x000000ffff9b7224 */ /* 0x000fe200078e0096 */
[----:B------:R-:W-:Y:S01]  /*19b70*/  ISETP.GE.AND P0, PT, R146, RZ, PT ;  /* 0x000000ff9200720c */ /* 0x000fe20003f06270 */
[----:B------:R-:W-:Y:S02]  /*19b80*/  IMAD.MOV.U32 R146, RZ, RZ, R140 ;  /* 0x000000ffff927224 */ /* 0x000fe400078e008c */
[----:B------:R-:W-:Y:S02]  /*19b90*/  IMAD.MOV.U32 R140, RZ, RZ, R139 ;  /* 0x000000ffff8c7224 */ /* 0x000fe400078e008b */
[----:B------:R-:W-:Y:S01]  /*19ba0*/  IMAD.MOV.U32 R139, RZ, RZ, R117 ;  /* 0x000000ffff8b7224 */ /* 0x000fe200078e0075 */
[----:B------:R-:W-:Y:S01]  /*19bb0*/  IABS R117, R151 ;  /* 0x0000009700757213 */ /* 0x000fe20000000000 */
[----:B------:R-:W-:Y:S01]  /*19bc0*/  @!P1 IMAD.IADD R116, R116, 0x1, -R3 ;  /* 0x0000000174749824 */ /* 0x000fe200078e0a03 */
[----:B------:R-:W-:Y:S01]  /*19bd0*/  ISETP.GE.AND P1, PT, R151, RZ, PT ;  /* 0x000000ff9700720c */ /* 0x000fe20003f26270 */
[----:B----4-:R-:W-:Y:S01]  /*19be0*/  IMAD.MOV.U32 R151, RZ, RZ, R149 ;  /* 0x000000ffff977224 */ /* 0x010fe200078e0095 */
[----:B------:R-:W-:Y:S01]  /*19bf0*/  ISETP.GT.U32.AND P5, PT, R3, R111, PT ;  /* 0x0000006f0300720c */ /* 0x000fe20003fa4070 */
[----:B--2---:R-:W-:-:S02]  /*19c00*/  IMAD.MOV.U32 R150, RZ, RZ, R148 ;  /* 0x000000ffff967224 */ /* 0x004fc400078e0094 */
[----:B------:R-:W-:Y:S02]  /*19c10*/  IMAD.MOV.U32 R148, RZ, RZ, R144 ;  /* 0x000000ffff947224 */ /* 0x000fe400078e0090 */
[----:B------:R-:W-:Y:S02]  /*19c20*/  IMAD.MOV.U32 R144, RZ, RZ, R142 ;  /* 0x000000ffff907224 */ /* 0x000fe400078e008e */
[----:B------:R-:W-:Y:S02]  /*19c30*/  IMAD.MOV.U32 R142, RZ, RZ, R127 ;  /* 0x000000ffff8e7224 */ /* 0x000fe400078e007f */
[----:B------:R-:W-:Y:S02]  /*19c40*/  IMAD.MOV.U32 R127, RZ, RZ, R126 ;  /* 0x000000ffff7f7224 */ /* 0x000fe400078e007e */
[----:B------:R-:W-:Y:S02]  /*19c50*/  IMAD.MOV.U32 R126, RZ, RZ, R129 ;  /* 0x000000ffff7e7224 */ /* 0x000fe400078e0081 */
[----:B------:R-:W2:Y:S04]  /*19c60*/  LDL.LU R129, [R1+0x668] ;  /* 0x0006680001817983 */ /* 0x000ea80000300800 */
[----:B------:R-:W4:Y:S01]  /*19c70*/  LDL.LU R149, [R1+0x620] ;  /* 0x0006200001957983 */ /* 0x000f220000300800 */
[----:B------:R-:W-:Y:S01]  /*19c80*/  @!P5 IMAD.IADD R111, R111, 0x1, -R3 ;  /* 0x000000016f6fd824 */ /* 0x000fe200078e0a03 */
[----:B------:R-:W-:Y:S01]  /*19c90*/  ISETP.GT.U32.AND P5, PT, R3, R114, PT ;  /* 0x000000720300720c */ /* 0x000fe20003fa4070 */
[----:B------:R-:W-:-:S04]  /*19ca0*/  IMAD.HI.U32 R2, R4, R117, RZ ;  /* 0x0000007504027227 */ /* 0x000fc800078e00ff */
[----:B------:R-:W-:Y:S02]  /*19cb0*/  IMAD.MOV.U32 R152, RZ, RZ, R143 ;  /* 0x000000ffff987224 */ /* 0x000fe400078e008f */
[----:B------:R-:W-:Y:S01]  /*19cc0*/  IMAD.MOV.U32 R143, RZ, RZ, R118 ;  /* 0x000000ffff8f7224 */ /* 0x000fe200078e0076 */
[----:B------:R-:W-:Y:S01]  /*19cd0*/  IABS R118, R157 ;  /* 0x0000009d00767213 */ /* 0x000fe20000000000 */
[----:B------:R-:W-:-:S04]  /*19ce0*/  IMAD.MOV R2, RZ, RZ, -R2 ;  /* 0x000000ffff027224 */ /* 0x000fc800078e0a02 */
[----:B------:R-:W-:Y:S01]  /*19cf0*/  @!P5 IMAD.IADD R114, R114, 0x1, -R3 ;  /* 0x000000017272d824 */ /* 0x000fe200078e0a03 */
[C---:B------:R-:W-:Y:S01]  /*19d00*/  ISETP.GT.U32.AND P5, PT, R3.reuse, R113, PT ;  /* 0x000000710300720c */ /* 0x040fe20003fa4070 */
[----:B------:R-:W-:Y:S02]  /*19d10*/  @!P0 IMAD.MOV R111, RZ, RZ, -R111 ;  /* 0x000000ffff6f8224 */ /* 0x000fe400078e0a6f */
[C---:B------:R-:W-:Y:S01]  /*19d20*/  IMAD R117, R3.reuse, R2, R117 ;  /* 0x0000000203757224 */ /* 0x040fe200078e0275 */
[----:B------:R-:W-:Y:S01]  /*19d30*/  ISETP.GT.U32.AND P0, PT, R3, R114, PT ;  /* 0x000000720300720c */ /* 0x000fe20003f04070 */
[----:B------:R-:W-:-:S04]  /*19d40*/  IMAD.HI.U32 R2, R4, R118, RZ ;  /* 0x0000007604027227 */ /* 0x000fc800078e00ff */
[----:B------:R-:W-:-:S04]  /*19d50*/  IMAD.MOV R2, RZ, RZ, -R2 ;  /* 0x000000ffff027224 */ /* 0x000fc800078e0a02 */
[----:B------:R-:W-:Y:S02]  /*19d60*/  IMAD R118, R3, R2, R118 ;  /* 0x0000000203767224 */ /* 0x000fe400078e0276 */
[--C-:B------:R-:W-:Y:S01]  /*19d70*/  @!P5 IMAD.IADD R113, R113, 0x1, -R3.reuse ;  /* 0x000000017171d824 */ /* 0x100fe200078e0a03 */
[C---:B------:R-:W-:Y:S01]  /*19d80*/  ISETP.GT.U32.AND P5, PT, R3.reuse, R117, PT ;  /* 0x000000750300720c */ /* 0x040fe20003fa4070 */
[----:B------:R-:W-:Y:S01]  /*19d90*/  @!P0 IMAD.IADD R114, R114, 0x1, -R3 ;  /* 0x0000000172728824 */ /* 0x000fe200078e0a03 */
[----:B------:R-:W-:Y:S01]  /*19da0*/  ISETP.GT.U32.AND P0, PT, R3, R118, PT ;  /* 0x000000760300720c */ /* 0x000fe20003f04070 */
[----:B---3--:R-:W-:Y:S02]  /*19db0*/  IMAD.MOV.U32 R154, RZ, RZ, R147 ;  /* 0x000000ffff9a7224 */ /* 0x008fe400078e0093 */
[----:B------:R-:W-:Y:S02]  /*19dc0*/  IMAD.MOV.U32 R147, RZ, RZ, R146 ;  /* 0x000000ffff937224 */ /* 0x000fe400078e0092 */
[----:B------:R-:W-:-:S02]  /*19dd0*/  IMAD.MOV.U32 R146, RZ, RZ, R145 ;  /* 0x000000ffff927224 */ /* 0x000fc400078e0091 */
[----:B------:R-:W-:Y:S02]  /*19de0*/  IMAD.MOV.U32 R145, RZ, RZ, R121 ;  /* 0x000000ffff917224 */ /* 0x000fe400078e0079 */
[----:B------:R-:W-:Y:S01]  /*19df0*/  IMAD.MOV.U32 R121, RZ, RZ, R119 ;  /* 0x000000ffff797224 */ /* 0x000fe200078e0077 */
[----:B------:R-:W-:Y:S01]  /*19e00*/  IABS R119, R152 ;  /* 0x0000009800777213 */ /* 0x000fe20000000000 */
[--C-:B------:R-:W-:Y:S01]  /*19e10*/  @!P5 IMAD.IADD R117, R117, 0x1, -R3.reuse ;  /* 0x000000017575d824 */ /* 0x100fe200078e0a03 */
[----:B------:R-:W-:Y:S01]  /*19e20*/  ISETP.GT.U32.AND P5, PT, R3, R116, PT ;  /* 0x000000740300720c */ /* 0x000fe20003fa4070 */
[----:B------:R-:W-:Y:S02]  /*19e30*/  @!P0 IMAD.IADD R118, R118, 0x1, -R3 ;  /* 0x0000000176768824 */ /* 0x000fe400078e0a03 */
[----:B------:R-:W-:-:S03]  /*19e40*/  IMAD.HI.U32 R5, R4, R119, RZ ;  /* 0x0000007704057227 */ /* 0x000fc600078e00ff */
[----:B------:R-:W-:Y:S01]  /*19e50*/  ISETP.GT.U32.AND P0, PT, R3, R118, PT ;  /* 0x000000760300720c */ /* 0x000fe20003f04070 */
[----:B------:R-:W-:-:S04]  /*19e60*/  IMAD.MOV R5, RZ, RZ, -R5 ;  /* 0x000000ffff057224 */ /* 0x000fc800078e0a05 */
[C---:B------:R-:W-:Y:S02]  /*19e70*/  IMAD R119, R3.reuse, R5, R119 ;  /* 0x0000000503777224 */ /* 0x040fe400078e0277 */
[----:B------:R-:W-:Y:S02]  /*19e80*/  IMAD.MOV.U32 R164, RZ, RZ, R150 ;  /* 0x000000ffffa47224 */ /* 0x000fe400078e0096 */
[----:B------:R-:W-:Y:S02]  /*19e90*/  IMAD.MOV.U32 R150, RZ, RZ, R121 ;  /* 0x000000ffff967224 */ /* 0x000fe400078e0079 */
[----:B------:R-:W-:Y:S01]  /*19ea0*/  @!P3 IMAD.MOV R115, RZ, RZ, -R115 ;  /* 0x000000ffff73b224 */ /* 0x000fe200078e0a73 */
[----:B------:R-:W-:Y:S01]  /*19eb0*/  ISETP.GT.U32.AND P3, PT, R3, R119, PT ;  /* 0x000000770300720c */ /* 0x000fe20003f64070 */
[----:B------:R-:W-:Y:S01]  /*19ec0*/  @!P5 IMAD.IADD R116, R116, 0x1, -R3 ;  /* 0x000000017474d824 */ /* 0x000fe200078e0a03 */
[----:B------:R-:W-:Y:S01]  /*19ed0*/  ISETP.GE.AND P5, PT, R152, RZ, PT ;  /* 0x000000ff9800720c */ /* 0x000fe20003fa6270 */
[----:B------:R-:W-:-:S02]  /*19ee0*/  IMAD.MOV.U32 R152, RZ, RZ, R151 ;  /* 0x000000ffff987224 */ /* 0x000fc400078e0097 */
[----:B------:R-:W-:Y:S01]  /*19ef0*/  IMAD.MOV.U32 R151, RZ, RZ, R150 ;  /* 0x000000ffff977224 */ /* 0x000fe200078e0096 */
[----:B------:R-:W-:Y:S01]  /*19f00*/  IABS R120, R153 ;  /* 0x0000009900787213 */ /* 0x000fe20000000000 */
[----:B------:R-:W-:Y:S01]  /*19f10*/  @!P0 IMAD.IADD R118, R118, 0x1, -R3 ;  /* 0x0000000176768824 */ /* 0x000fe200078e0a03 */
[----:B------:R-:W-:Y:S01]  /*19f20*/  ISETP.GE.AND P0, PT, R153, RZ, PT ;  /* 0x000000ff9900720c */ /* 0x000fe20003f06270 */
[----:B------:R-:W-:Y:S02]  /*19f30*/  IMAD.MOV.U32 R153, RZ, RZ, R152 ;  /* 0x000000ffff997224 */ /* 0x000fe400078e0098 */
[----:B------:R-:W-:Y:S01]  /*19f40*/  IMAD.MOV.U32 R152, RZ, RZ, R151 ;  /* 0x000000ffff987224 */ /* 0x000fe200078e0097 */
[----:B------:R-:W-:Y:S01]  /*19f50*/  IABS R121, R154 ;  /* 0x0000009a00797213 */ /* 0x000fe20000000000 */
[----:B------:R-:W-:Y:S01]  /*19f60*/  @!P3 IMAD.IADD R119, R119, 0x1, -R3 ;  /* 0x000000017777b824 */ /* 0x000fe200078e0a03 */
[----:B------:R-:W-:Y:S01]  /*19f70*/  ISETP.GE.AND P3, PT, R154, RZ, PT ;  /* 0x000000ff9a00720c */ /* 0x000fe20003f66270 */
[----:B------:R-:W-:-:S02]  /*19f80*/  IMAD.MOV.U32 R160, RZ, RZ, R152 ;  /* 0x000000ffffa07224 */ /* 0x000fc400078e0098 */
[----:B------:R-:W-:Y:S02]  /*19f90*/  IMAD.MOV.U32 R154, RZ, RZ, R124 ;  /* 0x000000ffff9a7224 */ /* 0x000fe400078e007c */
[----:B------:R-:W-:Y:S01]  /*19fa0*/  @!P2 IMAD.MOV R114, RZ, RZ, -R114 ;  /* 0x000000ffff72a224 */ /* 0x000fe200078e0a72 */
        /* <DEDUP_REMOVED lines=8> */
[----:B------:R-:W-:-:S04]  /*1a030*/  IMAD.HI.U32 R2, R4, R120, RZ ;  /* 0x0000007804027227 */ /* 0x000fc800078e00ff */
[----:B------:R-:W-:Y:S01]  /*1a040*/  @!P6 IMAD.MOV R113, RZ, RZ, -R113 ;  /* 0x000000ffff71e224 */ /* 0x000fe200078e0a71 */
[----:B------:R-:W-:Y:S01]  /*1a050*/  ISETP.GT.U32.AND P6, PT, R3, R117, PT ;  /* 0x000000750300720c */ /* 0x000fe20003fc4070 */
[----:B------:R-:W-:-:S04]  /*1a060*/  IMAD.MOV R2, RZ, RZ, -R2 ;  /* 0x000000ffff027224 */ /* 0x000fc800078e0a02 */
[----:B------:R-:W-:Y:S02]  /*1a070*/  IMAD R120, R3, R2, R120 ;  /* 0x0000000203787224 */ /* 0x000fe400078e0278 */
[----:B------:R-:W-:-:S04]  /*1a080*/  IMAD.HI.U32 R2, R4, R121, RZ ;  /* 0x0000007904027227 */ /* 0x000fc800078e00ff */
[----:B------:R-:W-:Y:S02]  /*1a090*/  IMAD.MOV R2, RZ, RZ, -R2 ;  /* 0x000000ffff027224 */ /* 0x000fe400078e0a02 */
[----:B------:R-:W-:Y:S02]  /*1a0a0*/  @!P6 IMAD.IADD R117, R117, 0x1, -R3 ;  /* 0x000000017575e824 */ /* 0x000fe400078e0a03 */
[----:B------:R-:W-:Y:S02]  /*1a0b0*/  IMAD R121, R3, R2, R121 ;  /* 0x0000000203797224 */ /* 0x000fe400078e0279 */
[----:B------:R-:W-:Y:S02]  /*1a0c0*/  @!P1 IMAD.MOV R117, RZ, RZ, -R117 ;  /* 0x000000ffff759224 */ /* 0x000fe400078e0a75 */
[----:B----4-:R-:W-:Y:S02]  /*1a0d0*/  IMAD.MOV.U32 R150, RZ, RZ, R149 ;  /* 0x000000ffff967224 */ /* 0x010fe400078e0095 */
        /* <DEDUP_REMOVED lines=14> */
[----:B------:R-:W3:Y:S01]  /*1a1c0*/  LDL.LU R147, [R1+0x69c] ;  /* 0x00069c0001937983 */ /* 0x000ee20000300800 */
[----:B------:R-:W-:Y:S02]  /*1a1d0*/  IMAD.MOV.U32 R159, RZ, RZ, R150 ;  /* 0x000000ffff9f7224 */ /* 0x000fe400078e0096 */
[----:B------:R-:W-:Y:S02]  /*1a1e0*/  IMAD.MOV.U32 R150, RZ, RZ, R149 ;  /* 0x000000ffff967224 */ /* 0x000fe400078e0095 */
[----:B------:R-:W-:Y:S02]  /*1a1f0*/  IMAD.MOV.U32 R154, RZ, RZ, R152 ;  /* 0x000000ffff9a7224 */ /* 0x000fe400078e0098 */
[----:B------:R-:W-:Y:S02]  /*1a200*/  IMAD.MOV.U32 R163, RZ, RZ, R151 ;  /* 0x000000ffffa37224 */ /* 0x000fe400078e0097 */
[----:B------:R-:W-:-:S02]  /*1a210*/  IMAD.MOV.U32 R153, RZ, RZ, R146 ;  /* 0x000000ffff997224 */ /* 0x000fc400078e0092 */
[----:B------:R-:W-:Y:S02]  /*1a220*/  IMAD.MOV.U32 R149, RZ, RZ, R145 ;  /* 0x000000ffff957224 */ /* 0x000fe400078e0091 */
[----:B------:R-:W-:Y:S02]  /*1a230*/  IMAD.MOV.U32 R151, RZ, RZ, R148 ;  /* 0x000000ffff977224 */ /* 0x000fe400078e0094 */
[----:B------:R-:W4:Y:S01]  /*1a240*/  LDL.LU R148, [R1+0x6a4] ;  /* 0x0006a40001947983 */ /* 0x000f220000300800 */
[----:B------:R-:W-:Y:S02]  /*1a250*/  IMAD.MOV.U32 R157, RZ, RZ, R154 ;  /* 0x000000ffff9d7224 */ /* 0x000fe400078e009a */
[----:B------:R-:W-:Y:S01]  /*1a260*/  IMAD.MOV.U32 R154, RZ, RZ, R153 ;  /* 0x000000ffff9a7224 */ /* 0x000fe200078e0099 */
[----:B------:R-:W3:Y:S01]  /*1a270*/  LDL.LU R146, [R1+0x6d8] ;  /* 0x0006d80001927983 */ /* 0x000ee20000300800 */
[----:B------:R-:W-:-:S03]  /*1a280*/  IMAD.MOV.U32 R153, RZ, RZ, R149 ;  /* 0x000000ffff997224 */ /* 0x000fc600078e0095 */
[----:B------:R-:W4:Y:S04]  /*1a290*/  LDL.LU R145, [R1+0x74c] ;  /* 0x00074c0001917983 */ /* 0x000f280000300800 */
[----:B------:R-:W4:Y:S04]  /*1a2a0*/  LDL.LU R135, [R1+0x68c] ;  /* 0x00068c0001877983 */ /* 0x000f280000300800 */
[----:B------:R-:W3:Y:S01]  /*1a2b0*/  LDL.LU R149, [R1+0x66c] ;  /* 0x00066c0001957983 */ /* 0x000ee20000300800 */
[----:B------:R-:W-:Y:S02]  /*1a2c0*/  IMAD.MOV.U32 R144, RZ, RZ, R141 ;  /* 0x000000ffff907224 */ /* 0x000fe400078e008d */
[----:B------:R-:W-:Y:S01]  /*1a2d0*/  IMAD.MOV.U32 R141, RZ, RZ, R123 ;  /* 0x000000ffff8d7224 */ /* 0x000fe200078e007b */
[----:B------:R-:W-:-:S02]  /*1a2e0*/  IABS R123, R155 ;  /* 0x0000009b007b7213 */ /* 0x000fc40000000000 */
[----:B------:R-:W-:-:S03]  /*1a2f0*/  ISETP.GT.U32.AND P1, PT, R3, R121, PT ;  /* 0x000000790300720c */ /* 0x000fc60003f24070 */
[----:B------:R-:W-:-:S04]  /*1a300*/  IMAD.HI.U32 R5, R4, R123, RZ ;  /* 0x0000007b04057227 */ /* 0x000fc800078e00ff */
[----:B------:R-:W-:Y:S01]  /*1a310*/  IMAD.MOV.U32 R143, RZ, RZ, R122 ;  /* 0x000000ffff8f7224 */ /* 0x000fe200078e007a */
[----:B------:R-:W-:Y:S01]  /*1a320*/  IABS R122, R156 ;  /* 0x0000009c007a7213 */ /* 0x000fe20000000000 */
[----:B------:R-:W-:Y:S02]  /*1a330*/  IMAD.MOV R5, RZ, RZ, -R5 ;  /* 0x000000ffff057224 */ /* 0x000fe400078e0a05 */
[----:B------:R-:W-:Y:S01]  /*1a340*/  @!P4 IMAD.MOV R116, RZ, RZ, -R116 ;  /* 0x000000ffff74c224 */ /* 0x000fe200078e0a74 */
[C---:B------:R-:W-:Y:S01]  /*1a350*/  ISETP.GT.U32.AND P4, PT, R3.reuse, R119, PT ;  /* 0x000000770300720c */ /* 0x040fe20003f84070 */
[C---:B------:R-:W-:Y:S02]  /*1a360*/  IMAD R123, R3.reuse, R5, R123 ;  /* 0x00000005037b7224 */ /* 0x040fe400078e027b */
[----:B------:R-:W-:Y:S01]  /*1a370*/  IMAD.HI.U32 R2, R4, R122, RZ ;  /* 0x0000007a04027227 */ /* 0x000fe200078e00ff */
[----:B------:R-:W-:-:S03]  /*1a380*/  ISETP.GT.U32.AND P6, PT, R3, R120, PT ;  /* 0x000000780300720c */ /* 0x000fc60003fc4070 */
[----:B------:R-:W-:Y:S01]  /*1a390*/  @!P1 IMAD.IADD R121, R121, 0x1, -R3 ;  /* 0x0000000179799824 */ /* 0x000fe200078e0a03 */
[----:B------:R-:W-:Y:S01]  /*1a3a0*/  ISETP.GT.U32.AND P1, PT, R3, R123, PT ;  /* 0x0000007b0300720c */ /* 0x000fe20003f24070 */
[----:B------:R-:W-:Y:S01]  /*1a3b0*/  IMAD.MOV R2, RZ, RZ, -R2 ;  /* 0x000000ffff027224 */ /* 0x000fe200078e0a02 */
[----:B------:R-:W-:-:S03]  /*1a3c0*/  IABS R124, R164 ;  /* 0x000000a4007c7213 */ /* 0x000fc60000000000 */
[----:B------:R-:W-:Y:S02]  /*1a3d0*/  IMAD R122, R3, R2, R122 ;  /* 0x00000002037a7224 */ /* 0x000fe400078e027a */
[--C-:B------:R-:W-:Y:S02]  /*1a3e0*/  @!P4 IMAD.IADD R119, R119, 0x1, -R3.reuse ;  /* 0x000000017777c824 */ /* 0x100fe400078e0a03 */
[----:B------:R-:W-:Y:S01]  /*1a3f0*/  IMAD.HI.U32 R2, R4, R124, RZ ;  /* 0x0000007c04027227 */ /* 0x000fe200078e00ff */
[----:B------:R-:W-:Y:S02]  /*1a400*/  ISETP.GT.U32.AND P4, PT, R3, R122, PT ;  /* 0x0000007a0300720c */ /* 0x000fe40003f84070 */
[----:B------:R-:W-:Y:S01]  /*1a410*/  IABS R127, R163 ;  /* 0x000000a3007f7213 */ /* 0x000fe20000000000 */
[--C-:B------:R-:W-:Y:S02]  /*1a420*/  @!P1 IMAD.IADD R123, R123, 0x1, -R3.reuse ;  /* 0x000000017b7b9824 */ /* 0x100fe400078e0a03 */
[----:B------:R-:W-:-:S02]  /*1a430*/  @!P6 IMAD.IADD R120, R120, 0x1, -R3 ;  /* 0x000000017878e824 */ /* 0x000fc400078e0a03 */
[----:B------:R-:W-:Y:S02]  /*1a440*/  IMAD.MOV R2, RZ, RZ, -R2 ;  /* 0x000000ffff027224 */ /* 0x000fe400078e0a02 */
[----:B------:R-:W-:Y:S01]  /*1a450*/  @!P5 IMAD.MOV R119, RZ, RZ, -R119 ;  /* 0x000000ffff77d224 */ /* 0x000fe200078e0a77 */
[C---:B------:R-:W-:Y:S01]  /*1a460*/  ISETP.GT.U32.AND P5, PT, R3.reuse, R123, PT ;  /* 0x0000007b0300720c */ /* 0x040fe20003fa4070 */
[C---:B------:R-:W-:Y:S01]  /*1a470*/  IMAD R124, R3.reuse, R2, R124 ;  /* 0x00000002037c7224 */ /* 0x040fe200078e027c */
[----:B------:R-:W-:Y:S01]  /*1a480*/  ISETP.GT.U32.AND P6, PT, R3, R120, PT ;  /* 0x000000780300720c */ /* 0x000fe20003fc4070 */
[----:B------:R-:W-:-:S04]  /*1a490*/  IMAD.HI.U32 R2, R4, R127, RZ ;  /* 0x0000007f04027227 */ /* 0x000fc800078e00ff */
[----:B------:R-:W-:Y:S02]  /*1a4a0*/  IMAD.MOV.U32 R152, RZ, RZ, R136 ;  /* 0x000000ffff987224 */ /* 0x000fe400078e0088 */
[----:B------:R-:W-:Y:S02]  /*1a4b0*/  IMAD.MOV.U32 R136, RZ, RZ, R130 ;  /* 0x000000ffff887224 */ /* 0x000fe400078e0082 */
[----:B------:R-:W-:Y:S01]  /*1a4c0*/  IMAD.MOV.U32 R130, RZ, RZ, R126 ;  /* 0x000000ffff827224 */ /* 0x000fe200078e007e */
[----:B------:R-:W-:Y:S01]  /*1a4d0*/  IABS R126, R159 ;  /* 0x0000009f007e7213 */ /* 0x000fe20000000000 */
[----:B------:R-:W-:Y:S02]  /*1a4e0*/  @!P4 IMAD.IADD R122, R122, 0x1, -R3 ;  /* 0x000000017a7ac824 */ /* 0x000fe400078e0a03 */
[----:B------:R-:W-:Y:S02]  /*1a4f0*/  IMAD.MOV R2, RZ, RZ, -R2 ;  /* 0x000000ffff027224 */ /* 0x000fe400078e0a02 */
[----:B------:R-:W-:Y:S01]  /*1a500*/  IMAD.HI.U32 R5, R4, R126, RZ ;  /* 0x0000007e04057227 */ /* 0x000fe200078e00ff */
[----:B------:R-:W-:-:S03]  /*1a510*/  ISETP.GT.U32.AND P1, PT, R3, R122, PT ;  /* 0x0000007a0300720c */ /* 0x000fc60003f24070 */
        /* <DEDUP_REMOVED lines=8> */
[----:B------:R-:W-:-:S02]  /*1a5a0*/  IMAD R126, R3, R5, R126 ;  /* 0x00000005037e7224 */ /* 0x000fc400078e027e */
[----:B------:R-:W-:-:S03]  /*1a5b0*/  @!P1 IMAD.IADD R122, R122, 0x1, -R3 ;  /* 0x000000017a7a9824 */ /* 0x000fc600078e0a03 */
[----:B------:R-:W-:Y:S02]  /*1a5c0*/  ISETP.GT.U32.AND P1, PT, R3, R126, PT ;  /* 0x0000007e0300720c */ /* 0x000fe40003f24070 */
[----:B------:R-:W-:Y:S01]  /*1a5d0*/  ISETP.GE.AND P6, PT, R155, RZ, PT ;  /* 0x000000ff9b00720c */ /* 0x000fe20003fc6270 */
[--C-:B------:R-:W-:Y:S02]  /*1a5e0*/  @!P5 IMAD.IADD R127, R127, 0x1, -R3.reuse ;  /* 0x000000017f7fd824 */ /* 0x100fe400078e0a03 */
[--C-:B------:R-:W-:Y:S01]  /*1a5f0*/  @!P4 IMAD.IADD R121, R121, 0x1, -R3.reuse ;  /* 0x000000017979c824 */ /* 0x100fe200078e0a03 */
[----:B------:R-:W-:Y:S01]  /*1a600*/  ISETP.GE.AND P4, PT, R164, RZ, PT ;  /* 0x000000ffa400720c */ /* 0x000fe20003f86270 */
[----:B------:R-:W-:Y:S01]  /*1a610*/  @!P0 IMAD.IADD R124, R124, 0x1, -R3 ;  /* 0x000000017c7c8824 */ /* 0x000fe200078e0a03 */
[----:B------:R-:W-:Y:S01]  /*1a620*/  ISETP.GT.U32.AND P5, PT, R3, R127, PT ;  /* 0x0000007f0300720c */ /* 0x000fe20003fa4070 */
[----:B------:R-:W-:Y:S01]  /*1a630*/  IMAD.MOV.U32 R164, RZ, RZ, R158 ;  /* 0x000000ffffa47224 */ /* 0x000fe200078e009e */
[----:B------:R-:W-:Y:S01]  /*1a640*/  ISETP.GE.AND P0, PT, R159, RZ, PT ;  /* 0x000000ff9f00720c */ /* 0x000fe20003f06270 */
[----:B------:R-:W-:-:S02]  /*1a650*/  IMAD.MOV.U32 R159, RZ, RZ, R153 ;  /* 0x000000ffff9f7224 */ /* 0x000fc400078e0099 */
[----:B------:R-:W-:Y:S02]  /*1a660*/  IMAD.MOV.U32 R158, RZ, RZ, R154 ;  /* 0x000000ffff9e7224 */ /* 0x000fe400078e009a */
[----:B------:R-:W-:Y:S01]  /*1a670*/  @!P1 IMAD.IADD R126, R126, 0x1, -R3 ;  /* 0x000000017e7e9824 */ /* 0x000fe200078e0a03 */
[----:B------:R-:W-:Y:S01]  /*1a680*/  ISETP.GE.AND P1, PT, R163, RZ, PT ;  /* 0x000000ffa300720c */ /* 0x000fe20003f26270 */
[----:B------:R-:W-:Y:S02]  /*1a690*/  IMAD.MOV.U32 R155, RZ, RZ, R150 ;  /* 0x000000ffff9b7224 */ /* 0x000fe400078e0096 */
[----:B------:R-:W-:Y:S02]  /*1a6a0*/  IMAD.MOV.U32 R163, RZ, RZ, R159 ;  /* 0x000000ffffa37224 */ /* 0x000fe400078e009f */
[----:B------:R-:W-:Y:S02]  /*1a6b0*/  IMAD.MOV.U32 R150, RZ, RZ, R138 ;  /* 0x000000ffff967224 */ /* 0x000fe400078e008a */
[----:B------:R-:W-:-:S02]  /*1a6c0*/  IMAD.MOV.U32 R159, RZ, RZ, R158 ;  /* 0x000000ffff9f7224 */ /* 0x000fc400078e009e */
[----:B------:R-:W-:Y:S01]  /*1a6d0*/  @!P2 IMAD.MOV R118, RZ, RZ, -R118 ;  /* 0x000000ffff76a224 */ /* 0x000fe200078e0a76 */
[----:B------:R-:W-:Y:S01]  /*1a6e0*/  ISETP.GE.AND P2, PT, R156, RZ, PT ;  /* 0x000000ff9c00720c */ /* 0x000fe20003f46270 */
        /* <DEDUP_REMOVED lines=8> */
[----:B------:R-:W-:Y:S02]  /*1a770*/  IMAD.MOV.U32 R160, RZ, RZ, R159 ;  /* 0x000000ffffa07224 */ /* 0x000fe400078e009f */
[----:B------:R-:W-:Y:S02]  /*1a780*/  IMAD.MOV.U32 R137, RZ, RZ, R133 ;  /* 0x000000ffff897224 */ /* 0x000fe400078e0085 */
[----:B------:R-:W-:Y:S02]  /*1a790*/  IMAD.MOV.U32 R159, RZ, RZ, R158 ;  /* 0x000000ffff9f7224 */ /* 0x000fe400078e009e */
[----:B--2---:R-:W-:Y:S01]  /*1a7a0*/  IMAD.MOV.U32 R133, RZ, RZ, R129 ;  /* 0x000000ffff857224 */ /* 0x004fe200078e0081 */
[----:B------:R-:W-:Y:S01]  /*1a7b0*/  IABS R129, R161 ;  /* 0x000000a100817213 */ /* 0x000fe20000000000 */
[----:B------:R-:W-:Y:S01]  /*1a7c0*/  @!P5 IMAD.IADD R127, R127, 0x1, -R3 ;  /* 0x000000017f7fd824 */ /* 0x000fe200078e0a03 */
[----:B------:R-:W-:Y:S01]  /*1a7d0*/  ISETP.GE.AND P5, PT, R161, RZ, PT ;  /* 0x000000ffa100720c */ /* 0x000fe20003fa6270 */
[----:B------:R-:W-:-:S02]  /*1a7e0*/  IMAD.MOV.U32 R161, RZ, RZ, R160 ;  /* 0x000000ffffa17224 */ /* 0x000fc400078e00a0 */
[----:B------:R-:W-:Y:S02]  /*1a7f0*/  IMAD.MOV.U32 R160, RZ, RZ, R159 ;  /* 0x000000ffffa07224 */ /* 0x000fe400078e009f */
[----:B------:R-:W-:Y:S02]  /*1a800*/  IMAD.MOV.U32 R154, RZ, RZ, R138 ;  /* 0x000000ffff9a7224 */ /* 0x000fe400078e008a */
[----:B------:R-:W-:Y:S01]  /*1a810*/  IMAD.MOV.U32 R157, RZ, RZ, R156 ;  /* 0x000000ffff9d7224 */ /* 0x000fe200078e009c */
[----:B------:R-:W2:Y:S01]  /*1a820*/  LDL.LU R138, [R1+0x6b8] ;  /* 0x0006b800018a7983 */ /* 0x000ea20000300800 */
[----:B------:R-:W-:Y:S02]  /*1a830*/  IMAD.MOV.U32 R156, RZ, RZ, R155 ;  /* 0x000000ffff9c7224 */ /* 0x000fe400078e009b */
[----:B------:R-:W-:Y:S01]  /*1a840*/  IMAD.MOV.U32 R174, RZ, RZ, R160 ;  /* 0x000000ffffae7224 */ /* 0x000fe200078e00a0 */
[----:B------:R-:W2:Y:S01]  /*1a850*/  LDL.LU R155, [R1+0x6b4] ;  /* 0x0006b400019b7983 */ /* 0x000ea20000300800 */
[----:B------:R-:W-:-:S03]  /*1a860*/  IMAD.HI.U32 R2, R4, R129, RZ ;  /* 0x0000008104027227 */ /* 0x000fc600078e00ff */
[----:B------:R-:W4:Y:S01]  /*1a870*/  LDL.LU R160, [R1+0x63c] ;  /* 0x00063c0001a07983 */ /* 0x000f220000300800 */
[----:B------:R-:W-:Y:S02]  /*1a880*/  IMAD.MOV.U32 R153, RZ, RZ, R140 ;  /* 0x000000ffff997224 */ /* 0x000fe400078e008c */
[----:B------:R-:W-:Y:S02]  /*1a890*/  IMAD.MOV.U32 R140, RZ, RZ, R133 ;  /* 0x000000ffff8c7224 */ /* 0x000fe400078e0085 */
[----:B------:R-:W-:Y:S01]  /*1a8a0*/  IMAD.MOV.U32 R133, RZ, RZ, R130 ;  /* 0x000000ffff857224 */ /* 0x000fe200078e0082 */
[----:B------:R-:W-:Y:S01]  /*1a8b0*/  IABS R130, R162 ;  /* 0x000000a200827213 */ /* 0x000fe20000000000 */
[----:B------:R-:W-:Y:S02]  /*1a8c0*/  IMAD.MOV R2, RZ, RZ, -R2 ;  /* 0x000000ffff027224 */ /* 0x000fe400078e0a02 */
[----:B------:R-:W-:Y:S01]  /*1a8d0*/  @!P3 IMAD.MOV R121, RZ, RZ, -R121 ;  /* 0x000000ffff79b224 */ /* 0x000fe200078e0a79 */
[----:B------:R-:W-:Y:S01]  /*1a8e0*/  ISETP.GT.U32.AND P3, PT, R3, R124, PT ;  /* 0x0000007c0300720c */ /* 0x000fe20003f64070 */
[----:B------:R-:W-:-:S04]  /*1a8f0*/  IMAD.HI.U32 R5, R4, R128, RZ ;  /* 0x0000008004057227 */ /* 0x000fc800078e00ff */
[----:B------:R-:W-:Y:S01]  /*1a900*/  @!P2 IMAD.MOV R122, RZ, RZ, -R122 ;  /* 0x000000ffff7aa224 */ /* 0x000fe200078e0a7a */
[C---:B------:R-:W-:Y:S01]  /*1a910*/  ISETP.GT.U32.AND P2, PT, R3.reuse, R126, PT ;  /* 0x0000007e0300720c */ /* 0x040fe20003f44070 */
[----:B------:R-:W-:Y:S02]  /*1a920*/  IMAD R129, R3, R2, R129 ;  /* 0x0000000203817224 */ /* 0x000fe400078e0281 */
[----:B------:R-:W-:-:S04]  /*1a930*/  IMAD.HI.U32 R2, R4, R130, RZ ;  /* 0x0000008204027227 */ /* 0x000fc800078e00ff */
[----:B------:R-:W-:Y:S02]  /*1a940*/  IMAD.MOV R5, RZ, RZ, -R5 ;  /* 0x000000ffff057224 */ /* 0x000fe400078e0a05 */
[----:B------:R-:W-:Y:S02]  /*1a950*/  IMAD.MOV R2, RZ, RZ, -R2 ;  /* 0x000000ffff027224 */ /* 0x000fe400078e0a02 */
[C---:B------:R-:W-:Y:S02]  /*1a960*/  IMAD R128, R3.reuse, R5, R128 ;  /* 0x0000000503807224 */ /* 0x040fe400078e0280 */
[C---:B------:R-:W-:Y:S02]  /*1a970*/  IMAD R130, R3.reuse, R2, R130 ;  /* 0x0000000203827224 */ /* 0x040fe400078e0282 */
[--C-:B------:R-:W-:Y:S01]  /*1a980*/  @!P3 IMAD.IADD R124, R124, 0x1, -R3.reuse ;  /* 0x000000017c7cb824 */ /* 0x100fe200078e0a03 */
[C---:B------:R-:W-:Y:S01]  /*1a990*/  ISETP.GT.U32.AND P3, PT, R3.reuse, R128, PT ;  /* 0x000000800300720c */ /* 0x040fe20003f64070 */
[----:B------:R-:W-:Y:S01]  /*1a9a0*/  @!P2 IMAD.IADD R126, R126, 0x1, -R3 ;  /* 0x000000017e7ea824 */ /* 0x000fe200078e0a03 */
[C---:B------:R-:W-:Y:S01]  /*1a9b0*/  ISETP.GT.U32.AND P2, PT, R3.reuse, R130, PT ;  /* 0x000000820300720c */ /* 0x040fe20003f44070 */
[----:B------:R-:W-:Y:S01]  /*1a9c0*/  @!P4 IMAD.MOV R124, RZ, RZ, -R124 ;  /* 0x000000ffff7cc224 */ /* 0x000fe200078e0a7c */
[----:B------:R-:W-:Y:S01]  /*1a9d0*/  ISETP.GT.U32.AND P4, PT, R3, R129, PT ;  /* 0x000000810300720c */ /* 0x000fe20003f84070 */
[----:B------:R-:W-:-:S08]  /*1a9e0*/  IMAD.MOV.U32 R158, RZ, RZ, R157 ;  /* 0x000000ffff9e7224 */ /* 0x000fd000078e009d */
[--C-:B------:R-:W-:Y:S02]  /*1a9f0*/  @!P3 IMAD.IADD R128, R128, 0x1, -R3.reuse ;  /* 0x000000018080b824 */ /* 0x100fe400078e0a03 */
[--C-:B------:R-:W-:Y:S02]  /*1aa00*/  @!P2 IMAD.IADD R130, R130, 0x1, -R3.reuse ;  /* 0x000000018282a824 */ /* 0x100fe400078e0a03 */
[----:B------:R-:W-:Y:S01]  /*1aa10*/  @!P4 IMAD.IADD R129, R129, 0x1, -R3 ;  /* 0x000000018181c824 */ /* 0x000fe200078e0a03 */
[C---:B------:R-:W-:Y:S01]  /*1aa20*/  ISETP.GT.U32.AND P4, PT, R3.reuse, R128, PT ;  /* 0x000000800300720c */ /* 0x040fe20003f84070 */
[----:B------:R-:W-:Y:S01]  /*1aa30*/  IMAD.MOV.U32 R157, RZ, RZ, R143 ;  /* 0x000000ffff9d7224 */ /* 0x000fe200078e008f */
[----:B------:R-:W-:Y:S01]  /*1aa40*/  ISETP.GT.U32.AND P2, PT, R3, R130, PT ;  /* 0x000000820300720c */ /* 0x000fe20003f44070 */
[----:B------:R-:W-:Y:S02]  /*1aa50*/  IMAD.MOV.U32 R143, RZ, RZ, R131 ;  /* 0x000000ffff8f7224 */ /* 0x000fe400078e0083 */
[----:B------:R-:W-:-:S02]  /*1aa60*/  IMAD.MOV.U32 R159, RZ, RZ, R158 ;  /* 0x000000ffff9f7224 */ /* 0x000fc400078e009e */
[----:B------:R-:W-:Y:S01]  /*1aa70*/  IMAD.MOV.U32 R158, RZ, RZ, R143 ;  /* 0x000000ffff9e7224 */ /* 0x000fe200078e008f */
[----:B------:R-:W-:Y:S01]  /*1aa80*/  IABS R131, R165 ;  /* 0x000000a500837213 */ /* 0x000fe20000000000 */
[----:B------:R-:W-:Y:S02]  /*1aa90*/  IMAD.MOV.U32 R143, RZ, RZ, R140 ;  /* 0x000000ffff8f7224 */ /* 0x000fe400078e008c */
[----:B------:R-:W-:Y:S01]  /*1aaa0*/  @!P1 IMAD.MOV R127, RZ, RZ, -R127 ;  /* 0x000000ffff7f9224 */ /* 0x000fe200078e0a7f */
[----:B------:R-:W-:Y:S01]  /*1aab0*/  ISETP.GE.AND P1, PT, R165, RZ, PT ;  /* 0x000000ffa500720c */ /* 0x000fe20003f26270 */
[----:B------:R-:W-:Y:S02]  /*1aac0*/  IMAD.MOV.U32 R140, RZ, RZ, R132 ;  /* 0x000000ffff8c7224 */ /* 0x000fe400078e0084 */
[----:B------:R-:W-:Y:S01]  /*1aad0*/  IMAD.MOV.U32 R165, RZ, RZ, R136 ;  /* 0x000000ffffa57224 */ /* 0x000fe200078e0088 */
[----:B------:R-:W-:Y:S01]  /*1aae0*/  ISETP.GE.AND P3, PT, R162, RZ, PT ;  /* 0x000000ffa200720c */ /* 0x000fe20003f66270 */
[----:B------:R-:W-:Y:S01]  /*1aaf0*/  IMAD.MOV.U32 R175, RZ, RZ, R159 ;  /* 0x000000ffffaf7224 */ /* 0x000fe200078e009f */
[----:B------:R-:W-:Y:S01]  /*1ab00*/  IABS R132, R164 ;  /* 0x000000a400847213 */ /* 0x000fe20000000000 */
[----:B------:R-:W-:-:S02]  /*1ab10*/  IMAD.MOV.U32 R169, RZ, RZ, R161 ;  /* 0x000000ffffa97224 */ /* 0x000fc400078e00a1 */
[----:B------:R-:W-:Y:S02]  /*1ab20*/  IMAD.MOV.U32 R159, RZ, RZ, R143 ;  /* 0x000000ffff9f7224 */ /* 0x000fe400078e008f */
[----:B------:R-:W-:Y:S02]  /*1ab30*/  IMAD.MOV.U32 R162, RZ, RZ, R140 ;  /* 0x000000ffffa27224 */ /* 0x000fe400078e008c */
[----:B------:R-:W-:Y:S01]  /*1ab40*/  @!P4 IMAD.IADD R128, R128, 0x1, -R3 ;  /* 0x000000018080c824 */ /* 0x000fe200078e0a03 */
[----:B------:R-:W-:Y:S01]  /*1ab50*/  ISETP.GE.AND P4, PT, R164, RZ, PT ;  /* 0x000000ffa400720c */ /* 0x000fe20003f86270 */
[----:B------:R-:W-:Y:S01]  /*1ab60*/  IMAD.MOV.U32 R161, RZ, RZ, R139 ;  /* 0x000000ffffa17224 */ /* 0x000fe200078e008b */
[----:B------:R-:W2:Y:S01]  /*1ab70*/  LDL.LU R140, [R1+0x6c4] ;  /* 0x0006c400018c7983 */ /* 0x000ea20000300800 */
[----:B------:R-:W-:Y:S02]  /*1ab80*/  IMAD.MOV.U32 R172, RZ, RZ, R165 ;  /* 0x000000ffffac7224 */ /* 0x000fe400078e00a5 */
[----:B------:R-:W-:Y:S01]  /*1ab90*/  IMAD.MOV.U32 R139, RZ, RZ, R133 ;  /* 0x000000ffff8b7224 */ /* 0x000fe200078e0085 */
[----:B------:R-:W2:Y:S01]  /*1aba0*/  LDL.LU R143, [R1+0x760] ;  /* 0x00076000018f7983 */ /* 0x000ea20000300800 */
[----:B------:R-:W-:Y:S01]  /*1abb0*/  @!P2 IMAD.IADD R130, R130, 0x1, -R3 ;  /* 0x000000018282a824 */ /* 0x000fe200078e0a03 */
[----:B------:R-:W-:Y:S01]  /*1abc0*/  IABS R133, R163 ;  /* 0x000000a300857213 */ /* 0x000fe20000000000 */
[----:B------:R-:W-:Y:S01]  /*1abd0*/  IMAD.MOV.U32 R164, RZ, RZ, R157 ;  /* 0x000000ffffa47224 */ /* 0x000fe200078e009d */
[----:B------:R-:W-:Y:S01]  /*1abe0*/  ISETP.GE.AND P2, PT, R163, RZ, PT ;  /* 0x000000ffa300720c */ /* 0x000fe20003f46270 */
[----:B------:R-:W-:-:S02]  /*1abf0*/  IMAD.MOV.U32 R165, RZ, RZ, R154 ;  /* 0x000000ffffa57224 */ /* 0x000fc400078e009a */
[----:B------:R-:W-:Y:S02]  /*1ac00*/  IMAD.MOV.U32 R157, RZ, RZ, R251 ;  /* 0x000000ffff9d7224 */ /* 0x000fe400078e00fb */
[----:B------:R-:W-:Y:S01]  /*1ac10*/  IMAD.MOV.U32 R154, RZ, RZ, R152 ;  /* 0x000000ffff9a7224 */ /* 0x000fe200078e0098 */
[----:B------:R-:W2:Y:S01]  /*1ac20*/  LDL.LU R251, [R1+0x758] ;  /* 0x0007580001fb7983 */ /* 0x000ea20000300800 */
[----:B------:R-:W-:Y:S02]  /*1ac30*/  IMAD.MOV.U32 R173, RZ, RZ, R162 ;  /* 0x000000ffffad7224 */ /* 0x000fe400078e00a2 */
[----:B------:R-:W-:Y:S02]  /*1ac40*/  IMAD.MOV.U32 R163, RZ, RZ, R158 ;  /* 0x000000ffffa37224 */ /* 0x000fe400078e009e */
[----:B------:R-:W-:Y:S01]  /*1ac50*/  IMAD.MOV.U32 R152, RZ, RZ, R151 ;  /* 0x000000ffff987224 */ /* 0x000fe200078e0097 */
[----:B------:R-:W2:Y:S01]  /*1ac60*/  LDL.LU R158, [R1+0x6cc] ;  /* 0x0006cc00019e7983 */ /* 0x000ea20000300800 */
[----:B------:R-:W-:-:S03]  /*1ac70*/  IMAD.MOV.U32 R162, RZ, RZ, R159 ;  /* 0x000000ffffa27224 */ /* 0x000fc600078e009f */
[----:B------:R-:W2:Y:S01]  /*1ac80*/  LDL.LU R159, [R1+0x6ec] ;  /* 0x0006ec00019f7983 */ /* 0x000ea20000300800 */
[----:B---3--:R-:W-:Y:S02]  /*1ac90*/  IMAD.MOV.U32 R151, RZ, RZ, R149 ;  /* 0x000000ffff977224 */ /* 0x008fe400078e0095 */
[----:B------:R-:W-:Y:S02]  /*1aca0*/  IMAD.MOV.U32 R149, RZ, RZ, R146 ;  /* 0x000000ffff957224 */ /* 0x000fe400078e0092 */
[----:B------:R-:W3:Y:S01]  /*1acb0*/  LDL.LU R146, [R1+0x680] ;  /* 0x0006800001927983 */ /* 0x000ee20000300800 */
[----:B------:R-:W-:Y:S01]  /*1acc0*/  @!P0 IMAD.MOV R126, RZ, RZ, -R126 ;  /* 0x000000ffff7e8224 */ /* 0x000fe200078e0a7e */
[----:B------:R-:W-:Y:S01]  /*1acd0*/  ISETP.GT.U32.AND P0, PT, R3, R129, PT ;  /* 0x000000810300720c */ /* 0x000fe20003f04070 */
[----:B------:R-:W-:-:S04]  /*1ace0*/  IMAD.HI.U32 R6, R4, R131, RZ ;  /* 0x0000008304067227 */ /* 0x000fc800078e00ff */
[----:B------:R-:W-:-:S04]  /*1acf0*/  IMAD.MOV R6, RZ, RZ, -R6 ;  /* 0x000000ffff067224 */ /* 0x000fc800078e0a06 */
[----:B------:R-:W-:-:S04]  /*1ad00*/  IMAD R131, R3, R6, R131 ;  /* 0x0000000603837224 */ /* 0x000fc800078e0283 */
[----:B------:R-:W-:Y:S01]  /*1ad10*/  @!P0 IMAD.IADD R129, R129, 0x1, -R3 ;  /* 0x0000000181818824 */ /* 0x000fe200078e0a03 */
[----:B------:R-:W-:Y:S01]  /*1ad20*/  ISETP.GT.U32.AND P0, PT, R3, R131, PT ;  /* 0x000000830300720c */ /* 0x000fe20003f04070 */
[----:B------:R-:W-:-:S04]  /*1ad30*/  IMAD.HI.U32 R2, R4, R132, RZ ;  /* 0x0000008404027227 */ /* 0x000fc800078e00ff */
[----:B------:R-:W-:-:S04]  /*1ad40*/  IMAD.HI.U32 R5, R4, R133, RZ ;  /* 0x0000008504057227 */ /* 0x000fc800078e00ff */
[----:B------:R-:W-:-:S04]  /*1ad50*/  IMAD.MOV R2, RZ, RZ, -R2 ;  /* 0x000000ffff027224 */ /* 0x000fc800078e0a02 */
[----:B------:R-:W-:Y:S02]  /*1ad60*/  @!P0 IMAD.IADD R131, R131, 0x1, -R3 ;  /* 0x0000000183838824 */ /* 0x000fe400078e0a03 */
[----:B------:R-:W-:Y:S02]  /*1ad70*/  IMAD.MOV R5, RZ, RZ, -R5 ;  /* 0x000000ffff057224 */ /* 0x000fe400078e0a05 */
[C---:B------:R-:W-:Y:S01]  /*1ad80*/  IMAD R132, R3.reuse, R2, R132 ;  /* 0x0000000203847224 */ /* 0x040fe200078e0284 */
[C---:B------:R-:W-:Y:S01]  /*1ad90*/  ISETP.GT.U32.AND P0, PT, R3.reuse, R131, PT ;  /* 0x000000830300720c */ /* 0x040fe20003f04070 */
[----:B------:R-:W-:Y:S02]  /*1ada0*/  IMAD.MOV.U32 R170, RZ, RZ, R161 ;  /* 0x000000ffffaa7224 */ /* 0x000fe400078e00a1 */
[C---:B------:R-:W-:Y:S02]  /*1adb0*/  IMAD R133, R3.reuse, R5, R133 ;  /* 0x0000000503857224 */ /* 0x040fe400078e0285 */
[----:B------:R-:W-:Y:S01]  /*1adc0*/  @!P6 IMAD.MOV R128, RZ, RZ, -R128 ;  /* 0x000000ffff80e224 */ /* 0x000fe200078e0a80 */
[----:B------:R-:W-:Y:S01]  /*1add0*/  ISETP.GT.U32.AND P6, PT, R3, R132, PT ;  /* 0x000000840300720c */ /* 0x000fe20003fc4070 */
[----:B------:R-:W-:-:S02]  /*1ade0*/  IMAD.MOV.U32 R161, RZ, RZ, R134 ;  /* 0x000000ffffa17224 */ /* 0x000fc400078e0086 */
[----:B------:R-:W-:Y:S01]  /*1adf0*/  @!P5 IMAD.MOV R129, RZ, RZ, -R129 ;  /* 0x000000ffff81d224 */ /* 0x000fe200078e0a81 */
[----:B------:R-:W-:-:S03]  /*1ae00*/  ISETP.GT.U32.AND P5, PT, R3, R133, PT ;  /* 0x000000850300720c */ /* 0x000fc60003fa4070 */
[----:B------:R-:W-:Y:S01]  /*1ae10*/  @!P0 IMAD.IADD R131, R131, 0x1, -R3 ;  /* 0x0000000183838824 */ /* 0x000fe200078e0a03 */
[----:B------:R-:W-:-:S03]  /*1ae20*/  IABS R136, R174 ;  /* 0x000000ae00887213 */ /* 0x000fc60000000000 */
[----:B------:R-:W-:Y:S02]  /*1ae30*/  @!P1 IMAD.MOV R131, RZ, RZ, -R131 ;  /* 0x000000ffff839224 */ /* 0x000fe400078e0a83 */
[----:B------:R-:W-:Y:S02]  /*1ae40*/  @!P6 IMAD.IADD R132, R132, 0x1, -R3 ;  /* 0x000000018484e824 */ /* 0x000fe400078e0a03 */
[----:B------:R-:W-:Y:S01]  /*1ae50*/  IMAD.MOV.U32 R166, RZ, RZ, R137 ;  /* 0x000000ffffa67224 */ /* 0x000fe200078e0089 */
[----:B------:R-:W-:Y:S01]  /*1ae60*/  IABS R137, R169 ;  /* 0x000000a900897213 */ /* 0x000fe20000000000 */
[----:B------:R-:W-:Y:S01]  /*1ae70*/  @!P5 IMAD.IADD R133, R133, 0x1, -R3 ;  /* 0x000000018585d824 */ /* 0x000fe200078e0a03 */
[----:B------:R-:W-:-:S04]  /*1ae80*/  ISETP.GT.U32.AND P6, PT, R3, R132, PT ;  /* 0x000000840300720c */ /* 0x000fc80003fc4070 */
[----:B------:R-:W-:Y:S01]  /*1ae90*/  ISETP.GT.U32.AND P5, PT, R3, R133, PT ;  /* 0x000000850300720c */ /* 0x000fe20003fa4070 */
[----:B------:R-:W-:-:S08]  /*1aea0*/  IMAD.MOV.U32 R168, RZ, RZ, R162 ;  /* 0x000000ffffa87224 */ /* 0x000fd000078e00a2 */
[----:B------:R-:W-:-:S04]  /*1aeb0*/  @!P6 IMAD.IADD R132, R132, 0x1, -R3 ;  /* 0x000000018484e824 */ /* 0x000fc800078e0a03 */
[----:B------:R-:W-:Y:S02]  /*1aec0*/  @!P5 IMAD.IADD R133, R133, 0x1, -R3 ;  /* 0x000000018585d824 */ /* 0x000fe400078e0a03 */
[----:B------:R-:W-:Y:S02]  /*1aed0*/  @!P3 IMAD.MOV R130, RZ, RZ, -R130 ;  /* 0x000000ffff82b224 */ /* 0x000fe400078e0a82 */
[----:B------:R-:W-:Y:S02]  /*1aee0*/  IMAD.MOV.U32 R171, RZ, RZ, R166 ;  /* 0x000000ffffab7224 */ /* 0x000fe400078e00a6 */
[----:B------:R-:W-:Y:S02]  /*1aef0*/  IMAD.MOV.U32 R166, RZ, RZ, R164 ;  /* 0x000000ffffa67224 */ /* 0x000fe400078e00a4 */
[----:B------:R-:W-:Y:S02]  /*1af00*/  IMAD.MOV.U32 R164, RZ, RZ, R153 ;  /* 0x000000ffffa47224 */ /* 0x000fe400078e0099 */
[----:B----4-:R-:W-:-:S02]  /*1af10*/  IMAD.MOV.U32 R167, RZ, RZ, R160 ;  /* 0x000000ffffa77224 */ /* 0x010fc400078e00a0 */
[----:B------:R-:W-:Y:S02]  /*1af20*/  IMAD.MOV.U32 R160, RZ, RZ, R142 ;  /* 0x000000ffffa07224 */ /* 0x000fe400078e008e */
[----:B------:R-:W-:Y:S01]  /*1af30*/  IMAD.MOV.U32 R142, RZ, RZ, R135 ;  /* 0x000000ffff8e7224 */ /* 0x000fe200078e0087 */
[----:B------:R-:W-:Y:S02]  /*1af40*/  IABS R135, R175 ;  /* 0x000000af00877213 */ /* 0x000fe40000000000 */
[----:B------:R-:W-:-:S03]  /*1af50*/  IABS R134, R167 ;  /* 0x000000a700867213 */ /* 0x000fc60000000000 */
[----:B------:R-:W-:-:S04]  /*1af60*/  IMAD.HI.U32 R2, R4, R135, RZ ;  /* 0x0000008704027227 */ /* 0x000fc800078e00ff */
[----:B------:R-:W-:Y:S02]  /*1af70*/  IMAD.MOV R2, RZ, RZ, -R2 ;  /* 0x000000ffff027224 */ /* 0x000fe400078e0a02 */
[----:B------:R-:W-:-:S04]  /*1af80*/  IMAD.HI.U32 R5, R4, R134, RZ ;  /* 0x0000008604057227 */ /* 0x000fc800078e00ff */
[----:B------:R-:W-:Y:S02]  /*1af90*/  IMAD R135, R3, R2, R135 ;  /* 0x0000000203877224 */ /* 0x000fe400078e0287 */
[----:B------:R-:W-:-:S03]  /*1afa0*/  IMAD.MOV R5, RZ, RZ, -R5 ;  /* 0x000000ffff057224 */ /* 0x000fc600078e0a05 */
[C---:B------:R-:W-:Y:S01]  /*1afb0*/  ISETP.GT.U32.AND P1, PT, R3.reuse, R135, PT ;  /* 0x000000870300720c */ /* 0x040fe20003f24070 */
[----:B------:R-:W-:Y:S02]  /*1afc0*/  IMAD R134, R3, R5, R134 ;  /* 0x0000000503867224 */ /* 0x000fe400078e0286 */
[----:B------:R-:W-:-:S03]  /*1afd0*/  IMAD.HI.U32 R5, R4, R136, RZ ;  /* 0x0000008804057227 */ /* 0x000fc600078e00ff */
[----:B------:R-:W-:Y:S01]  /*1afe0*/  ISETP.GT.U32.AND P0, PT, R3, R134, PT ;  /* 0x000000860300720c */ /* 0x000fe20003f04070 */
[----:B------:R-:W-:Y:S02]  /*1aff0*/  IMAD.MOV R5, RZ, RZ, -R5 ;  /* 0x000000ffff057224 */ /* 0x000fe400078e0a05 */
[----:B------:R-:W-:-:S04]  /*1b000*/  IMAD.HI.U32 R2, R4, R137, RZ ;  /* 0x0000008904027227 */ /* 0x000fc800078e00ff */
[----:B--2---:R-:W-:Y:S01]  /*1b010*/  IMAD.MOV.U32 R162, RZ, RZ, R138 ;  /* 0x000000ffffa27224 */ /* 0x004fe200078e008a */
[----:B------:R-:W-:Y:S01]  /*1b020*/  IABS R138, R170 ;  /* 0x000000aa008a7213 */ /* 0x000fe20000000000 */
[----:B------:R-:W-:Y:S02]  /*1b030*/  IMAD R136, R3, R5, R136 ;  /* 0x0000000503887224 */ /* 0x000fe400078e0288 */
[----:B------:R-:W-:Y:S02]  /*1b040*/  IMAD.MOV R2, RZ, RZ, -R2 ;  /* 0x000000ffff027224 */ /* 0x000fe400078e0a02 */
[----:B------:R-:W-:Y:S01]  /*1b050*/  @!P1 IMAD.IADD R135, R135, 0x1, -R3 ;  /* 0x0000000187879824 */ /* 0x000fe200078e0a03 */
[C---:B------:R-:W-:Y:S01]  /*1b060*/  ISETP.GT.U32.AND P6, PT, R3.reuse, R136, PT ;  /* 0x000000880300720c */ /* 0x040fe20003fc4070 */
[C---:B------:R-:W-:Y:S02]  /*1b070*/  IMAD R137, R3.reuse, R2, R137 ;  /* 0x0000000203897224 */ /* 0x040fe400078e0289 */
[----:B------:R-:W-:Y:S01]  /*1b080*/  @!P0 IMAD.IADD R134, R134, 0x1, -R3 ;  /* 0x0000000186868824 */ /* 0x000fe200078e0a03 */
[C---:B------:R-:W-:Y:S01]  /*1b090*/  ISETP.GT.U32.AND P1, PT, R3.reuse, R135, PT ;  /* 0x000000870300720c */ /* 0x040fe20003f24070 */
[----:B------:R-:W-:Y:S01]  /*1b0a0*/  IMAD.HI.U32 R5, R4, R138, RZ ;  /* 0x0000008a04057227 */ /* 0x000fe200078e00ff */
[----:B------:R-:W-:-:S02]  /*1b0b0*/  ISETP.GT.U32.AND P5, PT, R3, R137, PT ;  /* 0x000000890300720c */ /* 0x000fc40003fa4070 */
[----:B------:R-:W-:Y:S01]  /*1b0c0*/  ISETP.GT.U32.AND P0, PT, R3, R134, PT ;  /* 0x000000860300720c */ /* 0x000fe20003f04070 */
[----:B------:R-:W-:Y:S01]  /*1b0d0*/  IMAD.MOV R5, RZ, RZ, -R5 ;  /* 0x000000ffff057224 */ /* 0x000fe200078e0a05 */
[----:B------:R-:W-:-:S03]  /*1b0e0*/  ISETP.GE.AND P3, PT, R167, RZ, PT ;  /* 0x000000ffa700720c */ /* 0x000fc60003f66270 */
[----:B------:R-:W-:Y:S02]  /*1b0f0*/  IMAD R138, R3, R5, R138 ;  /* 0x00000005038a7224 */ /* 0x000fe400078e028a */
[--C-:B------:R-:W-:Y:S02]  /*1b100*/  @!P6 IMAD.IADD R136, R136, 0x1, -R3.reuse ;  /* 0x000000018888e824 */ /* 0x100fe400078e0a03 */
[----:B------:R-:W-:Y:S01]  /*1b110*/  @!P1 IMAD.IADD R135, R135, 0x1, -R3 ;  /* 0x0000000187879824 */ /* 0x000fe200078e0a03 */
[----:B------:R-:W-:Y:S01]  /*1b120*/  ISETP.GT.U32.AND P1, PT, R3, R138, PT ;  /* 0x0000008a0300720c */ /* 0x000fe20003f24070 */
[----:B------:R-:W-:Y:S01]  /*1b130*/  IMAD.MOV.U32 R167, RZ, RZ, R163 ;  /* 0x000000ffffa77224 */ /* 0x000fe200078e00a3 */
[----:B------:R-:W-:Y:S01]  /*1b140*/  ISETP.GE.AND P6, PT, R169, RZ, PT ;  /* 0x000000ffa900720c */ /* 0x000fe20003fc6270 */
[----:B------:R-:W-:Y:S02]  /*1b150*/  IMAD.MOV.U32 R169, RZ, RZ, R168 ;  /* 0x000000ffffa97224 */ /* 0x000fe400078e00a8 */
[--C-:B------:R-:W-:Y:S01]  /*1b160*/  @!P5 IMAD.IADD R137, R137, 0x1, -R3.reuse ;  /* 0x000000018989d824 */ /* 0x100fe200078e0a03 */
[----:B------:R-:W-:Y:S01]  /*1b170*/  ISETP.GT.U32.AND P5, PT, R3, R136, PT ;  /* 0x000000880300720c */ /* 0x000fe20003fa4070 */
[----:B------:R-:W-:-:S02]  /*1b180*/  @!P0 IMAD.IADD R134, R134, 0x1, -R3 ;  /* 0x0000000186868824 */ /* 0x000fc400078e0a03 */
[----:B------:R-:W-:Y:S02]  /*1b190*/  IMAD.MOV.U32 R168, RZ, RZ, R167 ;  /* 0x000000ffffa87224 */ /* 0x000fe400078e00a7 */
[----:B------:R-:W-:Y:S02]  /*1b1a0*/  IMAD.MOV.U32 R167, RZ, RZ, R166 ;  /* 0x000000ffffa77224 */ /* 0x000fe400078e00a6 */
[----:B------:R-:W-:Y:S02]  /*1b1b0*/  IMAD.MOV.U32 R153, RZ, RZ, R150 ;  /* 0x000000ffff997224 */ /* 0x000fe400078e0096 */
[----:B------:R-:W-:Y:S01]  /*1b1c0*/  @!P3 IMAD.MOV R134, RZ, RZ, -R134 ;  /* 0x000000ffff86b224 */ /* 0x000fe200078e0a86 */
[----:B------:R-:W-:Y:S01]  /*1b1d0*/  ISETP.GE.AND P3, PT, R170, RZ, PT ;  /* 0x000000ffaa00720c */ /* 0x000fe20003f66270 */
        /* <DEDUP_REMOVED lines=10> */
[----:B------:R-:W-:Y:S01]  /*1b280*/  @!P1 IMAD.IADD R138, R138, 0x1, -R3 ;  /* 0x000000018a8a9824 */ /* 0x000fe200078e0a03 */
[----:B------:R-:W-:Y:S01]  /*1b290*/  ISETP.GE.AND P1, PT, R171, RZ, PT ;  /* 0x000000ffab00720c */ /* 0x000fe20003f26270 */
[----:B------:R-:W-:Y:S01]  /*1b2a0*/  IMAD.MOV.U32 R178, RZ, RZ, R167 ;  /* 0x000000ffffb27224 */ /* 0x000fe200078e00a7 */
[----:B------:R-:W4:Y:S01]  /*1b2b0*/  LDL.LU R153, [R1+0x748] ;  /* 0x0007480001997983 */ /* 0x000f220000300800 */
[----:B------:R-:W-:Y:S02]  /*1b2c0*/  IMAD.MOV.U32 R151, RZ, RZ, R150 ;  /* 0x000000ffff977224 */ /* 0x000fe400078e0096 */
[----:B------:R-:W-:Y:S02]  /*1b2d0*/  IMAD.MOV.U32 R167, RZ, RZ, R154 ;  /* 0x000000ffffa77224 */ /* 0x000fe400078e009a */
[----:B------:R-:W-:-:S02]  /*1b2e0*/  IMAD.MOV.U32 R150, RZ, RZ, R149 ;  /* 0x000000ffff967224 */ /* 0x000fc400078e0095 */
[----:B------:R-:W-:Y:S01]  /*1b2f0*/  IMAD.MOV.U32 R154, RZ, RZ, R148 ;  /* 0x000000ffff9a7224 */ /* 0x000fe200078e0094 */
[----:B------:R-:W4:Y:S01]  /*1b300*/  LDL.LU R149, [R1+0x6b0] ;  /* 0x0006b00001957983 */ /* 0x000f220000300800 */
[----:B------:R-:W-:Y:S01]  /*1b310*/  @!P5 IMAD.IADD R136, R136, 0x1, -R3 ;  /* 0x000000018888d824 */ /* 0x000fe200078e0a03 */
[----:B------:R-:W-:Y:S02]  /*1b320*/  IABS R139, R173 ;  /* 0x000000ad008b7213 */ /* 0x000fe40000000000 */
[----:B------:R-:W4:Y:S01]  /*1b330*/  LDL.LU R148, [R1+0x708] ;  /* 0x0007080001947983 */ /* 0x000f220000300800 */
[----:B------:R-:W-:Y:S01]  /*1b340*/  ISETP.GE.AND P5, PT, R173, RZ, PT ;  /* 0x000000ffad00720c */ /* 0x000fe20003fa6270 */
[----:B------:R-:W-:Y:S01]  /*1b350*/  @!P4 IMAD.MOV R132, RZ, RZ, -R132 ;  /* 0x000000ffff84c224 */ /* 0x000fe200078e0a84 */
[----:B------:R-:W-:Y:S02]  /*1b360*/  ISETP.GE.AND P0, PT, R174, RZ, PT ;  /* 0x000000ffae00720c */ /* 0x000fe40003f06270 */
[----:B------:R-:W-:Y:S01]  /*1b370*/  ISETP.GE.AND P4, PT, R175, RZ, PT ;  /* 0x000000ffaf00720c */ /* 0x000fe20003f86270 */
[----:B---3--:R-:W-:-:S04]  /*1b380*/  IMAD.MOV.U32 R166, RZ, RZ, R146 ;  /* 0x000000ffffa67224 */ /* 0x008fc800078e0092 */
[----:B------:R-:W-:Y:S02]  /*1b390*/  IMAD.MOV.U32 R170, RZ, RZ, R166 ;  /* 0x000000ffffaa7224 */ /* 0x000fe400078e00a6 */
[----:B------:R-:W-:Y:S02]  /*1b3a0*/  IMAD.MOV.U32 R166, RZ, RZ, R164 ;  /* 0x000000ffffa67224 */ /* 0x000fe400078e00a4 */
[----:B------:R-:W-:Y:S01]  /*1b3b0*/  IMAD.MOV.U32 R164, RZ, RZ, R141 ;  /* 0x000000ffffa47224 */ /* 0x000fe200078e008d */
[----:B------:R-:W-:Y:S01]  /*1b3c0*/  IABS R141, R171 ;  /* 0x000000ab008d7213 */ /* 0x000fe20000000000 */
[----:B------:R-:W-:Y:S02]  /*1b3d0*/  IMAD.MOV.U32 R171, RZ, RZ, R169 ;  /* 0x000000ffffab7224 */ /* 0x000fe400078e00a9 */
[----:B------:R-:W-:Y:S02]  /*1b3e0*/  IMAD.MOV.U32 R169, RZ, RZ, R164 ;  /* 0x000000ffffa97224 */ /* 0x000fe400078e00a4 */
[----:B------:R-:W-:-:S02]  /*1b3f0*/  IMAD.MOV.U32 R164, RZ, RZ, R155 ;  /* 0x000000ffffa47224 */ /* 0x000fc400078e009b */
[----:B------:R-:W3:Y:S04]  /*1b400*/  LDL.LU R155, [R1+0x6e4] ;  /* 0x0006e400019b7983 */ /* 0x000ee80000300800 */
[----:B------:R-:W4:Y:S04]  /*1b410*/  LDL.LU R173, [R1+0x674] ;  /* 0x0006740001ad7983 */ /* 0x000f280000300800 */
[----:B------:R-:W3:Y:S04]  /*1b420*/  LDL.LU R174, [R1+0x678] ;  /* 0x0006780001ae7983 */ /* 0x000ee80000300800 */
[----:B------:R-:W4:Y:S01]  /*1b430*/  LDL.LU R175, [R1+0x67c] ;  /* 0x00067c0001af7983 */ /* 0x000f220000300800 */
[----:B------:R-:W-:-:S04]  /*1b440*/  IMAD.HI.U32 R2, R4, R139, RZ ;  /* 0x0000008b04027227 */ /* 0x000fc800078e00ff */
[----:B------:R-:W-:-:S04]  /*1b450*/  IMAD.MOV R2, RZ, RZ, -R2 ;  /* 0x000000ffff027224 */ /* 0x000fc800078e0a02 */
[C---:B------:R-:W-:Y:S02]  /*1b460*/  IMAD R139, R3.reuse, R2, R139 ;  /* 0x00000002038b7224 */ /* 0x040fe400078e028b */
[----:B------:R-:W-:Y:S01]  /*1b470*/  @!P2 IMAD.MOV R133, RZ, RZ, -R133 ;  /* 0x000000ffff85a224 */ /* 0x000fe200078e0a85 */
[C---:B------:R-:W-:Y:S01]  /*1b480*/  ISETP.GT.U32.AND P2, PT, R3.reuse, R137, PT ;  /* 0x000000890300720c */ /* 0x040fe20003f44070 */
[----:B------:R-:W-:Y:S01]  /*1b490*/  @!P4 IMAD.MOV R135, RZ, RZ, -R135 ;  /* 0x000000ffff87c224 */ /* 0x000fe200078e0a87 */
[----:B------:R-:W-:-:S11]  /*1b4a0*/  ISETP.GT.U32.AND P4, PT, R3, R139, PT ;  /* 0x0000008b0300720c */ /* 0x000fd60003f84070 */
[--C-:B------:R-:W-:Y:S02]  /*1b4b0*/  @!P2 IMAD.IADD R137, R137, 0x1, -R3.reuse ;  /* 0x000000018989a824 */ /* 0x100fe400078e0a03 */
[----:B------:R-:W-:Y:S02]  /*1b4c0*/  @!P4 IMAD.IADD R139, R139, 0x1, -R3 ;  /* 0x000000018b8bc824 */ /* 0x000fe400078e0a03 */
[----:B------:R-:W-:-:S03]  /*1b4d0*/  @!P6 IMAD.MOV R137, RZ, RZ, -R137 ;  /* 0x000000ffff89e224 */ /* 0x000fc600078e0a89 */
[----:B------:R-:W-:Y:S01]  /*1b4e0*/  ISETP.GT.U32.AND P6, PT, R3, R139, PT ;  /* 0x0000008b0300720c */ /* 0x000fe20003fc4070 */
[----:B------:R-:W-:Y:S02]  /*1b4f0*/  IMAD.MOV.U32 R176, RZ, RZ, R169 ;  /* 0x000000ffffb07224 */ /* 0x000fe400078e00a9 */
[----:B------:R-:W-:Y:S02]  /*1b500*/  IMAD.MOV.U32 R184, RZ, RZ, R171 ;  /* 0x000000ffffb87224 */ /* 0x000fe400078e00ab */
[----:B------:R-:W-:Y:S02]  /*1b510*/  IMAD.MOV.U32 R171, RZ, RZ, R167 ;  /* 0x000000ffffab7224 */ /* 0x000fe400078e00a7 */
[----:B------:R-:W-:Y:S01]  /*1b520*/  IMAD.MOV.U32 R167, RZ, RZ, R156 ;  /* 0x000000ffffa77224 */ /* 0x000fe200078e009c */
[----:B------:R-:W-:Y:S01]  /*1b530*/  ISETP.GE.AND P2, PT, R172, RZ, PT ;  /* 0x000000ffac00720c */ /* 0x000fe20003f46270 */
[----:B------:R-:W-:-:S04]  /*1b540*/  IMAD.MOV.U32 R146, RZ, RZ, R140 ;  /* 0x000000ffff927224 */ /* 0x000fc800078e008c */
[----:B------:R-:W-:Y:S01]  /*1b550*/  @!P6 IMAD.IADD R139, R139, 0x1, -R3 ;  /* 0x000000018b8be824 */ /* 0x000fe200078e0a03 */
[----:B------:R-:W-:Y:S01]  /*1b560*/  IABS R140, R172 ;  /* 0x000000ac008c7213 */ /* 0x000fe20000000000 */
[----:B------:R-:W-:Y:S02]  /*1b570*/  IMAD.MOV.U32 R172, RZ, RZ, R170 ;  /* 0x000000ffffac7224 */ /* 0x000fe400078e00aa */
[----:B------:R-:W-:Y:S01]  /*1b580*/  @!P5 IMAD.MOV R139, RZ, RZ, -R139 ;  /* 0x000000ffff8bd224 */ /* 0x000fe200078e0a8b */
[----:B------:R-:W-:Y:S01]  /*1b590*/  ISETP.GE.AND P5, PT, R176, RZ, PT ;  /* 0x000000ffb000720c */ /* 0x000fe20003fa6270 */
[----:B------:R-:W-:Y:S02]  /*1b5a0*/  IMAD.MOV.U32 R170, RZ, RZ, R168 ;  /* 0x000000ffffaa7224 */ /* 0x000fe400078e00a8 */
[----:B------:R-:W-:Y:S01]  /*1b5b0*/  IMAD.MOV.U32 R168, RZ, RZ, R142 ;  /* 0x000000ffffa87224 */ /* 0x000fe200078e008e */
[----:B------:R-:W-:Y:S02]  /*1b5c0*/  IABS R142, R172 ;  /* 0x000000ac008e7213 */ /* 0x000fe40000000000 */
[----:B------:R-:W-:Y:S01]  /*1b5d0*/  ISETP.GE.AND P4, PT, R172, RZ, PT ;  /* 0x000000ffac00720c */ /* 0x000fe20003f86270 */
[----:B------:R-:W-:-:S02]  /*1b5e0*/  IMAD.MOV.U32 R172, RZ, RZ, R168 ;  /* 0x000000ffffac7224 */ /* 0x000fc400078e00a8 */
[----:B--2---:R-:W-:Y:S01]  /*1b5f0*/  IMAD.MOV.U32 R156, RZ, RZ, R143 ;  /* 0x000000ffff9c7224 */ /* 0x004fe200078e008f */
[----:B------:R-:W-:Y:S01]  /*1b600*/  IABS R143, R176 ;  /* 0x000000b0008f7213 */ /* 0x000fe20000000000 */
[----:B----4-:R-:W-:Y:S02]  /*1b610*/  IMAD.MOV.U32 R181, RZ, RZ, R175 ;  /* 0x000000ffffb57224 */ /* 0x010fe400078e00af */
[----:B------:R-:W2:Y:S04]  /*1b620*/  LDL.LU R175, [R1+0x694] ;  /* 0x0006940001af7983 */ /* 0x000ea80000300800 */
[----:B------:R-:W4:Y:S01]  /*1b630*/  LDL.LU R176, [R1+0x690] ;  /* 0x0006900001b07983 */ /* 0x000f220000300800 */
[----:B------:R-:W-:Y:S02]  /*1b640*/  IMAD.MOV.U32 R183, RZ, RZ, R173 ;  /* 0x000000ffffb77224 */ /* 0x000fe400078e00ad */
[----:B------:R-:W-:-:S02]  /*1b650*/  IMAD.MOV.U32 R173, RZ, RZ, R172 ;  /* 0x000000ffffad7224 */ /* 0x000fc400078e00ac */
[----:B------:R-:W4:Y:S01]  /*1b660*/  LDL.LU R172, [R1+0x684] ;  /* 0x0006840001ac7983 */ /* 0x000f220000300800 */
[----:B------:R-:W-:Y:S01]  /*1b670*/  @!P0 IMAD.MOV R136, RZ, RZ, -R136 ;  /* 0x000000ffff888224 */ /* 0x000fe200078e0a88 */
[----:B------:R-:W-:Y:S01]  /*1b680*/  ISETP.GT.U32.AND P0, PT, R3, R138, PT ;  /* 0x0000008a0300720c */ /* 0x000fe20003f04070 */
[----:B------:R-:W-:-:S04]  /*1b690*/  IMAD.HI.U32 R5, R4, R140, RZ ;  /* 0x0000008c04057227 */ /* 0x000fc800078e00ff */
[----:B------:R-:W-:Y:S02]  /*1b6a0*/  IMAD.MOV R5, RZ, RZ, -R5 ;  /* 0x000000ffff057224 */ /* 0x000fe400078e0a05 */
[----:B------:R-:W-:-:S04]  /*1b6b0*/  IMAD.HI.U32 R2, R4, R141, RZ ;  /* 0x0000008d04027227 */ /* 0x000fc800078e00ff */
[C---:B------:R-:W-:Y:S02]  /*1b6c0*/  IMAD R140, R3.reuse, R5, R140 ;  /* 0x00000005038c7224 */ /* 0x040fe400078e028c */
[----:B------:R-:W-:Y:S02]  /*1b6d0*/  IMAD.MOV R2, RZ, RZ, -R2 ;  /* 0x000000ffff027224 */ /* 0x000fe400078e0a02 */
[----:B------:R-:W-:Y:S01]  /*1b6e0*/  @!P0 IMAD.IADD R138, R138, 0x1, -R3 ;  /* 0x000000018a8a8824 */ /* 0x000fe200078e0a03 */
[C---:B------:R-:W-:Y:S01]  /*1b6f0*/  ISETP.GT.U32.AND P0, PT, R3.reuse, R140, PT ;  /* 0x0000008c0300720c */ /* 0x040fe20003f04070 */
[----:B------:R-:W-:Y:S02]  /*1b700*/  IMAD R141, R3, R2, R141 ;  /* 0x00000002038d7224 */ /* 0x000fe400078e028d */
[----:B------:R-:W-:-:S03]  /*1b710*/  IMAD.HI.U32 R2, R4, R142, RZ ;  /* 0x0000008e04027227 */ /* 0x000fc600078e00ff */
[----:B------:R-:W-:Y:S01]  /*1b720*/  ISETP.GT.U32.AND P6, PT, R3, R141, PT ;  /* 0x0000008d0300720c */ /* 0x000fe20003fc4070 */
[----:B------:R-:W-:-:S04]  /*1b730*/  IMAD.MOV R2, RZ, RZ, -R2 ;  /* 0x000000ffff027224 */ /* 0x000fc800078e0a02 */
[----:B------:R-:W-:Y:S02]  /*1b740*/  IMAD R142, R3, R2, R142 ;  /* 0x00000002038e7224 */ /* 0x000fe400078e028e */
[----:B------:R-:W-:-:S03]  /*1b750*/  @!P0 IMAD.IADD R140, R140, 0x1, -R3 ;  /* 0x000000018c8c8824 */ /* 0x000fc600078e0a03 */
[----:B------:R-:W-:Y:S01]  /*1b760*/  ISETP.GT.U32.AND P0, PT, R3, R142, PT ;  /* 0x0000008e0300720c */ /* 0x000fe20003f04070 */
[----:B------:R-:W-:Y:S02]  /*1b770*/  IMAD.MOV.U32 R168, RZ, RZ, R163 ;  /* 0x000000ffffa87224 */ /* 0x000fe400078e00a3 */
[----:B------:R-:W-:Y:S01]  /*1b780*/  IMAD.MOV.U32 R163, RZ, RZ, R144 ;  /* 0x000000ffffa37224 */ /* 0x000fe200078e0090 */
[----:B------:R-:W-:Y:S01]  /*1b790*/  IABS R144, R178 ;  /* 0x000000b200907213 */ /* 0x000fe20000000000 */
[----:B------:R-:W-:Y:S02]  /*1b7a0*/  @!P6 IMAD.IADD R141, R141, 0x1, -R3 ;  /* 0x000000018d8de824 */ /* 0x000fe400078e0a03 */
[----:B------:R-:W-:Y:S01]  /*1b7b0*/  IMAD.MOV.U32 R169, RZ, RZ, R165 ;  /* 0x000000ffffa97224 */ /* 0x000fe200078e00a5 */
[C---:B------:R-:W-:Y:S01]  /*1b7c0*/  ISETP.GT.U32.AND P6, PT, R3.reuse, R140, PT ;  /* 0x0000008c0300720c */ /* 0x040fe20003fc4070 */
[----:B------:R-:W-:Y:S01]  /*1b7d0*/  IMAD.MOV.U32 R165, RZ, RZ, R145 ;  /* 0x000000ffffa57224 */ /* 0x000fe200078e0091 */
[----:B------:R-:W-:Y:S01]  /*1b7e0*/  IABS R145, R177 ;  /* 0x000000b100917213 */ /* 0x000fe20000000000 */
[----:B------:R-:W-:Y:S01]  /*1b7f0*/  @!P3 IMAD.MOV R138, RZ, RZ, -R138 ;  /* 0x000000ffff8ab224 */ /* 0x000fe200078e0a8a */
[----:B------:R-:W-:Y:S01]  /*1b800*/  ISETP.GT.U32.AND P3, PT, R3, R141, PT ;  /* 0x0000008d0300720c */ /* 0x000fe20003f64070 */
[----:B------:R-:W-:-:S02]  /*1b810*/  IMAD.MOV.U32 R185, RZ, RZ, R170 ;  /* 0x000000ffffb97224 */ /* 0x000fc400078e00aa */
[----:B------:R-:W-:-:S04]  /*1b820*/  IMAD.HI.U32 R6, R4, R144, RZ ;  /* 0x0000009004067227 */ /* 0x000fc800078e00ff */
[----:B------:R-:W-:Y:S02]  /*1b830*/  IMAD.MOV.U32 R170, RZ, RZ, R166 ;  /* 0x000000ffffaa7224 */ /* 0x000fe400078e00a6 */
[----:B------:R-:W-:Y:S01]  /*1b840*/  IMAD.MOV.U32 R166, RZ, RZ, R146 ;  /* 0x000000ffffa67224 */ /* 0x000fe200078e0092 */
[----:B------:R-:W-:Y:S01]  /*1b850*/  IABS R146, R179 ;  /* 0x000000b300927213 */ /* 0x000fe20000000000 */
[----:B------:R-:W-:Y:S02]  /*1b860*/  @!P0 IMAD.IADD R142, R142, 0x1, -R3 ;  /* 0x000000018e8e8824 */ /* 0x000fe400078e0a03 */
[----:B------:R-:W-:-:S04]  /*1b870*/  IMAD.HI.U32 R5, R4, R145, RZ ;  /* 0x0000009104057227 */ /* 0x000fc800078e00ff */
[----:B------:R-:W-:Y:S01]  /*1b880*/  IMAD.MOV R6, RZ, RZ, -R6 ;  /* 0x000000ffff067224 */ /* 0x000fe200078e0a06 */
[----:B------:R-:W-:Y:S01]  /*1b890*/  ISETP.GT.U32.AND P0, PT, R3, R142, PT ;  /* 0x0000008e0300720c */ /* 0x000fe20003f04070 */
[----:B------:R-:W-:-:S04]  /*1b8a0*/  IMAD.HI.U32 R2, R4, R146, RZ ;  /* 0x0000009204027227 */ /* 0x000fc800078e00ff */
[----:B------:R-:W-:Y:S02]  /*1b8b0*/  IMAD.MOV R5, RZ, RZ, -R5 ;  /* 0x000000ffff057224 */ /* 0x000fe400078e0a05 */
[C---:B------:R-:W-:Y:S02]  /*1b8c0*/  IMAD R144, R3.reuse, R6, R144 ;  /* 0x0000000603907224 */ /* 0x040fe400078e0290 */
[----:B------:R-:W-:Y:S02]  /*1b8d0*/  IMAD.MOV R2, RZ, RZ, -R2 ;  /* 0x000000ffff027224 */ /* 0x000fe400078e0a02 */
[----:B------:R-:W-:Y:S02]  /*1b8e0*/  IMAD R145, R3, R5, R145 ;  /* 0x0000000503917224 */ /* 0x000fe400078e0291 */
[--C-:B------:R-:W-:Y:S02]  /*1b8f0*/  @!P6 IMAD.IADD R140, R140, 0x1, -R3.reuse ;  /* 0x000000018c8ce824 */ /* 0x100fe400078e0a03 */
[----:B------:R-:W-:Y:S01]  /*1b900*/  @!P3 IMAD.IADD R141, R141, 0x1, -R3 ;  /* 0x000000018d8db824 */ /* 0x000fe200078e0a03 */
[C---:B------:R-:W-:Y:S01]  /*1b910*/  ISETP.GT.U32.AND P3, PT, R3.reuse, R144, PT ;  /* 0x000000900300720c */ /* 0x040fe20003f64070 */
[----:B------:R-:W-:-:S02]  /*1b920*/  IMAD R146, R3, R2, R146 ;  /* 0x0000000203927224 */ /* 0x000fc400078e0292 */
[----:B------:R-:W-:Y:S01]  /*1b930*/  @!P2 IMAD.MOV R140, RZ, RZ, -R140 ;  /* 0x000000ffff8ca224 */ /* 0x000fe200078e0a8c */
[C---:B------:R-:W-:Y:S01]  /*1b940*/  ISETP.GT.U32.AND P2, PT, R3.reuse, R145, PT ;  /* 0x000000910300720c */ /* 0x040fe20003f44070 */
[----:B---3--:R-:W-:Y:S02]  /*1b950*/  IMAD.MOV.U32 R182, RZ, RZ, R174 ;  /* 0x000000ffffb67224 */ /* 0x008fe400078e00ae */
[----:B------:R-:W-:Y:S02]  /*1b960*/  IMAD.MOV.U32 R174, RZ, RZ, R164 ;  /* 0x000000ffffae7224 */ /* 0x000fe400078e00a4 */
[----:B------:R-:W-:Y:S01]  /*1b970*/  @!P0 IMAD.IADD R142, R142, 0x1, -R3 ;  /* 0x000000018e8e8824 */ /* 0x000fe200078e0a03 */
[----:B------:R-:W-:Y:S01]  /*1b980*/  ISETP.GT.U32.AND P0, PT, R3, R146, PT ;  /* 0x000000920300720c */ /* 0x000fe20003f04070 */
[----:B------:R-:W-:Y:S01]  /*1b990*/  IMAD.MOV.U32 R164, RZ, RZ, R147 ;  /* 0x000000ffffa47224 */ /* 0x000fe200078e0093 */
[----:B------:R-:W-:Y:S01]  /*1b9a0*/  IABS R147, R185 ;  /* 0x000000b900937213 */ /* 0x000fe20000000000 */
[----:B------:R-:W-:-:S04]  /*1b9b0*/  IMAD.HI.U32 R7, R4, R143, RZ ;  /* 0x0000008f04077227 */ /* 0x000fc800078e00ff */
[----:B------:R-:W-:Y:S01]  /*1b9c0*/  @!P1 IMAD.MOV R141, RZ, RZ, -R141 ;  /* 0x000000ffff8d9224 */ /* 0x000fe200078e0a8d */
[----:B------:R-:W-:Y:S01]  /*1b9d0*/  ISETP.GE.AND P1, PT, R178, RZ, PT ;  /* 0x000000ffb200720c */ /* 0x000fe20003f26270 */
[----:B------:R-:W-:Y:S02]  /*1b9e0*/  IMAD.MOV.U32 R178, RZ, RZ, R173 ;  /* 0x000000ffffb27224 */ /* 0x000fe400078e00ad */
[----:B------:R-:W-:Y:S02]  /*1b9f0*/  IMAD.MOV.U32 R173, RZ, RZ, R168 ;  /* 0x000000ffffad7224 */ /* 0x000fe400078e00a8 */
[----:B------:R-:W-:Y:S02]  /*1ba00*/  IMAD.MOV R7, RZ, RZ, -R7 ;  /* 0x000000ffff077224 */ /* 0x000fe400078e0a07 */
[----:B------:R-:W-:Y:S02]  /*1ba10*/  IMAD.MOV.U32 R168, RZ, RZ, R167 ;  /* 0x000000ffffa87224 */ /* 0x000fe400078e00a7 */
[----:B------:R-:W-:-:S02]  /*1ba20*/  @!P3 IMAD.IADD R144, R144, 0x1, -R3 ;  /* 0x000000019090b824 */ /* 0x000fc400078e0a03 */
[----:B------:R-:W-:-:S04]  /*1ba30*/  IMAD.HI.U32 R2, R4, R147, RZ ;  /* 0x0000009304027227 */ /* 0x000fc800078e00ff */
[----:B------:R-:W-:Y:S02]  /*1ba40*/  IMAD.MOV.U32 R167, RZ, RZ, R166 ;  /* 0x000000ffffa77224 */ /* 0x000fe400078e00a6 */
[----:B------:R-:W-:Y:S02]  /*1ba50*/  IMAD.MOV.U32 R166, RZ, RZ, R163 ;  /* 0x000000ffffa67224 */ /* 0x000fe400078e00a3 */
[----:B------:R-:W-:Y:S02]  /*1ba60*/  IMAD.MOV.U32 R163, RZ, RZ, R154 ;  /* 0x000000ffffa37224 */ /* 0x000fe400078e009a */
[----:B------:R-:W-:Y:S02]  /*1ba70*/  IMAD R143, R3, R7, R143 ;  /* 0x00000007038f7224 */ /* 0x000fe400078e028f */
[----:B------:R-:W-:Y:S01]  /*1ba80*/  IMAD.MOV.U32 R154, RZ, RZ, R148 ;  /* 0x000000ffff9a7224 */ /* 0x000fe200078e0094 */
[----:B------:R-:W-:Y:S01]  /*1ba90*/  IABS R148, R184 ;  /* 0x000000b800947213 */ /* 0x000fe20000000000 */
[--C-:B------:R-:W-:Y:S01]  /*1baa0*/  @!P2 IMAD.IADD R145, R145, 0x1, -R3.reuse ;  /* 0x000000019191a824 */ /* 0x100fe200078e0a03 */
[C---:B------:R-:W-:Y:S01]  /*1bab0*/  ISETP.GT.U32.AND P2, PT, R3.reuse, R144, PT ;  /* 0x000000900300720c */ /* 0x040fe20003f44070 */
[----:B------:R-:W-:Y:S01]  /*1bac0*/  IMAD.MOV R2, RZ, RZ, -R2 ;  /* 0x000000ffff027224 */ /* 0x000fe200078e0a02 */
[C---:B------:R-:W-:Y:S01]  /*1bad0*/  ISETP.GT.U32.AND P6, PT, R3.reuse, R143, PT ;  /* 0x0000008f0300720c */ /* 0x040fe20003fc4070 */
[----:B------:R-:W-:Y:S01]  /*1bae0*/  @!P0 IMAD.IADD R146, R146, 0x1, -R3 ;  /* 0x0000000192928824 */ /* 0x000fe200078e0a03 */
[C---:B------:R-:W-:Y:S01]  /*1baf0*/  ISETP.GT.U32.AND P0, PT, R3.reuse, R145, PT ;  /* 0x000000910300720c */ /* 0x040fe20003f04070 */
[----:B------:R-:W-:-:S02]  /*1bb00*/  IMAD R147, R3, R2, R147 ;  /* 0x0000000203937224 */ /* 0x000fc400078e0293 */
[----:B------:R-:W-:-:S04]  /*1bb10*/  IMAD.HI.U32 R2, R4, R148, RZ ;  /* 0x0000009404027227 */ /* 0x000fc800078e00ff */
[----:B------:R-:W-:Y:S02]  /*1bb20*/  IMAD.MOV R2, RZ, RZ, -R2 ;  /* 0x000000ffff027224 */ /* 0x000fe400078e0a02 */
[--C-:B------:R-:W-:Y:S01]  /*1bb30*/  @!P2 IMAD.IADD R144, R144, 0x1, -R3.reuse ;  /* 0x000000019090a824 */ /* 0x100fe200078e0a03 */
[C---:B------:R-:W-:Y:S01]  /*1bb40*/  ISETP.GT.U32.AND P2, PT, R3.reuse, R147, PT ;  /* 0x000000930300720c */ /* 0x040fe20003f44070 */
[----:B------:R-:W-:Y:S02]  /*1bb50*/  IMAD R148, R3, R2, R148 ;  /* 0x0000000203947224 */ /* 0x000fe400078e0294 */
[--C-:B------:R-:W-:Y:S02]  /*1bb60*/  @!P6 IMAD.IADD R143, R143, 0x1, -R3.reuse ;  /* 0x000000018f8fe824 */ /* 0x100fe400078e0a03 */
[----:B------:R-:W-:Y:S01]  /*1bb70*/  @!P0 IMAD.IADD R145, R145, 0x1, -R3 ;  /* 0x0000000191918824 */ /* 0x000fe200078e0a03 */
[C---:B------:R-:W-:Y:S02]  /*1bb80*/  ISETP.GT.U32.AND P0, PT, R3.reuse, R148, PT ;  /* 0x000000940300720c */ /* 0x040fe40003f04070 */
[----:B------:R-:W-:Y:S01]  /*1bb90*/  ISETP.GT.U32.AND P3, PT, R3, R143, PT ;  /* 0x0000008f0300720c */ /* 0x000fe20003f64070 */
[----:B------:R-:W-:-:S04]  /*1bba0*/  @!P4 IMAD.MOV R142, RZ, RZ, -R142 ;  /* 0x000000ffff8ec224 */ /* 0x000fc800078e0a8e */
[----:B------:R-:W-:Y:S01]  /*1bbb0*/  @!P2 IMAD.IADD R147, R147, 0x1, -R3 ;  /* 0x000000019393a824 */ /* 0x000fe200078e0a03 */
[----:B------:R-:W-:Y:S02]  /*1bbc0*/  ISETP.GT.U32.AND P4, PT, R3, R146, PT ;  /* 0x000000920300720c */ /* 0x000fe40003f84070 */
[----:B------:R-:W-:-:S03]  /*1bbd0*/  ISETP.GE.AND P6, PT, R177, RZ, PT ;  /* 0x000000ffb100720c */ /* 0x000fc60003fc6270 */
[--C-:B------:R-:W-:Y:S01]  /*1bbe0*/  @!P0 IMAD.IADD R148, R148, 0x1, -R3.reuse ;  /* 0x0000000194948824 */ /* 0x100fe200078e0a03 */
[----:B------:R-:W-:Y:S01]  /*1bbf0*/  ISETP.GT.U32.AND P0, PT, R3, R147, PT ;  /* 0x000000930300720c */ /* 0x000fe20003f04070 */
[----:B------:R-:W-:Y:S02]  /*1bc00*/  IMAD.MOV.U32 R177, RZ, RZ, R174 ;  /* 0x000000ffffb17224 */ /* 0x000fe400078e00ae */
[----:B------:R-:W-:Y:S01]  /*1bc10*/  @!P3 IMAD.IADD R143, R143, 0x1, -R3 ;  /* 0x000000018f8fb824 */ /* 0x000fe200078e0a03 */
[----:B------:R-:W-:Y:S01]  /*1bc20*/  ISETP.GE.AND P3, PT, R179, RZ, PT ;  /* 0x000000ffb300720c */ /* 0x000fe20003f66270 */
[----:B------:R-:W-:Y:S02]  /*1bc30*/  IMAD.MOV.U32 R180, RZ, RZ, R178 ;  /* 0x000000ffffb47224 */ /* 0x000fe400078e00b2 */
[----:B------:R-:W-:Y:S02]  /*1bc40*/  IMAD.MOV.U32 R179, RZ, RZ, R177 ;  /* 0x000000ffffb37224 */ /* 0x000fe400078e00b1 */
[----:B------:R-:W-:-:S02]  /*1bc50*/  IMAD.MOV.U32 R199, RZ, RZ, R180 ;  /* 0x000000ffffc77224 */ /* 0x000fc400078e00b4 */
[----:B------:R-:W-:Y:S02]  /*1bc60*/  IMAD.MOV.U32 R200, RZ, RZ, R179 ;  /* 0x000000ffffc87224 */ /* 0x000fe400078e00b3 */
[--C-:B------:R-:W-:Y:S02]  /*1bc70*/  @!P4 IMAD.IADD R146, R146, 0x1, -R3.reuse ;  /* 0x000000019292c824 */ /* 0x100fe400078e0a03 */
[----:B------:R-:W-:Y:S01]  /*1bc80*/  @!P0 IMAD.IADD R147, R147, 0x1, -R3 ;  /* 0x0000000193938824 */ /* 0x000fe200078e0a03 */
[----:B------:R-:W-:Y:S01]  /*1bc90*/  ISETP.GE.AND P0, PT, R181, RZ, PT ;  /* 0x000000ffb500720c */ /* 0x000fe20003f06270 */
[----:B------:R-:W-:Y:S02]  /*1bca0*/  IMAD.MOV.U32 R174, RZ, RZ, R171 ;  /* 0x000000ffffae7224 */ /* 0x000fe400078e00ab */
[----:B------:R-:W-:Y:S02]  /*1bcb0*/  IMAD.MOV.U32 R171, RZ, RZ, R170 ;  /* 0x000000ffffab7224 */ /* 0x000fe400078e00aa */
[----:B------:R-:W-:Y:S01]  /*1bcc0*/  @!P3 IMAD.MOV R146, RZ, RZ, -R146 ;  /* 0x000000ffff92b224 */ /* 0x000fe200078e0a92 */
[----:B------:R-:W-:Y:S01]  /*1bcd0*/  ISETP.GE.AND P3, PT, R182, RZ, PT ;  /* 0x000000ffb600720c */ /* 0x000fe20003f66270 */
[----:B------:R-:W-:-:S02]  /*1bce0*/  IMAD.MOV.U32 R170, RZ, RZ, R169 ;  /* 0x000000ffffaa7224 */ /* 0x000fc400078e00a9 */
[----:B------:R-:W-:Y:S02]  /*1bcf0*/  IMAD.MOV.U32 R169, RZ, RZ, R156 ;  /* 0x000000ffffa97224 */ /* 0x000fe400078e009c */
[----:B------:R-:W-:Y:S02]  /*1bd00*/  IMAD.MOV.U32 R156, RZ, RZ, R153 ;  /* 0x000000ffff9c7224 */ /* 0x000fe400078e0099 */
[----:B------:R-:W-:Y:S02]  /*1bd10*/  IMAD.MOV.U32 R153, RZ, RZ, R149 ;  /* 0x000000ffff997224 */ /* 0x000fe400078e0095 */
[----:B--2---:R-:W-:Y:S02]  /*1bd20*/  IMAD.MOV.U32 R178, RZ, RZ, R175 ;  /* 0x000000ffffb27224 */ /* 0x004fe400078e00af */
[----:B------:R-:W-:Y:S02]  /*1bd30*/  IMAD.MOV.U32 R175, RZ, RZ, R151 ;  /* 0x000000ffffaf7224 */ /* 0x000fe400078e0097 */
[----:B----4-:R-:W-:-:S02]  /*1bd40*/  IMAD.MOV.U32 R177, RZ, RZ, R176 ;  /* 0x000000ffffb17224 */ /* 0x010fc400078e00b0 */
[----:B------:R-:W-:Y:S02]  /*1bd50*/  IMAD.MOV.U32 R176, RZ, RZ, R164 ;  /* 0x000000ffffb07224 */ /* 0x000fe400078e00a4 */
[----:B------:R-:W-:Y:S02]  /*1bd60*/  IMAD.MOV.U32 R180, RZ, RZ, R175 ;  /* 0x000000ffffb47224 */ /* 0x000fe400078e00af */
[----:B------:R-:W-:Y:S01]  /*1bd70*/  IMAD.MOV.U32 R179, RZ, RZ, R176 ;  /* 0x000000ffffb37224 */ /* 0x000fe200078e00b0 */
[----:B------:R-:W-:Y:S01]  /*1bd80*/  IABS R151, R181 ;  /* 0x000000b500977213 */ /* 0x000fe20000000000 */
[----:B------:R-:W-:Y:S02]  /*1bd90*/  IMAD.MOV.U32 R181, RZ, RZ, R180 ;  /* 0x000000ffffb57224 */ /* 0x000fe400078e00b4 */
[----:B------:R-:W-:Y:S02]  /*1bda0*/  IMAD.MOV.U32 R180, RZ, RZ, R179 ;  /* 0x000000ffffb47224 */ /* 0x000fe400078e00b3 */
[----:B------:R-:W-:Y:S01]  /*1bdb0*/  IMAD.MOV.U32 R164, RZ, RZ, R150 ;  /* 0x000000ffffa47224 */ /* 0x000fe200078e0096 */
[----:B------:R-:W-:Y:S01]  /*1bdc0*/  IABS R150, R182 ;  /* 0x000000b600967213 */ /* 0x000fe20000000000 */
[----:B------:R-:W-:-:S02]  /*1bdd0*/  IMAD.MOV.U32 R179, RZ, RZ, R178 ;  /* 0x000000ffffb37224 */ /* 0x000fc400078e00b2 */
[----:B------:R-:W-:Y:S02]  /*1bde0*/  IMAD.MOV.U32 R178, RZ, RZ, R177 ;  /* 0x000000ffffb27224 */ /* 0x000fe400078e00b1 */
[----:B------:R-:W-:Y:S02]  /*1bdf0*/  IMAD.MOV.U32 R177, RZ, RZ, R172 ;  /* 0x000000ffffb17224 */ /* 0x000fe400078e00ac */
[----:B------:R-:W-:Y:S02]  /*1be00*/  IMAD.MOV.U32 R182, RZ, RZ, R181 ;  /* 0x000000ffffb67224 */ /* 0x000fe400078e00b5 */
[----:B------:R-:W-:Y:S02]  /*1be10*/  IMAD.MOV.U32 R175, RZ, RZ, R155 ;  /* 0x000000ffffaf7224 */ /* 0x000fe400078e009b */
[----:B------:R-:W-:Y:S01]  /*1be20*/  IMAD.MOV.U32 R181, RZ, RZ, R180 ;  /* 0x000000ffffb57224 */ /* 0x000fe200078e00b4 */
[----:B------:R-:W2:Y:S01]  /*1be30*/  LDL.LU R155, [R1+0x73c] ;  /* 0x00073c00019b7983 */ /* 0x000ea20000300800 */
        /* <DEDUP_REMOVED lines=10> */
[----:B------:R-:W-:Y:S01]  /*1bee0*/  IMAD.MOV.U32 R168, RZ, RZ, R167 ;  /* 0x000000ffffa87224 */ /* 0x000fe200078e00a7 */
[----:B------:R-:W4:Y:S04]  /*1bef0*/  LDL.LU R172, [R1+0x710] ;  /* 0x0007100001ac7983 */ /* 0x000f280000300800 */
[----:B------:R-:W2:Y:S01]  /*1bf00*/  LDL.LU R167, [R1+0x6bc] ;  /* 0x0006bc0001a77983 */ /* 0x000ea20000300800 */
[----:B------:R-:W-:Y:S01]  /*1bf10*/  ISETP.GE.AND P2, PT, R184, RZ, PT ;  /* 0x000000ffb800720c */ /* 0x000fe20003f46270 */
[----:B------:R-:W-:Y:S01]  /*1bf20*/  @!P6 IMAD.MOV R145, RZ, RZ, -R145 ;  /* 0x000000ffff91e224 */ /* 0x000fe200078e0a91 */
[----:B------:R-:W-:Y:S01]  /*1bf30*/  IABS R149, R183 ;  /* 0x000000b700957213 */ /* 0x000fe20000000000 */
[----:B------:R-:W4:Y:S01]  /*1bf40*/  LDL.LU R184, [R1+0x6ac] ;  /* 0x0006ac0001b87983 */ /* 0x000f220000300800 */
[----:B------:R-:W-:-:S03]  /*1bf50*/  ISETP.GE.AND P6, PT, R183, RZ, PT ;  /* 0x000000ffb700720c */ /* 0x000fc60003fc6270 */
[----:B------:R-:W4:Y:S01]  /*1bf60*/  LDL.LU R183, [R1+0x6a8] ;  /* 0x0006a80001b77983 */ /* 0x000f220000300800 */
        /* <DEDUP_REMOVED lines=14> */
[----:B------:R-:W-:Y:S01]  /*1c050*/  @!P5 IMAD.MOV R143, RZ, RZ, -R143 ;  /* 0x000000ffff8fd224 */ /* 0x000fe200078e0a8f */
[----:B------:R-:W-:Y:S01]  /*1c060*/  ISETP.GT.U32.AND P5, PT, R3, R148, PT ;  /* 0x000000940300720c */ /* 0x000fe20003fa4070 */
[----:B------:R-:W-:-:S04]  /*1c070*/  IMAD.HI.U32 R2, R4, R149, RZ ;  /* 0x0000009504027227 */ /* 0x000fc800078e00ff */
[----:B------:R-:W-:-:S04]  /*1c080*/  IMAD.HI.U32 R5, R4, R150, RZ ;  /* 0x0000009604057227 */ /* 0x000fc800078e00ff */
[----:B------:R-:W-:Y:S02]  /*1c090*/  IMAD.MOV R2, RZ, RZ, -R2 ;  /* 0x000000ffff027224 */ /* 0x000fe400078e0a02 */
[----:B------:R-:W-:Y:S02]  /*1c0a0*/  IMAD.MOV R5, RZ, RZ, -R5 ;  /* 0x000000ffff057224 */ /* 0x000fe400078e0a05 */
[C---:B------:R-:W-:Y:S02]  /*1c0b0*/  IMAD R149, R3.reuse, R2, R149 ;  /* 0x0000000203957224 */ /* 0x040fe400078e0295 */
[C---:B------:R-:W-:Y:S02]  /*1c0c0*/  IMAD R150, R3.reuse, R5, R150 ;  /* 0x0000000503967224 */ /* 0x040fe400078e0296 */
[----:B------:R-:W-:Y:S01]  /*1c0d0*/  @!P1 IMAD.MOV R144, RZ, RZ, -R144 ;  /* 0x000000ffff909224 */ /* 0x000fe200078e0a90 */
[C---:B------:R-:W-:Y:S01]  /*1c0e0*/  ISETP.GT.U32.AND P1, PT, R3.reuse, R149, PT ;  /* 0x000000950300720c */ /* 0x040fe20003f24070 */
[----:B------:R-:W-:Y:S01]  /*1c0f0*/  @!P5 IMAD.IADD R148, R148, 0x1, -R3 ;  /* 0x000000019494d824 */ /* 0x000fe200078e0a03 */
[----:B------:R-:W-:Y:S01]  /*1c100*/  ISETP.GT.U32.AND P5, PT, R3, R150, PT ;  /* 0x000000960300720c */ /* 0x000fe20003fa4070 */
[----:B------:R-:W-:-:S04]  /*1c110*/  IMAD.HI.U32 R2, R4, R151, RZ ;  /* 0x0000009704027227 */ /* 0x000fc800078e00ff */
[----:B------:R-:W-:-:S06]  /*1c120*/  IMAD.MOV R2, RZ, RZ, -R2 ;  /* 0x000000ffff027224 */ /* 0x000fcc00078e0a02 */
[--C-:B------:R-:W-:Y:S01]  /*1c130*/  @!P1 IMAD.IADD R149, R149, 0x1, -R3.reuse ;  /* 0x0000000195959824 */ /* 0x100fe200078e0a03 */
[----:B------:R-:W-:Y:S01]  /*1c140*/  ISETP.GE.AND P1, PT, R152, RZ, PT ;  /* 0x000000ff9800720c */ /* 0x000fe20003f26270 */
[----:B------:R-:W-:Y:S01]  /*1c150*/  @!P5 IMAD.IADD R150, R150, 0x1, -R3 ;  /* 0x000000019696d824 */ /* 0x000fe200078e0a03 */
[----:B------:R-:W-:Y:S01]  /*1c160*/  IABS R152, R152 ;  /* 0x0000009800987213 */ /* 0x000fe20000000000 */
[----:B------:R-:W-:-:S03]  /*1c170*/  IMAD R151, R3, R2, R151 ;  /* 0x0000000203977224 */ /* 0x000fc600078e0297 */
[----:B------:R-:W-:Y:S01]  /*1c180*/  ISETP.GT.U32.AND P5, PT, R3, R150, PT ;  /* 0x000000960300720c */ /* 0x000fe20003fa4070 */
[----:B------:R-:W-:-:S04]  /*1c190*/  IMAD.HI.U32 R2, R4, R152, RZ ;  /* 0x0000009804027227 */ /* 0x000fc800078e00ff */
[----:B------:R-:W-:Y:S02]  /*1c1a0*/  IMAD.MOV R2, RZ, RZ, -R2 ;  /* 0x000000ffff027224 */ /* 0x000fe400078e0a02 */
[----:B------:R-:W-:Y:S01]  /*1c1b0*/  @!P4 IMAD.MOV R147, RZ, RZ, -R147 ;  /* 0x000000ffff93c224 */ /* 0x000fe200078e0a93 */
[C---:B------:R-:W-:Y:S01]  /*1c1c0*/  ISETP.GT.U32.AND P4, PT, R3.reuse, R149, PT ;  /* 0x000000950300720c */ /* 0x040fe20003f84070 */
[----:B------:R-:W-:Y:S02]  /*1c1d0*/  IMAD R152, R3, R2, R152 ;  /* 0x0000000203987224 */ /* 0x000fe400078e0298 */
[----:B--2---:R-:W-:Y:S02]  /*1c1e0*/  IMAD.MOV.U32 R182, RZ, RZ, R167 ;  /* 0x000000ffffb67224 */ /* 0x004fe400078e00a7 */
[----:B------:R-:W2:Y:S02]  /*1c1f0*/  LDL.LU R167, [R1+0x724] ;  /* 0x0007240001a77983 */ /* 0x000ea40000300800 */
[----:B------:R-:W-:-:S02]  /*1c200*/  IMAD.MOV.U32 R185, RZ, RZ, R182 ;  /* 0x000000ffffb97224 */ /* 0x000fc400078e00b6 */
[----:B------:R-:W2:Y:S01]  /*1c210*/  LDL.LU R168, [R1+0x71c] ;  /* 0x00071c0001a87983 */ /* 0x000ea20000300800 */
[----:B------:R-:W-:-:S03]  /*1c220*/  IMAD.MOV.U32 R182, RZ, RZ, R169 ;  /* 0x000000ffffb67224 */ /* 0x000fc600078e00a9 */
[----:B------:R-:W2:Y:S04]  /*1c230*/  LDL.LU R174, [R1+0x740] ;  /* 0x0007400001ae7983 */ /* 0x000ea80000300800 */
[----:B------:R-:W2:Y:S04]  /*1c240*/  LDL.LU R169, [R1+0x6e0] ;  /* 0x0006e00001a97983 */ /* 0x000ea80000300800 */
[----:B------:R-:W2:Y:S04]  /*1c250*/  LDL.LU R177, [R1+0x6d0] ;  /* 0x0006d00001b17983 */ /* 0x000ea80000300800 */
[----:B------:R-:W2:Y:S01]  /*1c260*/  LDL.LU R176, [R1+0x6d4] ;  /* 0x0006d40001b07983 */ /* 0x000ea20000300800 */
[----:B------:R-:W-:Y:S01]  /*1c270*/  @!P5 IMAD.IADD R150, R150, 0x1, -R3 ;  /* 0x000000019696d824 */ /* 0x000fe200078e0a03 */
[----:B------:R-:W-:Y:S01]  /*1c280*/  ISETP.GT.U32.AND P5, PT, R3, R152, PT ;  /* 0x000000980300720c */ /* 0x000fe20003fa4070 */
[----:B------:R-:W-:Y:S01]  /*1c290*/  @!P2 IMAD.MOV R148, RZ, RZ, -R148 ;  /* 0x000000ffff94a224 */ /* 0x000fe200078e0a94 */
[----:B---3--:R-:W-:-:S02]  /*1c2a0*/  ISETP.GE.AND P2, PT, R153, RZ, PT ;  /* 0x000000ff9900720c */ /* 0x008fc40003f46270 */
[----:B------:R-:W-:Y:S01]  /*1c2b0*/  IABS R153, R153 ;  /* 0x0000009900997213 */ /* 0x000fe20000000000 */
[----:B------:R-:W-:Y:S01]  /*1c2c0*/  @!P4 IMAD.IADD R149, R149, 0x1, -R3 ;  /* 0x000000019595c824 */ /* 0x000fe200078e0a03 */
[----:B------:R-:W-:Y:S01]  /*1c2d0*/  ISETP.GT.U32.AND P4, PT, R3, R151, PT ;  /* 0x000000970300720c */ /* 0x000fe20003f84070 */
[----:B------:R-:W-:Y:S02]  /*1c2e0*/  IMAD.MOV.U32 R186, RZ, RZ, R178 ;  /* 0x000000ffffba7224 */ /* 0x000fe400078e00b2 */
[----:B------:R-:W-:-:S04]  /*1c2f0*/  IMAD.HI.U32 R7, R4, R153, RZ ;  /* 0x0000009904077227 */ /* 0x000fc800078e00ff */
[----:B------:R-:W-:Y:S02]  /*1c300*/  IMAD.MOV.U32 R178, RZ, RZ, R175 ;  /* 0x000000ffffb27224 */ /* 0x000fe400078e00af */
[----:B------:R-:W-:Y:S01]  /*1c310*/  IMAD.MOV.U32 R175, RZ, RZ, R155 ;  /* 0x000000ffffaf7224 */ /* 0x000fe200078e009b */
[----:B------:R-:W-:Y:S01]  /*1c320*/  IABS R155, R200 ;  /* 0x000000c8009b7213 */ /* 0x000fe20000000000 */
[----:B------:R-:W-:Y:S02]  /*1c330*/  IMAD.MOV R7, RZ, RZ, -R7 ;  /* 0x000000ffff077224 */ /* 0x000fe400078e0a07 */
[----:B------:R-:W-:Y:S02]  /*1c340*/  @!P5 IMAD.IADD R152, R152, 0x1, -R3 ;  /* 0x000000019898d824 */ /* 0x000fe400078e0a03 */
[----:B------:R-:W-:Y:S01]  /*1c350*/  IMAD.MOV.U32 R173, RZ, RZ, R156 ;  /* 0x000000ffffad7224 */ /* 0x000fe200078e009c */
[----:B------:R-:W-:Y:S01]  /*1c360*/  IABS R156, R199 ;  /* 0x000000c7009c7213 */ /* 0x000fe20000000000 */
[C---:B------:R-:W-:Y:S01]  /*1c370*/  IMAD R153, R3.reuse, R7, R153 ;  /* 0x0000000703997224 */ /* 0x040fe200078e0299 */
[----:B------:R-:W-:Y:S01]  /*1c380*/  ISETP.GT.U32.AND P5, PT, R3, R152, PT ;  /* 0x000000980300720c */ /* 0x000fe20003fa4070 */
[----:B------:R-:W-:Y:S01]  /*1c390*/  IMAD.HI.U32 R5, R4, R155, RZ ;  /* 0x0000009b04057227 */ /* 0x000fe200078e00ff */
[----:B------:R-:W-:-:S03]  /*1c3a0*/  IABS R154, R186 ;  /* 0x000000ba009a7213 */ /* 0x000fc60000000000 */
[----:B------:R-:W-:Y:S01]  /*1c3b0*/  @!P3 IMAD.MOV R150, RZ, RZ, -R150 ;  /* 0x000000ffff96b224 */ /* 0x000fe200078e0a96 */
[----:B------:R-:W-:Y:S01]  /*1c3c0*/  ISETP.GT.U32.AND P3, PT, R3, R153, PT ;  /* 0x000000990300720c */ /* 0x000fe20003f64070 */
[----:B------:R-:W-:-:S04]  /*1c3d0*/  IMAD.HI.U32 R2, R4, R156, RZ ;  /* 0x0000009c04027227 */ /* 0x000fc800078e00ff */
[----:B------:R-:W-:Y:S02]  /*1c3e0*/  IMAD.MOV R5, RZ, RZ, -R5 ;  /* 0x000000ffff057224 */ /* 0x000fe400078e0a05 */
[----:B------:R-:W-:Y:S02]  /*1c3f0*/  @!P4 IMAD.IADD R151, R151, 0x1, -R3 ;  /* 0x000000019797c824 */ /* 0x000fe400078e0a03 */
[----:B------:R-:W-:Y:S02]  /*1c400*/  IMAD.MOV R2, RZ, RZ, -R2 ;  /* 0x000000ffff027224 */ /* 0x000fe400078e0a02 */
[C---:B------:R-:W-:Y:S02]  /*1c410*/  IMAD R155, R3.reuse, R5, R155 ;  /* 0x00000005039b7224 */ /* 0x040fe400078e029b */
[----:B------:R-:W-:Y:S01]  /*1c420*/  @!P6 IMAD.MOV R149, RZ, RZ, -R149 ;  /* 0x000000ffff95e224 */ /* 0x000fe200078e0a95 */
[----:B------:R-:W-:Y:S01]  /*1c430*/  ISETP.GT.U32.AND P6, PT, R3, R151, PT ;  /* 0x000000970300720c */ /* 0x000fe20003fc4070 */
[----:B------:R-:W-:-:S04]  /*1c440*/  IMAD.HI.U32 R6, R4, R154, RZ ;  /* 0x0000009a04067227 */ /* 0x000fc800078e00ff */
[C---:B------:R-:W-:Y:S02]  /*1c450*/  IMAD R156, R3.reuse, R2, R156 ;  /* 0x00000002039c7224 */ /* 0x040fe400078e029c */
[--C-:B------:R-:W-:Y:S01]  /*1c460*/  @!P5 IMAD.IADD R152, R152, 0x1, -R3.reuse ;  /* 0x000000019898d824 */ /* 0x100fe200078e0a03 */
[----:B------:R-:W-:Y:S01]  /*1c470*/  ISETP.GT.U32.AND P5, PT, R3, R155, PT ;  /* 0x0000009b0300720c */ /* 0x000fe20003fa4070 */
[----:B------:R-:W-:Y:S02]  /*1c480*/  IMAD.MOV R6, RZ, RZ, -R6 ;  /* 0x000000ffff067224 */ /* 0x000fe400078e0a06 */
[----:B------:R-:W-:Y:S01]  /*1c490*/  @!P3 IMAD.IADD R153, R153, 0x1, -R3 ;  /* 0x000000019999b824 */ /* 0x000fe200078e0a03 */
[C---:B------:R-:W-:Y:S01]  /*1c4a0*/  ISETP.GT.U32.AND P3, PT, R3.reuse, R156, PT ;  /* 0x0000009c0300720c */ /* 0x040fe20003f64070 */
[----:B------:R-:W-:Y:S02]  /*1c4b0*/  IMAD R154, R3, R6, R154 ;  /* 0x00000006039a7224 */ /* 0x000fe400078e029a */
[----:B------:R-:W-:Y:S01]  /*1c4c0*/  IMAD.MOV.U32 R187, RZ, RZ, R157 ;  /* 0x000000ffffbb7224 */ /* 0x000fe200078e009d */
[----:B------:R-:W-:Y:S01]  /*1c4d0*/  IABS R157, R196 ;  /* 0x000000c4009d7213 */ /* 0x000fe20000000000 */
[----:B------:R-:W-:Y:S01]  /*1c4e0*/  @!P6 IMAD.IADD R151, R151, 0x1, -R3 ;  /* 0x000000019797e824 */ /* 0x000fe200078e0a03 */
[----:B------:R-:W-:-:S03]  /*1c4f0*/  ISETP.GT.U32.AND P6, PT, R3, R154, PT ;  /* 0x0000009a0300720c */ /* 0x000fc60003fc4070 */
[----:B------:R-:W-:Y:S01]  /*1c500*/  @!P5 IMAD.IADD R155, R155, 0x1, -R3 ;  /* 0x000000019b9bd824 */ /* 0x000fe200078e0a03 */
[----:B------:R-:W-:Y:S01]  /*1c510*/  ISETP.GE.AND P4, PT, R186, RZ, PT ;  /* 0x000000ffba00720c */ /* 0x000fe20003f86270 */
[----:B------:R-:W-:-:S04]  /*1c520*/  IMAD.HI.U32 R2, R4, R157, RZ ;  /* 0x0000009d04027227 */ /* 0x000fc800078e00ff */
[----:B----4-:R-:W-:Y:S02]  /*1c530*/  IMAD.MOV.U32 R195, RZ, RZ, R183 ;  /* 0x000000ffffc37224 */ /* 0x010fe400078e00b7 */
[----:B------:R-:W-:Y:S02]  /*1c540*/  IMAD.MOV.U32 R183, RZ, RZ, R166 ;  /* 0x000000ffffb77224 */ /* 0x000fe400078e00a6 */
[----:B------:R-:W-:Y:S02]  /*1c550*/  IMAD.MOV.U32 R186, RZ, RZ, R163 ;  /* 0x000000ffffba7224 */ /* 0x000fe400078e00a3 */
[----:B------:R-:W-:Y:S01]  /*1c560*/  @!P3 IMAD.IADD R156, R156, 0x1, -R3 ;  /* 0x000000019c9cb824 */ /* 0x000fe200078e0a03 */
[----:B------:R-:W-:Y:S01]  /*1c570*/  ISETP.GT.U32.AND P3, PT, R3, R155, PT ;  /* 0x0000009b0300720c */ /* 0x000fe20003f64070 */
[----:B------:R-:W-:Y:S01]  /*1c580*/  IMAD.MOV.U32 R166, RZ, RZ, R160 ;  /* 0x000000ffffa67224 */ /* 0x000fe200078e00a0 */
[----:B------:R-:W-:Y:S01]  /*1c590*/  IABS R160, R197 ;  /* 0x000000c500a07213 */ /* 0x000fe20000000000 */
[----:B------:R-:W-:Y:S01]  /*1c5a0*/  IMAD.MOV.U32 R163, RZ, RZ, R159 ;  /* 0x000000ffffa37224 */ /* 0x000fe200078e009f */
[----:B------:R-:W-:Y:S01]  /*1c5b0*/  IABS R159, R198 ;  /* 0x000000c6009f7213 */ /* 0x000fe20000000000 */
[----:B------:R-:W-:-:S02]  /*1c5c0*/  IMAD.MOV.U32 R188, RZ, RZ, R181 ;  /* 0x000000ffffbc7224 */ /* 0x000fc400078e00b5 */
[----:B------:R-:W-:Y:S02]  /*1c5d0*/  IMAD.MOV R2, RZ, RZ, -R2 ;  /* 0x000000ffff027224 */ /* 0x000fe400078e0a02 */
[----:B------:R-:W-:Y:S02]  /*1c5e0*/  IMAD.MOV.U32 R181, RZ, RZ, R172 ;  /* 0x000000ffffb57224 */ /* 0x000fe400078e00ac */
[----:B------:R-:W-:Y:S01]  /*1c5f0*/  IMAD.MOV.U32 R172, RZ, RZ, R158 ;  /* 0x000000ffffac7224 */ /* 0x000fe200078e009e */
[----:B------:R-:W-:Y:S01]  /*1c600*/  IABS R158, R192 ;  /* 0x000000c0009e7213 */ /* 0x000fe20000000000 */
[----:B------:R-:W-:Y:S01]  /*1c610*/  @!P1 IMAD.MOV R152, RZ, RZ, -R152 ;  /* 0x000000ffff989224 */ /* 0x000fe200078e0a98 */
[C---:B------:R-:W-:Y:S01]  /*1c620*/  ISETP.GT.U32.AND P1, PT, R3.reuse, R156, PT ;  /* 0x0000009c0300720c */ /* 0x040fe20003f24070 */
[----:B------:R-:W-:Y:S02]  /*1c630*/  IMAD R157, R3, R2, R157 ;  /* 0x00000002039d7224 */ /* 0x000fe400078e029d */
[----:B------:R-:W-:-:S02]  /*1c640*/  @!P6 IMAD.IADD R154, R154, 0x1, -R3 ;  /* 0x000000019a9ae824 */ /* 0x000fc400078e0a03 */
[----:B------:R-:W-:Y:S01]  /*1c650*/  IMAD.HI.U32 R5, R4, R159, RZ ;  /* 0x0000009f04057227 */ /* 0x000fe200078e00ff */
[----:B------:R-:W-:-:S03]  /*1c660*/  ISETP.GT.U32.AND P5, PT, R3, R153, PT ;  /* 0x000000990300720c */ /* 0x000fc60003fa4070 */
[----:B------:R-:W-:-:S04]  /*1c670*/  IMAD.HI.U32 R2, R4, R160, RZ ;  /* 0x000000a004027227 */ /* 0x000fc800078e00ff */
[----:B------:R-:W-:Y:S02]  /*1c680*/  IMAD.MOV.U32 R194, RZ, RZ, R184 ;  /* 0x000000ffffc27224 */ /* 0x000fe400078e00b8 */
[----:B------:R-:W-:Y:S02]  /*1c690*/  IMAD.MOV.U32 R184, RZ, RZ, R165 ;  /* 0x000000ffffb87224 */ /* 0x000fe400078e00a5 */
[----:B------:R-:W-:Y:S01]  /*1c6a0*/  IMAD.MOV.U32 R165, RZ, RZ, R161 ;  /* 0x000000ffffa57224 */ /* 0x000fe200078e00a1 */
[----:B------:R-:W-:Y:S01]  /*1c6b0*/  IABS R161, R195 ;  /* 0x000000c300a17213 */ /* 0x000fe20000000000 */
[----:B------:R-:W-:-:S04]  /*1c6c0*/  IMAD.HI.U32 R6, R4, R158, RZ ;  /* 0x0000009e04067227 */ /* 0x000fc800078e00ff */
[----:B------:R-:W-:Y:S01]  /*1c6d0*/  @!P0 IMAD.MOV R151, RZ, RZ, -R151 ;  /* 0x000000ffff978224 */ /* 0x000fe200078e0a97 */
[----:B------:R-:W-:Y:S01]  /*1c6e0*/  ISETP.GT.U32.AND P0, PT, R3, R154, PT ;  /* 0x0000009a0300720c */ /* 0x000fe20003f04070 */
[----:B------:R-:W-:Y:S02]  /*1c6f0*/  IMAD.MOV R5, RZ, RZ, -R5 ;  /* 0x000000ffff057224 */ /* 0x000fe400078e0a05 */
[----:B------:R-:W-:Y:S02]  /*1c700*/  IMAD.MOV R2, RZ, RZ, -R2 ;  /* 0x000000ffff027224 */ /* 0x000fe400078e0a02 */
[----:B------:R-:W-:Y:S02]  /*1c710*/  IMAD.MOV R6, RZ, RZ, -R6 ;  /* 0x000000ffff067224 */ /* 0x000fe400078e0a06 */
[----:B------:R-:W-:Y:S01]  /*1c720*/  @!P3 IMAD.IADD R155, R155, 0x1, -R3 ;  /* 0x000000019b9bb824 */ /* 0x000fe200078e0a03 */
[----:B------:R-:W-:Y:S01]  /*1c730*/  ISETP.GE.AND P3, PT, R200, RZ, PT ;  /* 0x000000ffc800720c */ /* 0x000fe20003f66270 */
[----:B------:R-:W-:-:S02]  /*1c740*/  IMAD R159, R3, R5, R159 ;  /* 0x00000005039f7224 */ /* 0x000fc400078e029f */
[----:B------:R-:W-:Y:S02]  /*1c750*/  IMAD R160, R3, R2, R160 ;  /* 0x0000000203a07224 */ /* 0x000fe400078e02a0 */
[----:B------:R-:W-:-:S04]  /*1c760*/  IMAD.HI.U32 R5, R4, R161, RZ ;  /* 0x000000a104057227 */ /* 0x000fc800078e00ff */
[C---:B------:R-:W-:Y:S02]  /*1c770*/  IMAD R158, R3.reuse, R6, R158 ;  /* 0x00000006039e7224 */ /* 0x040fe400078e029e */
[----:B------:R-:W-:Y:S01]  /*1c780*/  @!P1 IMAD.IADD R156, R156, 0x1, -R3 ;  /* 0x000000019c9c9824 */ /* 0x000fe200078e0a03 */
[----:B------:R-:W-:Y:S01]  /*1c790*/  ISETP.GT.U32.AND P1, PT, R3, R160, PT ;  /* 0x000000a00300720c */ /* 0x000fe20003f24070 */
[----:B------:R-:W-:Y:S02]  /*1c7a0*/  IMAD.MOV R5, RZ, RZ, -R5 ;  /* 0x000000ffff057224 */ /* 0x000fe400078e0a05 */
[--C-:B------:R-:W-:Y:S01]  /*1c7b0*/  @!P5 IMAD.IADD R153, R153, 0x1, -R3.reuse ;  /* 0x000000019999d824 */ /* 0x100fe200078e0a03 */
[C---:B------:R-:W-:Y:S01]  /*1c7c0*/  ISETP.GT.U32.AND P5, PT, R3.reuse, R158, PT ;  /* 0x0000009e0300720c */ /* 0x040fe20003fa4070 */
[----:B------:R-:W-:Y:S01]  /*1c7d0*/  @!P0 IMAD.IADD R154, R154, 0x1, -R3 ;  /* 0x000000019a9a8824 */ /* 0x000fe200078e0a03 */
[C---:B------:R-:W-:Y:S01]  /*1c7e0*/  ISETP.GT.U32.AND P0, PT, R3.reuse, R159, PT ;  /* 0x0000009f0300720c */ /* 0x040fe20003f04070 */
[----:B------:R-:W-:-:S02]  /*1c7f0*/  IMAD R161, R3, R5, R161 ;  /* 0x0000000503a17224 */ /* 0x000fc400078e02a1 */
[----:B------:R-:W-:-:S03]  /*1c800*/  @!P3 IMAD.MOV R155, RZ, RZ, -R155 ;  /* 0x000000ffff9bb224 */ /* 0x000fc600078e0a9b */
[C---:B------:R-:W-:Y:S01]  /*1c810*/  ISETP.GT.U32.AND P3, PT, R3.reuse, R161, PT ;  /* 0x000000a10300720c */ /* 0x040fe20003f64070 */
[--C-:B------:R-:W-:Y:S02]  /*1c820*/  @!P1 IMAD.IADD R160, R160, 0x1, -R3.reuse ;  /* 0x00000001a0a09824 */ /* 0x100fe400078e0a03 */
[----:B------:R-:W-:Y:S02]  /*1c830*/  IMAD.MOV.U32 R191, RZ, RZ, R162 ;  /* 0x000000ffffbf7224 */ /* 0x000fe400078e00a2 */
[--C-:B------:R-:W-:Y:S01]  /*1c840*/  @!P5 IMAD.IADD R158, R158, 0x1, -R3.reuse ;  /* 0x000000019e9ed824 */ /* 0x100fe200078e0a03 */
[----:B------:R-:W-:Y:S01]  /*1c850*/  ISETP.GE.AND P5, PT, R196, RZ, PT ;  /* 0x000000ffc400720c */ /* 0x000fe20003fa6270 */
[----:B------:R-:W-:Y:S01]  /*1c860*/  @!P4 IMAD.MOV R154, RZ, RZ, -R154 ;  /* 0x000000ffff9ac224 */ /* 0x000fe200078e0a9a */
[----:B------:R-:W-:Y:S01]  /*1c870*/  ISETP.GT.U32.AND P4, PT, R3, R160, PT ;  /* 0x000000a00300720c */ /* 0x000fe20003f84070 */
[----:B------:R-:W-:Y:S01]  /*1c880*/  @!P0 IMAD.IADD R159, R159, 0x1, -R3 ;  /* 0x000000019f9f8824 */ /* 0x000fe200078e0a03 */
[----:B------:R-:W-:Y:S01]  /*1c890*/  ISETP.GE.AND P0, PT, R192, RZ, PT ;  /* 0x000000ffc000720c */ /* 0x000fe20003f06270 */
[----:B------:R-:W-:-:S02]  /*1c8a0*/  IMAD.MOV.U32 R196, RZ, RZ, R191 ;  /* 0x000000ffffc47224 */ /* 0x000fc400078e00bf */
[----:B------:R-:W-:Y:S02]  /*1c8b0*/  IMAD.MOV.U32 R191, RZ, RZ, R189 ;  /* 0x000000ffffbf7224 */ /* 0x000fe400078e00bd */
[----:B------:R-:W-:Y:S02]  /*1c8c0*/  IMAD.MOV.U32 R192, RZ, RZ, R188 ;  /* 0x000000ffffc07224 */ /* 0x000fe400078e00bc */
[----:B------:R-:W-:Y:S02]  /*1c8d0*/  IMAD.MOV.U32 R189, RZ, RZ, R187 ;  /* 0x000000ffffbd7224 */ /* 0x000fe400078e00bb */
[--C-:B------:R-:W-:Y:S01]  /*1c8e0*/  @!P3 IMAD.IADD R161, R161, 0x1, -R3.reuse ;  /* 0x00000001a1a1b824 */ /* 0x100fe200078e0a03 */
[----:B------:R-:W-:Y:S01]  /*1c8f0*/  ISETP.GE.AND P3, PT, R193, RZ, PT ;  /* 0x000000ffc100720c */ /* 0x000fe20003f66270 */
[----:B------:R-:W-:Y:S01]  /*1c900*/  @!P4 IMAD.IADD R160, R160, 0x1, -R3 ;  /* 0x00000001a0a0c824 */ /* 0x000fe200078e0a03 */
[----:B------:R-:W-:Y:S02]  /*1c910*/  IABS R162, R194 ;  /* 0x000000c200a27213 */ /* 0x000fe40000000000 */
[----:B------:R-:W-:Y:S01]  /*1c920*/  ISETP.GE.AND P4, PT, R194, RZ, PT ;  /* 0x000000ffc200720c */ /* 0x000fe20003f86270 */
[----:B--2---:R-:W-:-:S02]  /*1c930*/  IMAD.MOV.U32 R187, RZ, RZ, R177 ;  /* 0x000000ffffbb7224 */ /* 0x004fc400078e00b1 */
[----:B------:R-:W-:Y:S01]  /*1c940*/  IMAD.MOV.U32 R177, RZ, RZ, R163 ;  /* 0x000000ffffb17224 */ /* 0x000fe200078e00a3 */
[----:B------:R-:W-:Y:S01]  /*1c950*/  IABS R163, R193 ;  /* 0x000000c100a37213 */ /* 0x000fe20000000000 */
[----:B------:R-:W-:Y:S02]  /*1c960*/  IMAD.MOV.U32 R188, RZ, RZ, R176 ;  /* 0x000000ffffbc7224 */ /* 0x000fe400078e00b0 */
[----:B------:R-:W-:Y:S01]  /*1c970*/  IMAD.MOV.U32 R193, RZ, RZ, R192 ;  /* 0x000000ffffc17224 */ /* 0x000fe200078e00c0 */
[----:B------:R-:W2:Y:S01]  /*1c980*/  LDL.LU R176, [R1+0x704] ;  /* 0x0007040001b07983 */ /* 0x000ea20000300800 */
        /* <DEDUP_REMOVED lines=8> */
[----:B------:R-:W-:Y:S02]  /*1ca10*/  IMAD.MOV.U32 R194, RZ, RZ, R189 ;  /* 0x000000ffffc27224 */ /* 0x000fe400078e00bd */
[----:B------:R-:W-:Y:S01]  /*1ca20*/  IMAD.MOV.U32 R205, RZ, RZ, R192 ;  /* 0x000000ffffcd7224 */ /* 0x000fe200078e00c0 */
[----:B------:R-:W4:Y:S01]  /*1ca30*/  LDL.LU R189, [R1+0x728] ;  /* 0x0007280001bd7983 */ /* 0x000f220000300800 */
[----:B------:R-:W-:-:S02]  /*1ca40*/  IMAD.MOV.U32 R193, RZ, RZ, R188 ;  /* 0x000000ffffc17224 */ /* 0x000fc400078e00bc */
[----:B------:R-:W-:Y:S01]  /*1ca50*/  IMAD.MOV.U32 R192, RZ, RZ, R187 ;  /* 0x000000ffffc07224 */ /* 0x000fe200078e00bb */
[----:B------:R-:W2:Y:S04]  /*1ca60*/  LDL.LU R188, [R1+0x754] ;  /* 0x0007540001bc7983 */ /* 0x000ea80000300800 */
[----:B------:R-:W3:Y:S01]  /*1ca70*/  LDL.LU R187, [R1+0x750] ;  /* 0x0007500001bb7983 */ /* 0x000ee20000300800 */
[C---:B------:R-:W-:Y:S01]  /*1ca80*/  ISETP.GT.U32.AND P6, PT, R3.reuse, R157, PT ;  /* 0x0000009d0300720c */ /* 0x040fe20003fc4070 */
[----:B------:R-:W-:Y:S01]  /*1ca90*/  @!P2 IMAD.MOV R153, RZ, RZ, -R153 ;  /* 0x000000ffff99a224 */ /* 0x000fe200078e0a99 */
[----:B------:R-:W-:Y:S01]  /*1caa0*/  ISETP.GT.U32.AND P2, PT, R3, R159, PT ;  /* 0x0000009f0300720c */ /* 0x000fe20003f44070 */
[----:B------:R-:W-:-:S10]  /*1cab0*/  IMAD.HI.U32 R2, R4, R162, RZ ;  /* 0x000000a204027227 */ /* 0x000fd400078e00ff */
[----:B------:R-:W-:-:S05]  /*1cac0*/  @!P6 IMAD.IADD R157, R157, 0x1, -R3 ;  /* 0x000000019d9de824 */ /* 0x000fca00078e0a03 */
[C---:B------:R-:W-:Y:S02]  /*1cad0*/  ISETP.GT.U32.AND P6, PT, R3.reuse, R157, PT ;  /* 0x0000009d0300720c */ /* 0x040fe40003fc4070 */
[----:B------:R-:W-:Y:S01]  /*1cae0*/  ISETP.GT.U32.AND P1, PT, R3, R158, PT ;  /* 0x0000009e0300720c */ /* 0x000fe20003f24070 */
[----:B------:R-:W-:-:S04]  /*1caf0*/  IMAD.MOV R2, RZ, RZ, -R2 ;  /* 0x000000ffff027224 */ /* 0x000fc800078e0a02 */
[----:B------:R-:W-:Y:S02]  /*1cb00*/  IMAD R162, R3, R2, R162 ;  /* 0x0000000203a27224 */ /* 0x000fe400078e02a2 */
[----:B------:R-:W-:-:S04]  /*1cb10*/  @!P2 IMAD.IADD R159, R159, 0x1, -R3 ;  /* 0x000000019f9fa824 */ /* 0x000fc800078e0a03 */
[----:B------:R-:W-:Y:S01]  /*1cb20*/  @!P6 IMAD.IADD R157, R157, 0x1, -R3 ;  /* 0x000000019d9de824 */ /* 0x000fe200078e0a03 */
[----:B------:R-:W-:Y:S01]  /*1cb30*/  ISETP.GE.AND P2, PT, R195, RZ, PT ;  /* 0x000000ffc300720c */ /* 0x000fe20003f46270 */
[----:B------:R-:W-:Y:S02]  /*1cb40*/  IMAD.MOV.U32 R195, RZ, RZ, R190 ;  /* 0x000000ffffc37224 */ /* 0x000fe400078e00be */
[----:B------:R-:W-:Y:S01]  /*1cb50*/  @!P5 IMAD.MOV R157, RZ, RZ, -R157 ;  /* 0x000000ffff9dd224 */ /* 0x000fe200078e0a9d */
[----:B------:R-:W-:Y:S01]  /*1cb60*/  ISETP.GT.U32.AND P5, PT, R3, R162, PT ;  /* 0x000000a20300720c */ /* 0x000fe20003fa4070 */
[----:B------:R-:W-:Y:S01]  /*1cb70*/  @!P1 IMAD.IADD R158, R158, 0x1, -R3 ;  /* 0x000000019e9e9824 */ /* 0x000fe200078e0a03 */
        /* <DEDUP_REMOVED lines=8> */
[----:B------:R-:W-:-:S05]  /*1cc00*/  @!P5 IMAD.IADD R162, R162, 0x1, -R3 ;  /* 0x00000001a2a2d824 */ /* 0x000fca00078e0a03 */
[----:B------:R-:W-:Y:S01]  /*1cc10*/  ISETP.GT.U32.AND P5, PT, R3, R162, PT ;  /* 0x000000a20300720c */ /* 0x000fe20003fa4070 */
[----:B------:R-:W-:Y:S02]  /*1cc20*/  IMAD.MOV.U32 R201, RZ, RZ, R193 ;  /* 0x000000ffffc97224 */ /* 0x000fe400078e00c1 */
[----:B------:R-:W-:Y:S02]  /*1cc30*/  IMAD.MOV.U32 R185, RZ, RZ, R177 ;  /* 0x000000ffffb97224 */ /* 0x000fe400078e00b1 */
[----:B------:R-:W-:Y:S02]  /*1cc40*/  IMAD.MOV.U32 R206, RZ, RZ, R194 ;  /* 0x000000ffffce7224 */ /* 0x000fe400078e00c2 */
[----:B------:R-:W-:Y:S01]  /*1cc50*/  IMAD.MOV.U32 R177, RZ, RZ, R166 ;  /* 0x000000ffffb17224 */ /* 0x000fe200078e00a6 */
[----:B------:R-:W-:Y:S01]  /*1cc60*/  IABS R166, R196 ;  /* 0x000000c400a67213 */ /* 0x000fe20000000000 */
[----:B------:R-:W-:-:S04]  /*1cc70*/  IMAD.MOV.U32 R202, RZ, RZ, R192 ;  /* 0x000000ffffca7224 */ /* 0x000fc800078e00c0 */
[----:B------:R-:W-:Y:S01]  /*1cc80*/  @!P5 IMAD.IADD R162, R162, 0x1, -R3 ;  /* 0x00000001a2a2d824 */ /* 0x000fe200078e0a03 */
[----:B------:R-:W-:Y:S01]  /*1cc90*/  ISETP.GE.AND P5, PT, R196, RZ, PT ;  /* 0x000000ffc400720c */ /* 0x000fe20003fa6270 */
[----:B----4-:R-:W-:Y:S02]  /*1cca0*/  IMAD.MOV.U32 R191, RZ, RZ, R189 ;  /* 0x000000ffffbf7224 */ /* 0x010fe400078e00bd */
[----:B--2---:R-:W-:Y:S02]  /*1ccb0*/  IMAD.MOV.U32 R189, RZ, RZ, R188 ;  /* 0x000000ffffbd7224 */ /* 0x004fe400078e00bc */
[----:B---3--:R-:W-:Y:S02]  /*1ccc0*/  IMAD.MOV.U32 R188, RZ, RZ, R187 ;  /* 0x000000ffffbc7224 */ /* 0x008fe400078e00bb */
        /* <DEDUP_REMOVED lines=10> */
[----:B------:R-:W2:Y:S01]  /*1cd70*/  LDL.LU R170, [R1+0x6dc] ;  /* 0x0006dc0001aa7983 */ /* 0x000ea20000300800 */
        /* <DEDUP_REMOVED lines=8> */
[----:B------:R-:W4:Y:S01]  /*1ce00*/  LDL.LU R183, [R1+0x784] ;  /* 0x0007840001b77983 */ /* 0x000f220000300800 */
[----:B------:R-:W-:-:S03]  /*1ce10*/  IMAD.MOV.U32 R180, RZ, RZ, R251 ;  /* 0x000000ffffb47224 */ /* 0x000fc600078e00fb */
[----:B------:R-:W4:Y:S04]  /*1ce20*/  LDL.LU R182, [R1+0x738] ;  /* 0x0007380001b67983 */ /* 0x000f280000300800 */
[----:B------:R-:W4:Y:S01]  /*1ce30*/  LDL.LU R251, [R1+0x768] ;  /* 0x0007680001fb7983 */ /* 0x000f220000300800 */
[----:B------:R-:W-:Y:S01]  /*1ce40*/  ISETP.GE.AND P6, PT, R199, RZ, PT ;  /* 0x000000ffc700720c */ /* 0x000fe20003fc6270 */
[----:B------:R-:W-:-:S04]  /*1ce50*/  IMAD.HI.U32 R2, R4, R163, RZ ;  /* 0x000000a304027227 */ /* 0x000fc800078e00ff */
[----:B------:R-:W-:-:S08]  /*1ce60*/  IMAD.MOV R2, RZ, RZ, -R2 ;  /* 0x000000ffff027224 */ /* 0x000fd000078e0a02 */
[----:B------:R-:W-:Y:S01]  /*1ce70*/  @!P6 IMAD.MOV R156, RZ, RZ, -R156 ;  /* 0x000000ffff9ce224 */ /* 0x000fe200078e0a9c */
[----:B------:R-:W-:Y:S01]  /*1ce80*/  ISETP.GE.AND P6, PT, R198, RZ, PT ;  /* 0x000000ffc600720c */ /* 0x000fe20003fc6270 */
[----:B------:R-:W-:Y:S02]  /*1ce90*/  IMAD R163, R3, R2, R163 ;  /* 0x0000000203a37224 */ /* 0x000fe400078e02a3 */
[----:B------:R-:W-:-:S03]  /*1cea0*/  @!P1 IMAD.MOV R160, RZ, RZ, -R160 ;  /* 0x000000ffffa09224 */ /* 0x000fc600078e0aa0 */
[C---:B------:R-:W-:Y:S01]  /*1ceb0*/  ISETP.GT.U32.AND P1, PT, R3.reuse, R163, PT ;  /* 0x000000a30300720c */ /* 0x040fe20003f24070 */
[----:B------:R-:W-:Y:S01]  /*1cec0*/  @!P0 IMAD.MOV R158, RZ, RZ, -R158 ;  /* 0x000000ffff9e8224 */ /* 0x000fe200078e0a9e */
[----:B------:R-:W-:-:S05]  /*1ced0*/  ISETP.GT.U32.AND P0, PT, R3, R161, PT ;  /* 0x000000a10300720c */ /* 0x000fca0003f04070 */
[----:B------:R-:W-:Y:S01]  /*1cee0*/  @!P6 IMAD.MOV R159, RZ, RZ, -R159 ;  /* 0x000000ffff9fe224 */ /* 0x000fe200078e0a9f */
[----:B------:R-:W-:Y:S02]  /*1cef0*/  ISETP.GE.AND P6, PT, R164, RZ, PT ;  /* 0x000000ffa400720c */ /* 0x000fe40003fc6270 */
[----:B------:R-:W-:Y:S01]  /*1cf00*/  IABS R164, R164 ;  /* 0x000000a400a47213 */ /* 0x000fe20000000000 */
[----:B------:R-:W-:Y:S01]  /*1cf10*/  IMAD.MOV.U32 R190, RZ, RZ, R165 ;  /* 0x000000ffffbe7224 */ /* 0x000fe200078e00a5 */
[----:B------:R-:W-:-:S03]  /*1cf20*/  IABS R165, R197 ;  /* 0x000000c500a57213 */ /* 0x000fc60000000000 */
[----:B------:R-:W-:-:S04]  /*1cf30*/  IMAD.HI.U32 R6, R4, R164, RZ ;  /* 0x000000a404067227 */ /* 0x000fc800078e00ff */
[----:B------:R-:W-:-:S04]  /*1cf40*/  IMAD.HI.U32 R5, R4, R165, RZ ;  /* 0x000000a504057227 */ /* 0x000fc800078e00ff */
[----:B------:R-:W-:Y:S02]  /*1cf50*/  IMAD.MOV R6, RZ, RZ, -R6 ;  /* 0x000000ffff067224 */ /* 0x000fe400078e0a06 */
[--C-:B------:R-:W-:Y:S02]  /*1cf60*/  @!P1 IMAD.IADD R163, R163, 0x1, -R3.reuse ;  /* 0x00000001a3a39824 */ /* 0x100fe400078e0a03 */
[----:B------:R-:W-:Y:S02]  /*1cf70*/  @!P0 IMAD.IADD R161, R161, 0x1, -R3 ;  /* 0x00000001a1a18824 */ /* 0x000fe400078e0a03 */
[----:B------:R-:W-:Y:S01]  /*1cf80*/  IMAD.MOV R5, RZ, RZ, -R5 ;  /* 0x000000ffff057224 */ /* 0x000fe200078e0a05 */
[C---:B------:R-:W-:Y:S01]  /*1cf90*/  ISETP.GT.U32.AND P1, PT, R3.reuse, R163, PT ;  /* 0x000000a30300720c */ /* 0x040fe20003f24070 */
        /* <DEDUP_REMOVED lines=10> */
[----:B------:R-:W-:Y:S01]  /*1d040*/  @!P1 IMAD.IADD R163, R163, 0x1, -R3 ;  /* 0x00000001a3a39824 */ /* 0x000fe200078e0a03 */
[----:B------:R-:W-:Y:S01]  /*1d050*/  ISETP.GT.U32.AND P1, PT, R3, R166, PT ;  /* 0x000000a60300720c */ /* 0x000fe20003f24070 */
[----:B------:R-:W-:Y:S02]  /*1d060*/  IMAD.MOV.U32 R195, RZ, RZ, R188 ;  /* 0x000000ffffc37224 */ /* 0x000fe400078e00bc */
[----:B------:R-:W-:Y:S02]  /*1d070*/  IMAD.MOV.U32 R188, RZ, RZ, R181 ;  /* 0x000000ffffbc7224 */ /* 0x000fe400078e00b5 */
[----:B------:R-:W-:Y:S02]  /*1d080*/  IMAD.MOV.U32 R181, RZ, RZ, R179 ;  /* 0x000000ffffb57224 */ /* 0x000fe400078e00b3 */
[----:B------:R-:W-:Y:S01]  /*1d090*/  IMAD.MOV.U32 R179, RZ, RZ, R168 ;  /* 0x000000ffffb37224 */ /* 0x000fe200078e00a8 */
[----:B------:R-:W-:Y:S01]  /*1d0a0*/  IABS R168, R205 ;  /* 0x000000cd00a87213 */ /* 0x000fe20000000000 */
[----:B------:R-:W-:-:S02]  /*1d0b0*/  @!P2 IMAD.IADD R164, R164, 0x1, -R3 ;  /* 0x00000001a4a4a824 */ /* 0x000fc400078e0a03 */
[----:B------:R-:W-:Y:S02]  /*1d0c0*/  @!P4 IMAD.IADD R165, R165, 0x1, -R3 ;  /* 0x00000001a5a5c824 */ /* 0x000fe400078e0a03 */
[----:B------:R-:W-:Y:S01]  /*1d0d0*/  IMAD.HI.U32 R5, R4, R168, RZ ;  /* 0x000000a804057227 */ /* 0x000fe200078e00ff */
[----:B------:R-:W-:-:S03]  /*1d0e0*/  ISETP.GT.U32.AND P4, PT, R3, R164, PT ;  /* 0x000000a40300720c */ /* 0x000fc60003f84070 */
[----:B------:R-:W-:Y:S02]  /*1d0f0*/  IMAD.MOV R5, RZ, RZ, -R5 ;  /* 0x000000ffff057224 */ /* 0x000fe400078e0a05 */
[----:B------:R-:W-:Y:S02]  /*1d100*/  @!P1 IMAD.IADD R166, R166, 0x1, -R3 ;  /* 0x00000001a6a69824 */ /* 0x000fe400078e0a03 */
[----:B------:R-:W-:-:S03]  /*1d110*/  IMAD R168, R3, R5, R168 ;  /* 0x0000000503a87224 */ /* 0x000fc600078e02a8 */
[----:B------:R-:W-:-:S03]  /*1d120*/  ISETP.GT.U32.AND P1, PT, R3, R166, PT ;  /* 0x000000a60300720c */ /* 0x000fc60003f24070 */
[----:B------:R-:W-:Y:S01]  /*1d130*/  @!P4 IMAD.IADD R164, R164, 0x1, -R3 ;  /* 0x00000001a4a4c824 */ /* 0x000fe200078e0a03 */
[----:B------:R-:W-:Y:S01]  /*1d140*/  ISETP.GT.U32.AND P4, PT, R3, R168, PT ;  /* 0x000000a80300720c */ /* 0x000fe20003f84070 */
[----:B------:R-:W-:Y:S01]  /*1d150*/  IMAD.MOV.U32 R200, RZ, RZ, R169 ;  /* 0x000000ffffc87224 */ /* 0x000fe200078e00a9 */
[----:B------:R-:W-:Y:S01]  /*1d160*/  ISETP.GE.AND P0, PT, R197, RZ, PT ;  /* 0x000000ffc500720c */ /* 0x000fe20003f06270 */
[----:B------:R-:W-:Y:S02]  /*1d170*/  IMAD.MOV.U32 R197, RZ, RZ, R178 ;  /* 0x000000ffffc57224 */ /* 0x000fe400078e00b2 */
[----:B------:R-:W-:Y:S01]  /*1d180*/  IMAD.MOV.U32 R178, RZ, RZ, R167 ;  /* 0x000000ffffb27224 */ /* 0x000fe200078e00a7 */
[----:B------:R-:W-:-:S03]  /*1d190*/  IABS R167, R202 ;  /* 0x000000ca00a77213 */ /* 0x000fc60000000000 */
[--C-:B------:R-:W-:Y:S01]  /*1d1a0*/  @!P1 IMAD.IADD R166, R166, 0x1, -R3.reuse ;  /* 0x00000001a6a69824 */ /* 0x100fe200078e0a03 */
[----:B------:R-:W-:Y:S01]  /*1d1b0*/  ISETP.GE.AND P1, PT, R202, RZ, PT ;  /* 0x000000ffca00720c */ /* 0x000fe20003f26270 */
[----:B------:R-:W-:Y:S02]  /*1d1c0*/  IMAD.MOV.U32 R202, RZ, RZ, R200 ;  /* 0x000000ffffca7224 */ /* 0x000fe400078e00c8 */
[----:B------:R-:W-:Y:S02]  /*1d1d0*/  IMAD.MOV.U32 R200, RZ, RZ, R196 ;  /* 0x000000ffffc87224 */ /* 0x000fe400078e00c4 */
[----:B------:R-:W-:Y:S01]  /*1d1e0*/  @!P4 IMAD.IADD R168, R168, 0x1, -R3 ;  /* 0x00000001a8a8c824 */ /* 0x000fe200078e0a03 */
[----:B------:R-:W-:Y:S01]  /*1d1f0*/  ISETP.GE.AND P4, PT, R205, RZ, PT ;  /* 0x000000ffcd00720c */ /* 0x000fe20003f86270 */
[----:B--2---:R-:W-:-:S04]  /*1d200*/  IMAD.MOV.U32 R199, RZ, RZ, R170 ;  /* 0x000000ffffc77224 */ /* 0x004fc800078e00aa */
[----:B------:R-:W-:-:S04]  /*1d210*/  IMAD.MOV.U32 R204, RZ, RZ, R199 ;  /* 0x000000ffffcc7224 */ /* 0x000fc800078e00c7 */
[----:B------:R-:W-:Y:S02]  /*1d220*/  IMAD.MOV.U32 R205, RZ, RZ, R204 ;  /* 0x000000ffffcd7224 */ /* 0x000fe400078e00cc */
[----:B------:R-:W-:Y:S02]  /*1d230*/  IMAD.MOV.U32 R204, RZ, RZ, R200 ;  /* 0x000000ffffcc7224 */ /* 0x000fe400078e00c8 */
[----:B---3--:R-:W-:Y:S02]  /*1d240*/  IMAD.MOV.U32 R200, RZ, RZ, R184 ;  /* 0x000000ffffc87224 */ /* 0x008fe400078e00b8 */
[----:B----4-:R-:W-:Y:S02]  /*1d250*/  IMAD.MOV.U32 R184, RZ, RZ, R183 ;  /* 0x000000ffffb87224 */ /* 0x010fe400078e00b7 */
[----:B------:R-:W-:Y:S02]  /*1d260*/  IMAD.MOV.U32 R183, RZ, RZ, R182 ;  /* 0x000000ffffb77224 */ /* 0x000fe400078e00b6 */
[----:B------:R-:W-:-:S02]  /*1d270*/  IMAD.MOV.U32 R182, RZ, RZ, R251 ;  /* 0x000000ffffb67224 */ /* 0x000fc400078e00fb */
[----:B------:R-:W2:Y:S04]  /*1d280*/  LDL.LU R251, [R1+0x770] ;  /* 0x0007700001fb7983 */ /* 0x000ea80000300800 */
[----:B------:R-:W3:Y:S04]  /*1d290*/  LDL.LU R215, [R1+0x6f0] ;  /* 0x0006f00001d77983 */ /* 0x000ee80000300800 */
[----:B------:R-:W4:Y:S04]  /*1d2a0*/  LDL.LU R214, [R1+0x6f4] ;  /* 0x0006f40001d67983 */ /* 0x000f280000300800 */
[----:B------:R-:W2:Y:S01]  /*1d2b0*/  LDL.LU R213, [R1+0x6f8] ;  /* 0x0006f80001d57983 */ /* 0x000ea20000300800 */
[----:B------:R-:W-:-:S04]  /*1d2c0*/  IMAD.HI.U32 R2, R4, R167, RZ ;  /* 0x000000a704027227 */ /* 0x000fc800078e00ff */
[----:B------:R-:W-:Y:S01]  /*1d2d0*/  IMAD.MOV R2, RZ, RZ, -R2 ;  /* 0x000000ffff027224 */ /* 0x000fe200078e0a02 */
[----:B------:R-:W-:-:S03]  /*1d2e0*/  IABS R169, R208 ;  /* 0x000000d000a97213 */ /* 0x000fc60000000000 */
[C---:B------:R-:W-:Y:S02]  /*1d2f0*/  IMAD R167, R3.reuse, R2, R167 ;  /* 0x0000000203a77224 */ /* 0x040fe400078e02a7 */
[----:B------:R-:W-:Y:S01]  /*1d300*/  @!P3 IMAD.MOV R163, RZ, RZ, -R163 ;  /* 0x000000ffffa3b224 */ /* 0x000fe200078e0aa3 */
[C---:B------:R-:W-:Y:S02]  /*1d310*/  ISETP.GT.U32.AND P3, PT, R3.reuse, R165, PT ;  /* 0x000000a50300720c */ /* 0x040fe40003f64070 */
[----:B------:R-:W-:Y:S01]  /*1d320*/  ISETP.GT.U32.AND P2, PT, R3, R167, PT ;  /* 0x000000a70300720c */ /* 0x000fe20003f44070 */
[----:B------:R-:W-:-:S04]  /*1d330*/  IMAD.HI.U32 R2, R4, R169, RZ ;  /* 0x000000a904027227 */ /* 0x000fc800078e00ff */
[----:B------:R-:W-:Y:S01]  /*1d340*/  IMAD.MOV R2, RZ, RZ, -R2 ;  /* 0x000000ffff027224 */ /* 0x000fe200078e0a02 */
[----:B------:R-:W-:-:S03]  /*1d350*/  IABS R170, R203 ;  /* 0x000000cb00aa7213 */ /* 0x000fc60000000000 */
[----:B------:R-:W-:Y:S02]  /*1d360*/  IMAD R169, R3, R2, R169 ;  /* 0x0000000203a97224 */ /* 0x000fe400078e02a9 */
[--C-:B------:R-:W-:Y:S02]  /*1d370*/  @!P3 IMAD.IADD R165, R165, 0x1, -R3.reuse ;  /* 0x00000001a5a5b824 */ /* 0x100fe400078e0a03 */
[----:B------:R-:W-:Y:S01]  /*1d380*/  @!P2 IMAD.IADD R167, R167, 0x1, -R3 ;  /* 0x00000001a7a7a824 */ /* 0x000fe200078e0a03 */
[----:B------:R-:W-:Y:S01]  /*1d390*/  ISETP.GT.U32.AND P3, PT, R3, R169, PT ;  /* 0x000000a90300720c */ /* 0x000fe20003f64070 */
[----:B------:R-:W-:-:S03]  /*1d3a0*/  IMAD.HI.U32 R2, R4, R170, RZ ;  /* 0x000000aa04027227 */ /* 0x000fc600078e00ff */
[----:B------:R-:W-:Y:S01]  /*1d3b0*/  ISETP.GT.U32.AND P2, PT, R3, R167, PT ;  /* 0x000000a70300720c */ /* 0x000fe20003f44070 */
[----:B------:R-:W-:Y:S01]  /*1d3c0*/  IMAD.MOV.U32 R198, RZ, RZ, R171 ;  /* 0x000000ffffc67224 */ /* 0x000fe200078e00ab */
[----:B------:R-:W-:Y:S01]  /*1d3d0*/  IABS R171, R201 ;  /* 0x000000c900ab7213 */ /* 0x000fe20000000000 */
[----:B------:R-:W-:-:S04]  /*1d3e0*/  IMAD.MOV R2, RZ, RZ, -R2 ;  /* 0x000000ffff027224 */ /* 0x000fc800078e0a02 */
[----:B------:R-:W-:Y:S02]  /*1d3f0*/  IMAD R170, R3, R2, R170 ;  /* 0x0000000203aa7224 */ /* 0x000fe400078e02aa */
[----:B------:R-:W-:-:S04]  /*1d400*/  IMAD.HI.U32 R2, R4, R171, RZ ;  /* 0x000000ab04027227 */ /* 0x000fc800078e00ff */
[----:B------:R-:W-:Y:S02]  /*1d410*/  IMAD.MOV.U32 R199, RZ, RZ, R197 ;  /* 0x000000ffffc77224 */ /* 0x000fe400078e00c5 */
[----:B------:R-:W-:Y:S02]  /*1d420*/  IMAD.MOV.U32 R197, RZ, RZ, R176 ;  /* 0x000000ffffc57224 */ /* 0x000fe400078e00b0 */
[----:B------:R-:W-:Y:S01]  /*1d430*/  IMAD.MOV.U32 R176, RZ, RZ, R172 ;  /* 0x000000ffffb07224 */ /* 0x000fe200078e00ac */
[----:B------:R-:W-:Y:S01]  /*1d440*/  IABS R172, R206 ;  /* 0x000000ce00ac7213 */ /* 0x000fe20000000000 */
[----:B------:R-:W-:Y:S02]  /*1d450*/  IMAD.MOV R2, RZ, RZ, -R2 ;  /* 0x000000ffff027224 */ /* 0x000fe400078e0a02 */
[--C-:B------:R-:W-:Y:S02]  /*1d460*/  @!P3 IMAD.IADD R169, R169, 0x1, -R3.reuse ;  /* 0x00000001a9a9b824 */ /* 0x100fe400078e0a03 */
[----:B------:R-:W-:Y:S01]  /*1d470*/  @!P2 IMAD.IADD R167, R167, 0x1, -R3 ;  /* 0x00000001a7a7a824 */ /* 0x000fe200078e0a03 */
[----:B------:R-:W-:Y:S01]  /*1d480*/  ISETP.GT.U32.AND P2, PT, R3, R170, PT ;  /* 0x000000aa0300720c */ /* 0x000fe20003f44070 */
[----:B------:R-:W-:-:S02]  /*1d490*/  IMAD.MOV.U32 R196, RZ, RZ, R185 ;  /* 0x000000ffffc47224 */ /* 0x000fc400078e00b9 */
[----:B------:R-:W-:Y:S01]  /*1d4a0*/  IMAD.MOV.U32 R185, RZ, RZ, R173 ;  /* 0x000000ffffb97224 */ /* 0x000fe200078e00ad */
[----:B------:R-:W-:Y:S01]  /*1d4b0*/  IABS R173, R207 ;  /* 0x000000cf00ad7213 */ /* 0x000fe20000000000 */
[C---:B------:R-:W-:Y:S02]  /*1d4c0*/  IMAD R171, R3.reuse, R2, R171 ;  /* 0x0000000203ab7224 */ /* 0x040fe400078e02ab */
[----:B------:R-:W-:Y:S01]  /*1d4d0*/  @!P0 IMAD.MOV R165, RZ, RZ, -R165 ;  /* 0x000000ffffa58224 */ /* 0x000fe200078e0aa5 */
        /* <DEDUP_REMOVED lines=8> */
[----:B------:R-:W-:Y:S01]  /*1d560*/  @!P2 IMAD.IADD R170, R170, 0x1, -R3 ;  /* 0x00000001aaaaa824 */ /* 0x000fe200078e0a03 */
[C---:B------:R-:W-:Y:S01]  /*1d570*/  ISETP.GT.U32.AND P2, PT, R3.reuse, R168, PT ;  /* 0x000000a80300720c */ /* 0x040fe20003f44070 */
[----:B------:R-:W-:Y:S02]  /*1d580*/  IMAD R173, R3, R2, R173 ;  /* 0x0000000203ad7224 */ /* 0x000fe400078e02ad */
[--C-:B------:R-:W-:Y:S01]  /*1d590*/  @!P0 IMAD.IADD R169, R169, 0x1, -R3.reuse ;  /* 0x00000001a9a98824 */ /* 0x100fe200078e0a03 */
[----:B------:R-:W-:Y:S01]  /*1d5a0*/  ISETP.GT.U32.AND P0, PT, R3, R172, PT ;  /* 0x000000ac0300720c */ /* 0x000fe20003f04070 */
[----:B------:R-:W-:Y:S01]  /*1d5b0*/  @!P1 IMAD.IADD R171, R171, 0x1, -R3 ;  /* 0x00000001abab9824 */ /* 0x000fe200078e0a03 */
[----:B------:R-:W-:Y:S01]  /*1d5c0*/  ISETP.GT.U32.AND P1, PT, R3, R173, PT ;  /* 0x000000ad0300720c */ /* 0x000fe20003f24070 */
[----:B------:R-:W-:Y:S01]  /*1d5d0*/  @!P5 IMAD.MOV R166, RZ, RZ, -R166 ;  /* 0x000000ffffa6d224 */ /* 0x000fe200078e0aa6 */
[----:B------:R-:W-:Y:S01]  /*1d5e0*/  ISETP.GE.AND P5, PT, R203, RZ, PT ;  /* 0x000000ffcb00720c */ /* 0x000fe20003fa6270 */
[----:B------:R-:W-:-:S02]  /*1d5f0*/  IMAD.MOV.U32 R203, RZ, RZ, R200 ;  /* 0x000000ffffcb7224 */ /* 0x000fc400078e00c8 */
[----:B------:R-:W-:Y:S02]  /*1d600*/  IMAD.MOV.U32 R200, RZ, RZ, R198 ;  /* 0x000000ffffc87224 */ /* 0x000fe400078e00c6 */
[----:B------:R-:W-:Y:S02]  /*1d610*/  IMAD.MOV.U32 R198, RZ, RZ, R196 ;  /* 0x000000ffffc67224 */ /* 0x000fe400078e00c4 */
[----:B------:R-:W-:Y:S02]  /*1d620*/  @!P2 IMAD.IADD R168, R168, 0x1, -R3 ;  /* 0x00000001a8a8a824 */ /* 0x000fe400078e0a03 */
[----:B------:R-:W-:Y:S02]  /*1d630*/  IMAD.MOV.U32 R196, RZ, RZ, R193 ;  /* 0x000000ffffc47224 */ /* 0x000fe400078e00c1 */
[----:B------:R-:W-:Y:S02]  /*1d640*/  IMAD.MOV.U32 R193, RZ, RZ, R188 ;  /* 0x000000ffffc17224 */ /* 0x000fe400078e00bc */
[----:B------:R-:W-:Y:S01]  /*1d650*/  IMAD.MOV.U32 R188, RZ, RZ, R175 ;  /* 0x000000ffffbc7224 */ /* 0x000fe200078e00af */
[----:B------:R-:W-:Y:S01]  /*1d660*/  IABS R175, R202 ;  /* 0x000000ca00af7213 */ /* 0x000fe20000000000 */
[----:B------:R-:W-:-:S02]  /*1d670*/  @!P0 IMAD.IADD R172, R172, 0x1, -R3 ;  /* 0x00000001acac8824 */ /* 0x000fc400078e0a03 */
[----:B------:R-:W-:Y:S01]  /*1d680*/  @!P6 IMAD.MOV R164, RZ, RZ, -R164 ;  /* 0x000000ffffa4e224 */ /* 0x000fe200078e0aa4 */
[C---:B------:R-:W-:Y:S01]  /*1d690*/  ISETP.GT.U32.AND P6, PT, R3.reuse, R170, PT ;  /* 0x000000aa0300720c */ /* 0x040fe20003fc4070 */
[----:B------:R-:W-:Y:S01]  /*1d6a0*/  @!P4 IMAD.MOV R168, RZ, RZ, -R168 ;  /* 0x000000ffffa8c224 */ /* 0x000fe200078e0aa8 */
[----:B------:R-:W-:Y:S01]  /*1d6b0*/  ISETP.GT.U32.AND P4, PT, R3, R171, PT ;  /* 0x000000ab0300720c */ /* 0x000fe20003f84070 */
[----:B------:R-:W-:Y:S01]  /*1d6c0*/  @!P1 IMAD.IADD R173, R173, 0x1, -R3 ;  /* 0x00000001adad9824 */ /* 0x000fe200078e0a03 */
[----:B------:R-:W-:Y:S01]  /*1d6d0*/  ISETP.GT.U32.AND P1, PT, R3, R172, PT ;  /* 0x000000ac0300720c */ /* 0x000fe20003f24070 */
[----:B------:R-:W-:Y:S01]  /*1d6e0*/  IMAD.HI.U32 R5, R4, R175, RZ ;  /* 0x000000af04057227 */ /* 0x000fe200078e00ff */
[----:B------:R-:W-:-:S03]  /*1d6f0*/  ISETP.GE.AND P2, PT, R201, RZ, PT ;  /* 0x000000ffc900720c */ /* 0x000fc60003f46270 */
[----:B------:R-:W-:Y:S02]  /*1d700*/  IMAD.MOV R5, RZ, RZ, -R5 ;  /* 0x000000ffff057224 */ /* 0x000fe400078e0a05 */
[----:B------:R-:W-:Y:S02]  /*1d710*/  IMAD.MOV.U32 R201, RZ, RZ, R197 ;  /* 0x000000ffffc97224 */ /* 0x000fe400078e00c5 */
[----:B------:R-:W-:Y:S02]  /*1d720*/  IMAD.MOV.U32 R197, RZ, RZ, R192 ;  /* 0x000000ffffc57224 */ /* 0x000fe400078e00c0 */
[----:B------:R-:W-:Y:S02]  /*1d730*/  IMAD.MOV.U32 R192, RZ, RZ, R185 ;  /* 0x000000ffffc07224 */ /* 0x000fe400078e00b9 */
[----:B------:R-:W-:Y:S01]  /*1d740*/  IMAD.MOV.U32 R185, RZ, RZ, R174 ;  /* 0x000000ffffb97224 */ /* 0x000fe200078e00ae */
[----:B------:R-:W-:Y:S01]  /*1d750*/  IABS R174, R205 ;  /* 0x000000cd00ae7213 */ /* 0x000fe20000000000 */
[----:B------:R-:W-:-:S02]  /*1d760*/  IMAD R175, R3, R5, R175 ;  /* 0x0000000503af7224 */ /* 0x000fc400078e02af */
[--C-:B------:R-:W-:Y:S01]  /*1d770*/  @!P6 IMAD.IADD R170, R170, 0x1, -R3.reuse ;  /* 0x00000001aaaae824 */ /* 0x100fe200078e0a03 */
[----:B------:R-:W-:Y:S01]  /*1d780*/  ISETP.GE.AND P6, PT, R206, RZ, PT ;  /* 0x000000ffce00720c */ /* 0x000fe20003fc6270 */
[----:B------:R-:W-:Y:S02]  /*1d790*/  @!P4 IMAD.IADD R171, R171, 0x1, -R3 ;  /* 0x00000001ababc824 */ /* 0x000fe400078e0a03 */
[----:B------:R-:W-:Y:S02]  /*1d7a0*/  IMAD.MOV.U32 R206, RZ, RZ, R198 ;  /* 0x000000ffffce7224 */ /* 0x000fe400078e00c6 */
[----:B------:R-:W-:Y:S02]  /*1d7b0*/  IMAD.MOV.U32 R198, RZ, RZ, R193 ;  /* 0x000000ffffc67224 */ /* 0x000fe400078e00c1 */
[----:B------:R-:W-:Y:S01]  /*1d7c0*/  @!P1 IMAD.IADD R172, R172, 0x1, -R3 ;  /* 0x00000001acac9824 */ /* 0x000fe200078e0a03 */
[----:B------:R-:W-:Y:S01]  /*1d7d0*/  ISETP.GT.U32.AND P1, PT, R3, R175, PT ;  /* 0x000000af0300720c */ /* 0x000fe20003f24070 */
[----:B------:R-:W-:-:S02]  /*1d7e0*/  IMAD.MOV.U32 R193, RZ, RZ, R192 ;  /* 0x000000ffffc17224 */ /* 0x000fc400078e00c0 */
[----:B------:R-:W-:Y:S02]  /*1d7f0*/  IMAD.MOV.U32 R192, RZ, RZ, R188 ;  /* 0x000000ffffc07224 */ /* 0x000fe400078e00bc */
[----:B------:R-:W-:-:S04]  /*1d800*/  IMAD.HI.U32 R2, R4, R174, RZ ;  /* 0x000000ae04027227 */ /* 0x000fc800078e00ff */
[----:B------:R-:W-:Y:S01]  /*1d810*/  @!P2 IMAD.MOV R171, RZ, RZ, -R171 ;  /* 0x000000ffffaba224 */ /* 0x000fe200078e0aab */
[----:B------:R-:W-:Y:S01]  /*1d820*/  ISETP.GE.AND P2, PT, R202, RZ, PT ;  /* 0x000000ffca00720c */ /* 0x000fe20003f46270 */
[----:B------:R-:W-:Y:S02]  /*1d830*/  IMAD.MOV.U32 R188, RZ, RZ, R185 ;  /* 0x000000ffffbc7224 */ /* 0x000fe400078e00b9 */
[----:B------:R-:W-:Y:S02]  /*1d840*/  IMAD.MOV.U32 R185, RZ, RZ, R180 ;  /* 0x000000ffffb97224 */ /* 0x000fe400078e00b4 */
[----:B------:R-:W-:Y:S02]  /*1d850*/  IMAD.MOV.U32 R202, RZ, RZ, R201 ;  /* 0x000000ffffca7224 */ /* 0x000fe400078e00c9 */
[----:B------:R-:W-:Y:S01]  /*1d860*/  IMAD.MOV.U32 R180, RZ, RZ, R176 ;  /* 0x000000ffffb47224 */ /* 0x000fe200078e00b0 */
[----:B------:R-:W-:Y:S01]  /*1d870*/  IABS R176, R204 ;  /* 0x000000cc00b07213 */ /* 0x000fe20000000000 */
[----:B------:R-:W-:-:S02]  /*1d880*/  IMAD.MOV.U32 R201, RZ, RZ, R200 ;  /* 0x000000ffffc97224 */ /* 0x000fc400078e00c8 */
[----:B------:R-:W-:Y:S02]  /*1d890*/  IMAD.MOV R2, RZ, RZ, -R2 ;  /* 0x000000ffff027224 */ /* 0x000fe400078e0a02 */
[----:B------:R-:W-:Y:S02]  /*1d8a0*/  IMAD.MOV.U32 R200, RZ, RZ, R199 ;  /* 0x000000ffffc87224 */ /* 0x000fe400078e00c7 */
[----:B------:R-:W-:Y:S02]  /*1d8b0*/  IMAD.MOV.U32 R199, RZ, RZ, R198 ;  /* 0x000000ffffc77224 */ /* 0x000fe400078e00c6 */
[----:B------:R-:W-:Y:S02]  /*1d8c0*/  IMAD.MOV.U32 R198, RZ, RZ, R197 ;  /* 0x000000ffffc67224 */ /* 0x000fe400078e00c5 */
[----:B------:R-:W-:Y:S02]  /*1d8d0*/  IMAD.MOV.U32 R197, RZ, RZ, R196 ;  /* 0x000000ffffc57224 */ /* 0x000fe400078e00c4 */
[----:B------:R-:W-:-:S02]  /*1d8e0*/  IMAD R174, R3, R2, R174 ;  /* 0x0000000203ae7224 */ /* 0x000fc400078e02ae */
[----:B------:R-:W-:Y:S02]  /*1d8f0*/  IMAD.MOV.U32 R196, RZ, RZ, R195 ;  /* 0x000000ffffc47224 */ /* 0x000fe400078e00c3 */
[----:B------:R-:W-:-:S04]  /*1d900*/  IMAD.HI.U32 R2, R4, R176, RZ ;  /* 0x000000b004027227 */ /* 0x000fc800078e00ff */
[----:B------:R-:W-:Y:S02]  /*1d910*/  IMAD.MOV.U32 R195, RZ, RZ, R194 ;  /* 0x000000ffffc37224 */ /* 0x000fe400078e00c2 */
[----:B------:R-:W-:Y:S02]  /*1d920*/  IMAD.MOV.U32 R194, RZ, RZ, R191 ;  /* 0x000000ffffc27224 */ /* 0x000fe400078e00bf */
[----:B------:R-:W-:Y:S02]  /*1d930*/  IMAD.MOV.U32 R191, RZ, RZ, R190 ;  /* 0x000000ffffbf7224 */ /* 0x000fe400078e00be */
[----:B------:R-:W-:Y:S01]  /*1d940*/  IMAD.MOV.U32 R190, RZ, RZ, R177 ;  /* 0x000000ffffbe7224 */ /* 0x000fe200078e00b1 */
[----:B------:R-:W-:Y:S01]  /*1d950*/  IABS R177, R203 ;  /* 0x000000cb00b17213 */ /* 0x000fe20000000000 */
[----:B------:R-:W-:Y:S02]  /*1d960*/  @!P1 IMAD.IADD R175, R175, 0x1, -R3 ;  /* 0x00000001afaf9824 */ /* 0x000fe400078e0a03 */
[----:B------:R-:W-:Y:S01]  /*1d970*/  IMAD.MOV R2, RZ, RZ, -R2 ;  /* 0x000000ffff027224 */ /* 0x000fe200078e0a02 */
[----:B------:R-:W-:-:S02]  /*1d980*/  ISETP.GE.AND P3, PT, R208, RZ, PT ;  /* 0x000000ffd000720c */ /* 0x000fc40003f66270 */
[C---:B------:R-:W-:Y:S01]  /*1d990*/  ISETP.GT.U32.AND P1, PT, R3.reuse, R175, PT ;  /* 0x000000af0300720c */ /* 0x040fe20003f24070 */
[----:B------:R-:W-:Y:S02]  /*1d9a0*/  IMAD R176, R3, R2, R176 ;  /* 0x0000000203b07224 */ /* 0x000fe400078e02b0 */
[----:B------:R-:W-:-:S04]  /*1d9b0*/  IMAD.HI.U32 R2, R4, R177, RZ ;  /* 0x000000b104027227 */ /* 0x000fc800078e00ff */
[----:B------:R-:W-:-:S04]  /*1d9c0*/  IMAD.MOV R2, RZ, RZ, -R2 ;  /* 0x000000ffff027224 */ /* 0x000fc800078e0a02 */
[C---:B------:R-:W-:Y:S02]  /*1d9d0*/  IMAD R177, R3.reuse, R2, R177 ;  /* 0x0000000203b17224 */ /* 0x040fe400078e02b1 */
[----:B------:R-:W-:Y:S01]  /*1d9e0*/  @!P3 IMAD.MOV R169, RZ, RZ, -R169 ;  /* 0x000000ffffa9b224 */ /* 0x000fe200078e0aa9 */
[----:B------:R-:W-:Y:S01]  /*1d9f0*/  ISETP.GT.U32.AND P3, PT, R3, R173, PT ;  /* 0x000000ad0300720c */ /* 0x000fe20003f64070 */
[----:B------:R-:W-:Y:S01]  /*1da00*/  @!P1 IMAD.IADD R175, R175, 0x1, -R3 ;  /* 0x00000001afaf9824 */ /* 0x000fe200078e0a03 */
[----:B------:R-:W-:Y:S02]  /*1da10*/  ISETP.GT.U32.AND P1, PT, R3, R177, PT ;  /* 0x000000b10300720c */ /* 0x000fe40003f24070 */
[----:B------:R-:W-:Y:S01]  /*1da20*/  ISETP.GE.AND P0, PT, R207, RZ, PT ;  /* 0x000000ffcf00720c */ /* 0x000fe20003f06270 */
[----:B------:R-:W-:Y:S01]  /*1da30*/  @!P6 IMAD.MOV R172, RZ, RZ, -R172 ;  /* 0x000000fffface224 */ /* 0x000fe200078e0aac */
[----:B------:R-:W-:Y:S01]  /*1da40*/  ISETP.GE.AND P6, PT, R204, RZ, PT ;  /* 0x000000ffcc00720c */ /* 0x000fe20003fc6270 */
[----:B------:R-:W-:-:S02]  /*1da50*/  IMAD.MOV.U32 R207, RZ, RZ, R200 ;  /* 0x000000ffffcf7224 */ /* 0x000fc400078e00c8 */
[----:B------:R-:W-:Y:S02]  /*1da60*/  IMAD.MOV.U32 R204, RZ, RZ, R193 ;  /* 0x000000ffffcc7224 */ /* 0x000fe400078e00c1 */
[----:B------:R-:W-:Y:S02]  /*1da70*/  IMAD.MOV.U32 R193, RZ, RZ, R192 ;  /* 0x000000ffffc17224 */ /* 0x000fe400078e00c0 */
[----:B------:R-:W-:Y:S02]  /*1da80*/  IMAD.MOV.U32 R192, RZ, RZ, R188 ;  /* 0x000000ffffc07224 */ /* 0x000fe400078e00bc */
[--C-:B------:R-:W-:Y:S02]  /*1da90*/  @!P3 IMAD.IADD R173, R173, 0x1, -R3.reuse ;  /* 0x00000001adadb824 */ /* 0x100fe400078e0a03 */
[----:B------:R-:W-:Y:S01]  /*1daa0*/  IMAD.MOV.U32 R188, RZ, RZ, R182 ;  /* 0x000000ffffbc7224 */ /* 0x000fe200078e00b6 */
[----:B------:R-:W-:Y:S01]  /*1dab0*/  IABS R182, R207 ;  /* 0x000000cf00b67213 */ /* 0x000fe20000000000 */
[----:B------:R-:W-:-:S02]  /*1dac0*/  @!P1 IMAD.IADD R177, R177, 0x1, -R3 ;  /* 0x00000001b1b19824 */ /* 0x000fc400078e0a03 */
[----:B------:R-:W-:Y:S02]  /*1dad0*/  @!P0 IMAD.MOV R173, RZ, RZ, -R173 ;  /* 0x000000ffffad8224 */ /* 0x000fe400078e0aad */
[----:B------:R-:W-:Y:S01]  /*1dae0*/  IMAD.HI.U32 R7, R4, R182, RZ ;  /* 0x000000b604077227 */ /* 0x000fe200078e00ff */
[C---:B------:R-:W-:Y:S02]  /*1daf0*/  ISETP.GT.U32.AND P0, PT, R3.reuse, R177, PT ;  /* 0x000000b10300720c */ /* 0x040fe40003f04070 */
[----:B------:R-:W-:Y:S01]  /*1db00*/  ISETP.GT.U32.AND P3, PT, R3, R176, PT ;  /* 0x000000b00300720c */ /* 0x000fe20003f64070 */
[----:B------:R-:W-:Y:S02]  /*1db10*/  IMAD.MOV.U32 R211, RZ, RZ, R202 ;  /* 0x000000ffffd37224 */ /* 0x000fe400078e00ca */
[----:B------:R-:W-:Y:S02]  /*1db20*/  IMAD.MOV.U32 R202, RZ, RZ, R199 ;  /* 0x000000ffffca7224 */ /* 0x000fe400078e00c7 */
[----:B------:R-:W-:-:S02]  /*1db30*/  IMAD.MOV R7, RZ, RZ, -R7 ;  /* 0x000000ffff077224 */ /* 0x000fc400078e0a07 */
[----:B------:R-:W-:Y:S02]  /*1db40*/  IMAD.MOV.U32 R199, RZ, RZ, R194 ;  /* 0x000000ffffc77224 */ /* 0x000fe400078e00c2 */
[----:B------:R-:W-:Y:S02]  /*1db50*/  IMAD.MOV.U32 R194, RZ, RZ, R179 ;  /* 0x000000ffffc27224 */ /* 0x000fe400078e00b3 */
[----:B------:R-:W-:Y:S02]  /*1db60*/  IMAD R182, R3, R7, R182 ;  /* 0x0000000703b67224 */ /* 0x000fe400078e02b6 */
[----:B------:R-:W-:Y:S02]  /*1db70*/  IMAD.MOV.U32 R212, RZ, RZ, R201 ;  /* 0x000000ffffd47224 */ /* 0x000fe400078e00c9 */
[----:B------:R-:W-:Y:S02]  /*1db80*/  IMAD.MOV.U32 R200, RZ, RZ, R191 ;  /* 0x000000ffffc87224 */ /* 0x000fe400078e00bf */
[----:B------:R-:W-:-:S02]  /*1db90*/  IMAD.MOV.U32 R201, RZ, RZ, R198 ;  /* 0x000000ffffc97224 */ /* 0x000fc400078e00c6 */
[----:B------:R-:W-:Y:S02]  /*1dba0*/  IMAD.MOV.U32 R191, RZ, RZ, R180 ;  /* 0x000000ffffbf7224 */ /* 0x000fe400078e00b4 */
[----:B------:R-:W-:Y:S02]  /*1dbb0*/  IMAD.MOV.U32 R198, RZ, RZ, R197 ;  /* 0x000000ffffc67224 */ /* 0x000fe400078e00c5 */
[----:B------:R-:W-:Y:S01]  /*1dbc0*/  @!P0 IMAD.IADD R177, R177, 0x1, -R3 ;  /* 0x00000001b1b18824 */ /* 0x000fe200078e0a03 */
[----:B------:R-:W-:Y:S01]  /*1dbd0*/  ISETP.GT.U32.AND P0, PT, R3, R182, PT ;  /* 0x000000b60300720c */ /* 0x000fe20003f04070 */
[----:B------:R-:W-:Y:S02]  /*1dbe0*/  IMAD.MOV.U32 R197, RZ, RZ, R196 ;  /* 0x000000ffffc57224 */ /* 0x000fe400078e00c4 */
[----:B------:R-:W-:Y:S02]  /*1dbf0*/  IMAD.MOV.U32 R196, RZ, RZ, R195 ;  /* 0x000000ffffc47224 */ /* 0x000fe400078e00c3 */
[----:B------:R-:W-:-:S02]  /*1dc00*/  IMAD.MOV.U32 R195, RZ, RZ, R190 ;  /* 0x000000ffffc37224 */ /* 0x000fc400078e00be */
[----:B------:R-:W-:Y:S01]  /*1dc10*/  IMAD.MOV.U32 R190, RZ, RZ, R178 ;  /* 0x000000ffffbe7224 */ /* 0x000fe200078e00b2 */
[----:B------:R-:W-:Y:S01]  /*1dc20*/  IABS R178, R206 ;  /* 0x000000ce00b27213 */ /* 0x000fe20000000000 */
[----:B------:R-:W-:Y:S02]  /*1dc30*/  @!P3 IMAD.IADD R176, R176, 0x1, -R3 ;  /* 0x00000001b0b0b824 */ /* 0x000fe400078e0a03 */
[----:B------:R-:W-:Y:S01]  /*1dc40*/  @!P5 IMAD.MOV R170, RZ, RZ, -R170 ;  /* 0x000000ffffaad224 */ /* 0x000fe200078e0aaa */
[----:B------:R-:W-:Y:S01]  /*1dc50*/  ISETP.GE.AND P5, PT, R205, RZ, PT ;  /* 0x000000ffcd00720c */ /* 0x000fe20003fa6270 */
[----:B------:R-:W-:Y:S01]  /*1dc60*/  IMAD.MOV.U32 R205, RZ, RZ, R181 ;  /* 0x000000ffffcd7224 */ /* 0x000fe200078e00b5 */
[----:B------:R-:W-:Y:S01]  /*1dc70*/  ISETP.GT.U32.AND P3, PT, R3, R176, PT ;  /* 0x000000b00300720c */ /* 0x000fe20003f64070 */
[----:B------:R-:W-:-:S04]  /*1dc80*/  IMAD.HI.U32 R6, R4, R178, RZ ;  /* 0x000000b204067227 */ /* 0x000fc800078e00ff */
[----:B------:R-:W-:Y:S01]  /*1dc90*/  IMAD.MOV R6, RZ, RZ, -R6 ;  /* 0x000000ffff067224 */ /* 0x000fe200078e0a06 */
[----:B---3--:R-:W-:Y:S02]  /*1dca0*/  IABS R179, R215 ;  /* 0x000000d700b37213 */ /* 0x008fe40000000000 */
[----:B----4-:R-:W-:-:S03]  /*1dcb0*/  IABS R180, R214 ;  /* 0x000000d600b47213 */ /* 0x010fc60000000000 */
[----:B------:R-:W-:-:S04]  /*1dcc0*/  IMAD.HI.U32 R5, R4, R179, RZ ;  /* 0x000000b304057227 */ /* 0x000fc800078e00ff */
[----:B------:R-:W-:Y:S02]  /*1dcd0*/  IMAD.MOV R5, RZ, RZ, -R5 ;  /* 0x000000ffff057224 */ /* 0x000fe400078e0a05 */
[----:B------:R-:W-:Y:S01]  /*1dce0*/  IMAD.HI.U32 R2, R4, R180, RZ ;  /* 0x000000b404027227 */ /* 0x000fe200078e00ff */
[----:B--2---:R-:W-:-:S03]  /*1dcf0*/  IABS R181, R213 ;  /* 0x000000d500b57213 */ /* 0x004fc60000000000 */
[C---:B------:R-:W-:Y:S02]  /*1dd00*/  IMAD R179, R3.reuse, R5, R179 ;  /* 0x0000000503b37224 */ /* 0x040fe400078e02b3 */
[----:B------:R-:W-:Y:S02]  /*1dd10*/  IMAD.MOV R2, RZ, RZ, -R2 ;  /* 0x000000ffff027224 */ /* 0x000fe400078e0a02 */
[----:B------:R-:W-:Y:S01]  /*1dd20*/  @!P0 IMAD.IADD R182, R182, 0x1, -R3 ;  /* 0x00000001b6b68824 */ /* 0x000fe200078e0a03 */
[C---:B------:R-:W-:Y:S01]  /*1dd30*/  ISETP.GT.U32.AND P1, PT, R3.reuse, R179, PT ;  /* 0x000000b30300720c */ /* 0x040fe20003f24070 */
[C---:B------:R-:W-:Y:S01]  /*1dd40*/  IMAD R180, R3.reuse, R2, R180 ;  /* 0x0000000203b47224 */ /* 0x040fe200078e02b4 */
[----:B------:R-:W-:Y:S01]  /*1dd50*/  ISETP.GE.AND P0, PT, R214, RZ, PT ;  /* 0x000000ffd600720c */ /* 0x000fe20003f06270 */
[----:B------:R-:W-:Y:S01]  /*1dd60*/  IMAD.HI.U32 R2, R4, R181, RZ ;  /* 0x000000b504027227 */ /* 0x000fe200078e00ff */
[----:B------:R-:W2:Y:S03]  /*1dd70*/  LDL.LU R214, [R1+0x720] ;  /* 0x0007200001d67983 */ /* 0x000ea60000300800 */
[----:B------:R-:W-:-:S02]  /*1dd80*/  IMAD R178, R3, R6, R178 ;  /* 0x0000000603b27224 */ /* 0x000fc400078e02b2 */
[----:B------:R-:W-:Y:S02]  /*1dd90*/  IMAD.MOV R2, RZ, RZ, -R2 ;  /* 0x000000ffff027224 */ /* 0x000fe400078e0a02 */
[----:B------:R-:W-:Y:S01]  /*1dda0*/  @!P3 IMAD.IADD R176, R176, 0x1, -R3 ;  /* 0x00000001b0b0b824 */ /* 0x000fe200078e0a03 */
[C---:B------:R-:W-:Y:S01]  /*1ddb0*/  ISETP.GT.U32.AND P3, PT, R3.reuse, R178, PT ;  /* 0x000000b20300720c */ /* 0x040fe20003f64070 */
[----:B------:R-:W-:Y:S02]  /*1ddc0*/  IMAD R181, R3, R2, R181 ;  /* 0x0000000203b57224 */ /* 0x000fe400078e02b5 */
[----:B------:R-:W-:-:S03]  /*1ddd0*/  @!P1 IMAD.IADD R179, R179, 0x1, -R3 ;  /* 0x00000001b3b39824 */ /* 0x000fc600078e0a03 */
[----:B------:R-:W-:Y:S01]  /*1dde0*/  ISETP.GT.U32.AND P1, PT, R3, R181, PT ;  /* 0x000000b50300720c */ /* 0x000fe20003f24070 */
[----:B------:R-:W-:Y:S02]  /*1ddf0*/  IMAD.MOV.U32 R209, RZ, RZ, R201 ;  /* 0x000000ffffd17224 */ /* 0x000fe400078e00c9 */
[----:B------:R-:W-:Y:S02]  /*1de00*/  IMAD.MOV.U32 R201, RZ, RZ, R200 ;  /* 0x000000ffffc97224 */ /* 0x000fe400078e00c8 */
[----:B------:R-:W-:Y:S01]  /*1de10*/  IMAD.MOV.U32 R200, RZ, RZ, R183 ;  /* 0x000000ffffc87224 */ /* 0x000fe200078e00b7 */
[----:B------:R-:W-:Y:S01]  /*1de20*/  IABS R183, R212 ;  /* 0x000000d400b77213 */ /* 0x000fe20000000000 */
[----:B------:R-:W-:-:S04]  /*1de30*/  @!P3 IMAD.IADD R178, R178, 0x1, -R3 ;  /* 0x00000001b2b2b824 */ /* 0x000fc800078e0a03 */
[----:B------:R-:W-:-:S04]  /*1de40*/  IMAD.HI.U32 R6, R4, R183, RZ ;  /* 0x000000b704067227 */ /* 0x000fc800078e00ff */
[----:B------:R-:W-:Y:S01]  /*1de50*/  @!P1 IMAD.IADD R181, R181, 0x1, -R3 ;  /* 0x00000001b5b59824 */ /* 0x000fe200078e0a03 */
[----:B------:R-:W-:Y:S01]  /*1de60*/  ISETP.GT.U32.AND P1, PT, R3, R178, PT ;  /* 0x000000b20300720c */ /* 0x000fe20003f24070 */
[----:B------:R-:W-:-:S04]  /*1de70*/  IMAD.MOV R6, RZ, RZ, -R6 ;  /* 0x000000ffff067224 */ /* 0x000fc800078e0a06 */
[----:B------:R-:W-:-:S08]  /*1de80*/  IMAD R183, R3, R6, R183 ;  /* 0x0000000603b77224 */ /* 0x000fd000078e02b7 */
[----:B------:R-:W-:Y:S01]  /*1de90*/  @!P1 IMAD.IADD R178, R178, 0x1, -R3 ;  /* 0x00000001b2b29824 */ /* 0x000fe200078e0a03 */
[----:B------:R-:W-:-:S13]  /*1dea0*/  ISETP.GT.U32.AND P1, PT, R3, R183, PT ;  /* 0x000000b70300720c */ /* 0x000fda0003f24070 */
[----:B------:R-:W-:Y:S01]  /*1deb0*/  @!P1 IMAD.IADD R183, R183, 0x1, -R3 ;  /* 0x00000001b7b79824 */ /* 0x000fe200078e0a03 */
[----:B------:R-:W-:Y:S02]  /*1dec0*/  ISETP.GE.AND P1, PT, R213, RZ, PT ;  /* 0x000000ffd500720c */ /* 0x000fe40003f26270 */
[----:B------:R-:W3:Y:S01]  /*1ded0*/  LDL.LU R213, [R1+0x72c] ;  /* 0x00072c0001d57983 */ /* 0x000ee20000300800 */
[----:B------:R-:W-:-:S13]  /*1dee0*/  ISETP.GT.U32.AND P4, PT, R3, R174, PT ;  /* 0x000000ae0300720c */ /* 0x000fda0003f84070 */
[----:B------:R-:W-:-:S05]  /*1def0*/  @!P4 IMAD.IADD R174, R174, 0x1, -R3 ;  /* 0x00000001aeaec824 */ /* 0x000fca00078e0a03 */
[C---:B------:R-:W-:Y:S02]  /*1df00*/  ISETP.GT.U32.AND P4, PT, R3.reuse, R174, PT ;  /* 0x000000ae0300720c */ /* 0x040fe40003f84070 */
[----:B------:R-:W-:Y:S01]  /*1df10*/  ISETP.GT.U32.AND P3, PT, R3, R180, PT ;  /* 0x000000b40300720c */ /* 0x000fe20003f64070 */
[----:B------:R-:W-:Y:S02]  /*1df20*/  IMAD.MOV.U32 R210, RZ, RZ, R202 ;  /* 0x000000ffffd27224 */ /* 0x000fe400078e00ca */
[----:B------:R-:W-:Y:S02]  /*1df30*/  IMAD.MOV.U32 R202, RZ, RZ, R195 ;  /* 0x000000ffffca7224 */ /* 0x000fe400078e00c3 */
[----:B------:R-:W-:Y:S01]  /*1df40*/  IMAD.MOV.U32 R195, RZ, RZ, R184 ;  /* 0x000000ffffc37224 */ /* 0x000fe200078e00b8 */
[----:B------:R-:W-:-:S05]  /*1df50*/  IABS R184, R211 ;  /* 0x000000d300b87213 */ /* 0x000fca0000000000 */
[----:B------:R-:W-:Y:S01]  /*1df60*/  @!P4 IMAD.IADD R174, R174, 0x1, -R3 ;  /* 0x00000001aeaec824 */ /* 0x000fe200078e0a03 */
[----:B------:R-:W-:Y:S01]  /*1df70*/  ISETP.GE.AND P4, PT, R203, RZ, PT ;  /* 0x000000ffcb00720c */ /* 0x000fe20003f86270 */
[----:B------:R-:W-:Y:S02]  /*1df80*/  IMAD.MOV.U32 R203, RZ, RZ, R194 ;  /* 0x000000ffffcb7224 */ /* 0x000fe400078e00c2 */
[----:B------:R-:W-:Y:S01]  /*1df90*/  IMAD.MOV.U32 R194, RZ, RZ, R185 ;  /* 0x000000ffffc27224 */ /* 0x000fe200078e00b9 */
[----:B------:R-:W-:Y:S01]  /*1dfa0*/  IABS R185, R210 ;  /* 0x000000d200b97213 */ /* 0x000fe20000000000 */
[----:B------:R-:W-:Y:S02]  /*1dfb0*/  @!P3 IMAD.IADD R180, R180, 0x1, -R3 ;  /* 0x00000001b4b4b824 */ /* 0x000fe400078e0a03 */
[----:B------:R-:W-:Y:S01]  /*1dfc0*/  @!P6 IMAD.MOV R176, RZ, RZ, -R176 ;  /* 0x000000ffffb0e224 */ /* 0x000fe200078e0ab0 */
[C---:B------:R-:W-:Y:S01]  /*1dfd0*/  ISETP.GT.U32.AND P6, PT, R3.reuse, R181, PT ;  /* 0x000000b50300720c */ /* 0x040fe20003fc4070 */
[----:B------:R-:W-:Y:S01]  /*1dfe0*/  @!P2 IMAD.MOV R175, RZ, RZ, -R175 ;  /* 0x000000ffffafa224 */ /* 0x000fe200078e0aaf */
[----:B------:R-:W-:Y:S01]  /*1dff0*/  ISETP.GT.U32.AND P2, PT, R3, R179, PT ;  /* 0x000000b30300720c */ /* 0x000fe20003f44070 */
[----:B------:R-:W-:-:S04]  /*1e000*/  IMAD.HI.U32 R2, R4, R185, RZ ;  /* 0x000000b904027227 */ /* 0x000fc800078e00ff */
[----:B------:R-:W-:-:S04]  /*1e010*/  IMAD.HI.U32 R5, R4, R184, RZ ;  /* 0x000000b804057227 */ /* 0x000fc800078e00ff */
[----:B------:R-:W-:Y:S01]  /*1e020*/  @!P5 IMAD.MOV R174, RZ, RZ, -R174 ;  /* 0x000000ffffaed224 */ /* 0x000fe200078e0aae */
[C---:B------:R-:W-:Y:S01]  /*1e030*/  ISETP.GT.U32.AND P5, PT, R3.reuse, R180, PT ;  /* 0x000000b40300720c */ /* 0x040fe20003fa4070 */
[----:B------:R-:W-:Y:S02]  /*1e040*/  IMAD.MOV R2, RZ, RZ, -R2 ;  /* 0x000000ffff027224 */ /* 0x000fe400078e0a02 */
[----:B------:R-:W-:Y:S02]  /*1e050*/  IMAD.MOV R5, RZ, RZ, -R5 ;  /* 0x000000ffff057224 */ /* 0x000fe400078e0a05 */
[C---:B------:R-:W-:Y:S02]  /*1e060*/  IMAD R185, R3.reuse, R2, R185 ;  /* 0x0000000203b97224 */ /* 0x040fe400078e02b9 */
[----:B------:R-:W-:Y:S02]  /*1e070*/  IMAD R184, R3, R5, R184 ;  /* 0x0000000503b87224 */ /* 0x000fe400078e02b8 */
[----:B------:R-:W-:-:S02]  /*1e080*/  IMAD.MOV.U32 R208, RZ, RZ, R205 ;  /* 0x000000ffffd07224 */ /* 0x000fc400078e00cd */
[----:B------:R-:W-:Y:S01]  /*1e090*/  @!P6 IMAD.IADD R181, R181, 0x1, -R3 ;  /* 0x00000001b5b5e824 */ /* 0x000fe200078e0a03 */
[----:B------:R-:W-:Y:S01]  /*1e0a0*/  ISETP.GT.U32.AND P6, PT, R3, R185, PT ;  /* 0x000000b90300720c */ /* 0x000fe20003fc4070 */
[----:B------:R-:W-:Y:S02]  /*1e0b0*/  IMAD.MOV.U32 R205, RZ, RZ, R203 ;  /* 0x000000ffffcd7224 */ /* 0x000fe400078e00cb */
[----:B------:R-:W-:Y:S01]  /*1e0c0*/  @!P2 IMAD.IADD R179, R179, 0x1, -R3 ;  /* 0x00000001b3b3a824 */ /* 0x000fe200078e0a03 */
[----:B------:R-:W-:Y:S01]  /*1e0d0*/  ISETP.GT.U32.AND P2, PT, R3, R184, PT ;  /* 0x000000b80300720c */ /* 0x000fe20003f44070 */
[----:B------:R-:W-:Y:S02]  /*1e0e0*/  IMAD.MOV.U32 R203, RZ, RZ, R202 ;  /* 0x000000ffffcb7224 */ /* 0x000fe400078e00ca */
[----:B------:R-:W-:Y:S02]  /*1e0f0*/  IMAD.MOV.U32 R202, RZ, RZ, R201 ;  /* 0x000000ffffca7224 */ /* 0x000fe400078e00c9 */
[----:B------:R-:W-:-:S02]  /*1e100*/  IMAD.MOV.U32 R201, RZ, RZ, R199 ;  /* 0x000000ffffc97224 */ /* 0x000fc400078e00c7 */
[----:B------:R-:W-:Y:S01]  /*1e110*/  @!P5 IMAD.IADD R180, R180, 0x1, -R3 ;  /* 0x00000001b4b4d824 */ /* 0x000fe200078e0a03 */
[----:B------:R-:W-:Y:S01]  /*1e120*/  ISETP.GE.AND P5, PT, R215, RZ, PT ;  /* 0x000000ffd700720c */ /* 0x000fe20003fa6270 */
[----:B------:R-:W-:Y:S01]  /*1e130*/  IMAD.MOV.U32 R199, RZ, RZ, R187 ;  /* 0x000000ffffc77224 */ /* 0x000fe200078e00bb */
[----:B------:R-:W-:Y:S01]  /*1e140*/  IABS R187, R209 ;  /* 0x000000d100bb7213 */ /* 0x000fe20000000000 */
[----:B------:R-:W-:Y:S01]  /*1e150*/  @!P4 IMAD.MOV R177, RZ, RZ, -R177 ;  /* 0x000000ffffb1c224 */ /* 0x000fe200078e0ab1 */
[----:B------:R-:W-:Y:S01]  /*1e160*/  ISETP.GE.AND P3, PT, R206, RZ, PT ;  /* 0x000000ffce00720c */ /* 0x000fe20003f66270 */
[----:B------:R-:W-:Y:S01]  /*1e170*/  IMAD.MOV.U32 R206, RZ, RZ, R186 ;  /* 0x000000ffffce7224 */ /* 0x000fe200078e00ba */
[----:B------:R-:W-:Y:S01]  /*1e180*/  ISETP.GT.U32.AND P4, PT, R3, R182, PT ;  /* 0x000000b60300720c */ /* 0x000fe20003f84070 */
[----:B------:R-:W-:Y:S01]  /*1e190*/  IMAD.HI.U32 R2, R4, R187, RZ ;  /* 0x000000bb04027227 */ /* 0x000fe200078e00ff */
[----:B------:R-:W-:Y:S01]  /*1e1a0*/  IABS R186, R189 ;  /* 0x000000bd00ba7213 */ /* 0x000fe20000000000 */
[----:B------:R-:W4:Y:S02]  /*1e1b0*/  LDL.LU R215, [R1+0x75c] ;  /* 0x00075c0001d77983 */ /* 0x000f240000300800 */
[----:B------:R-:W-:-:S02]  /*1e1c0*/  @!P6 IMAD.IADD R185, R185, 0x1, -R3 ;  /* 0x00000001b9b9e824 */ /* 0x000fc400078e0a03 */
[----:B------:R-:W-:Y:S02]  /*1e1d0*/  IMAD.MOV R2, RZ, RZ, -R2 ;  /* 0x000000ffff027224 */ /* 0x000fe400078e0a02 */
[----:B------:R-:W-:Y:S01]  /*1e1e0*/  @!P2 IMAD.IADD R184, R184, 0x1, -R3 ;  /* 0x00000001b8b8a824 */ /* 0x000fe200078e0a03 */
[----:B------:R-:W-:Y:S01]  /*1e1f0*/  ISETP.GE.AND P2, PT, R207, RZ, PT ;  /* 0x000000ffcf00720c */ /* 0x000fe20003f46270 */
[----:B------:R-:W-:-:S04]  /*1e200*/  IMAD.HI.U32 R5, R4, R186, RZ ;  /* 0x000000ba04057227 */ /* 0x000fc800078e00ff */
[----:B------:R-:W-:Y:S02]  /*1e210*/  IMAD.MOV.U32 R207, RZ, RZ, R206 ;  /* 0x000000ffffcf7224 */ /* 0x000fe400078e00ce */
[----:B------:R-:W-:Y:S02]  /*1e220*/  IMAD.MOV.U32 R206, RZ, RZ, R200 ;  /* 0x000000ffffce7224 */ /* 0x000fe400078e00c8 */
[----:B------:R-:W-:Y:S01]  /*1e230*/  @!P5 IMAD.MOV R179, RZ, RZ, -R179 ;  /* 0x000000ffffb3d224 */ /* 0x000fe200078e0ab3 */
[C---:B------:R-:W-:Y:S01]  /*1e240*/  ISETP.GT.U32.AND P5, PT, R3.reuse, R185, PT ;  /* 0x000000b90300720c */ /* 0x040fe20003fa4070 */
[----:B------:R-:W-:Y:S01]  /*1e250*/  IMAD.MOV.U32 R200, RZ, RZ, R188 ;  /* 0x000000ffffc87224 */ /* 0x000fe200078e00bc */
[----:B------:R-:W-:Y:S01]  /*1e260*/  IABS R188, R208 ;  /* 0x000000d000bc7213 */ /* 0x000fe20000000000 */
[----:B------:R-:W-:Y:S02]  /*1e270*/  IMAD R187, R3, R2, R187 ;  /* 0x0000000203bb7224 */ /* 0x000fe400078e02bb */
[----:B------:R-:W-:-:S02]  /*1e280*/  IMAD.MOV R5, RZ, RZ, -R5 ;  /* 0x000000ffff057224 */ /* 0x000fc400078e0a05 */
[----:B------:R-:W-:Y:S01]  /*1e290*/  @!P4 IMAD.IADD R182, R182, 0x1, -R3 ;  /* 0x00000001b6b6c824 */ /* 0x000fe200078e0a03 */
[C---:B------:R-:W-:Y:S01]  /*1e2a0*/  ISETP.GT.U32.AND P4, PT, R3.reuse, R187, PT ;  /* 0x000000bb0300720c */ /* 0x040fe20003f84070 */
[----:B------:R-:W-:Y:S02]  /*1e2b0*/  IMAD R186, R3, R5, R186 ;  /* 0x0000000503ba7224 */ /* 0x000fe400078e02ba */
[----:B------:R-:W-:-:S04]  /*1e2c0*/  IMAD.HI.U32 R2, R4, R188, RZ ;  /* 0x000000bc04027227 */ /* 0x000fc800078e00ff */
[----:B------:R-:W-:Y:S01]  /*1e2d0*/  @!P0 IMAD.MOV R180, RZ, RZ, -R180 ;  /* 0x000000ffffb48224 */ /* 0x000fe200078e0ab4 */
[----:B------:R-:W-:Y:S01]  /*1e2e0*/  ISETP.GT.U32.AND P0, PT, R3, R186, PT ;  /* 0x000000ba0300720c */ /* 0x000fe20003f04070 */
[----:B------:R-:W-:Y:S02]  /*1e2f0*/  IMAD.MOV R2, RZ, RZ, -R2 ;  /* 0x000000ffff027224 */ /* 0x000fe400078e0a02 */
[--C-:B------:R-:W-:Y:S01]  /*1e300*/  @!P5 IMAD.IADD R185, R185, 0x1, -R3.reuse ;  /* 0x00000001b9b9d824 */ /* 0x100fe200078e0a03 */
[----:B------:R-:W-:Y:S01]  /*1e310*/  ISETP.GE.AND P5, PT, R189, RZ, PT ;  /* 0x000000ffbd00720c */ /* 0x000fe20003fa6270 */
[C---:B------:R-:W-:Y:S01]  /*1e320*/  IMAD R188, R3.reuse, R2, R188 ;  /* 0x0000000203bc7224 */ /* 0x040fe200078e02bc */
[----:B------:R-:W-:Y:S01]  /*1e330*/  IABS R189, R207 ;  /* 0x000000cf00bd7213 */ /* 0x000fe20000000000 */
[----:B------:R-:W-:Y:S01]  /*1e340*/  @!P3 IMAD.MOV R178, RZ, RZ, -R178 ;  /* 0x000000ffffb2b224 */ /* 0x000fe200078e0ab2 */
[----:B------:R-:W-:Y:S01]  /*1e350*/  ISETP.GT.U32.AND P3, PT, R3, R183, PT ;  /* 0x000000b70300720c */ /* 0x000fe20003f64070 */
[----:B------:R-:W-:Y:S01]  /*1e360*/  @!P4 IMAD.IADD R187, R187, 0x1, -R3 ;  /* 0x00000001bbbbc824 */ /* 0x000fe200078e0a03 */
[----:B------:R-:W-:Y:S01]  /*1e370*/  ISETP.GT.U32.AND P4, PT, R3, R188, PT ;  /* 0x000000bc0300720c */ /* 0x000fe20003f84070 */
[----:B------:R-:W-:-:S04]  /*1e380*/  IMAD.HI.U32 R5, R4, R189, RZ ;  /* 0x000000bd04057227 */ /* 0x000fc800078e00ff */
[----:B------:R-:W-:Y:S01]  /*1e390*/  @!P1 IMAD.MOV R181, RZ, RZ, -R181 ;  /* 0x000000ffffb59224 */ /* 0x000fe200078e0ab5 */
[----:B------:R-:W-:Y:S01]  /*1e3a0*/  ISETP.GE.AND P1, PT, R212, RZ, PT ;  /* 0x000000ffd400720c */ /* 0x000fe20003f26270 */
[----:B------:R-:W-:Y:S02]  /*1e3b0*/  @!P0 IMAD.IADD R186, R186, 0x1, -R3 ;  /* 0x00000001baba8824 */ /* 0x000fe400078e0a03 */
[----:B------:R-:W-:Y:S01]  /*1e3c0*/  IMAD.MOV R5, RZ, RZ, -R5 ;  /* 0x000000ffff057224 */ /* 0x000fe200078e0a05 */
[C---:B------:R-:W-:Y:S01]  /*1e3d0*/  ISETP.GT.U32.AND P6, PT, R3.reuse, R184, PT ;  /* 0x000000b80300720c */ /* 0x040fe20003fc4070 */
[----:B------:R-:W-:Y:S01]  /*1e3e0*/  @!P2 IMAD.MOV R182, RZ, RZ, -R182 ;  /* 0x000000ffffb6a224 */ /* 0x000fe200078e0ab6 */
[C---:B------:R-:W-:Y:S01]  /*1e3f0*/  ISETP.GT.U32.AND P2, PT, R3.reuse, R186, PT ;  /* 0x000000ba0300720c */ /* 0x040fe20003f44070 */
[----:B------:R-:W-:Y:S01]  /*1e400*/  IMAD R189, R3, R5, R189 ;  /* 0x0000000503bd7224 */ /* 0x000fe200078e02bd */
[----:B------:R-:W-:Y:S01]  /*1e410*/  IABS R2, R206 ;  /* 0x000000ce00027213 */ /* 0x000fe20000000000 */
[----:B------:R-:W-:-:S02]  /*1e420*/  @!P3 IMAD.IADD R183, R183, 0x1, -R3 ;  /* 0x00000001b7b7b824 */ /* 0x000fc400078e0a03 */
[----:B------:R-:W-:Y:S01]  /*1e430*/  @!P4 IMAD.IADD R188, R188, 0x1, -R3 ;  /* 0x00000001bcbcc824 */ /* 0x000fe200078e0a03 */
[C---:B------:R-:W-:Y:S01]  /*1e440*/  ISETP.GT.U32.AND P4, PT, R3.reuse, R189, PT ;  /* 0x000000bd0300720c */ /* 0x040fe20003f84070 */
[----:B------:R-:W-:Y:S01]  /*1e450*/  @!P1 IMAD.MOV R183, RZ, RZ, -R183 ;  /* 0x000000ffffb79224 */ /* 0x000fe200078e0ab7 */
[----:B------:R-:W-:Y:S01]  /*1e460*/  ISETP.GT.U32.AND P1, PT, R3, R187, PT ;  /* 0x000000bb0300720c */ /* 0x000fe20003f24070 */
[----:B------:R-:W-:Y:S01]  /*1e470*/  IMAD.MOV.U32 R6, RZ, RZ, R2 ;  /* 0x000000ffff067224 */ /* 0x000fe200078e0002 */
[----:B------:R-:W-:Y:S01]  /*1e480*/  ISETP.GE.AND P3, PT, R211, RZ, PT ;  /* 0x000000ffd300720c */ /* 0x000fe20003f66270 */
[----:B------:R-:W-:Y:S02]  /*1e490*/  IMAD.MOV.U32 R211, RZ, RZ, R190 ;  /* 0x000000ffffd37224 */ /* 0x000fe400078e00be */
[----:B------:R-:W-:Y:S01]  /*1e4a0*/  IMAD.HI.U32 R190, R4, R6, RZ ;  /* 0x0000000604be7227 */ /* 0x000fe200078e00ff */
[----:B------:R-:W-:-:S03]  /*1e4b0*/  IABS R2, R204 ;  /* 0x000000cc00027213 */ /* 0x000fc60000000000 */
[--C-:B------:R-:W-:Y:S01]  /*1e4c0*/  @!P6 IMAD.IADD R184, R184, 0x1, -R3.reuse ;  /* 0x00000001b8b8e824 */ /* 0x100fe200078e0a03 */
[----:B------:R-:W-:Y:S01]  /*1e4d0*/  ISETP.GE.AND P6, PT, R210, RZ, PT ;  /* 0x000000ffd200720c */ /* 0x000fe20003fc6270 */
[--C-:B------:R-:W-:Y:S02]  /*1e4e0*/  @!P2 IMAD.IADD R186, R186, 0x1, -R3.reuse ;  /* 0x00000001babaa824 */ /* 0x100fe400078e0a03 */
[----:B------:R-:W-:Y:S02]  /*1e4f0*/  IMAD.MOV R190, RZ, RZ, -R190 ;  /* 0x000000ffffbe7224 */ /* 0x000fe400078e0abe */
[----:B------:R-:W-:Y:S01]  /*1e500*/  @!P5 IMAD.MOV R186, RZ, RZ, -R186 ;  /* 0x000000ffffbad224 */ /* 0x000fe200078e0aba */
[----:B------:R-:W-:Y:S01]  /*1e510*/  ISETP.GT.U32.AND P5, PT, R3, R188, PT ;  /* 0x000000bc0300720c */ /* 0x000fe20003fa4070 */
[--C-:B------:R-:W-:Y:S02]  /*1e520*/  @!P4 IMAD.IADD R189, R189, 0x1, -R3.reuse ;  /* 0x00000001bdbdc824 */ /* 0x100fe400078e0a03 */
[----:B------:R-:W-:Y:S01]  /*1e530*/  IMAD R190, R3, R190, R6 ;  /* 0x000000be03be7224 */ /* 0x000fe200078e0206 */
[----:B------:R-:W-:Y:S01]  /*1e540*/  ISETP.GE.AND P0, PT, R209, RZ, PT ;  /* 0x000000ffd100720c */ /* 0x000fe20003f06270 */
[----:B------:R-:W-:Y:S01]  /*1e550*/  IMAD.MOV.U32 R6, RZ, RZ, R2 ;  /* 0x000000ffff067224 */ /* 0x000fe200078e0002 */
[----:B------:R-:W-:Y:S01]  /*1e560*/  IABS R5, R193 ;  /* 0x000000c100057213 */ /* 0x000fe20000000000 */
[----:B------:R-:W-:Y:S01]  /*1e570*/  @!P1 IMAD.IADD R187, R187, 0x1, -R3 ;  /* 0x00000001bbbb9824 */ /* 0x000fe200078e0a03 */
[----:B------:R-:W-:Y:S01]  /*1e580*/  ISETP.GE.AND P1, PT, R193, RZ, PT ;  /* 0x000000ffc100720c */ /* 0x000fe20003f26270 */
[----:B------:R-:W-:Y:S01]  /*1e590*/  @!P3 IMAD.MOV R184, RZ, RZ, -R184 ;  /* 0x000000ffffb8b224 */ /* 0x000fe200078e0ab8 */
[----:B------:R-:W-:Y:S01]  /*1e5a0*/  ISETP.GE.AND P3, PT, R208, RZ, PT ;  /* 0x000000ffd000720c */ /* 0x000fe20003f66270 */
[----:B------:R-:W-:Y:S01]  /*1e5b0*/  IMAD.MOV.U32 R209, RZ, RZ, R203 ;  /* 0x000000ffffd17224 */ /* 0x000fe200078e00cb */
[----:B------:R-:W-:Y:S01]  /*1e5c0*/  IABS R193, R205 ;  /* 0x000000cd00c17213 */ /* 0x000fe20000000000 */
[----:B------:R-:W-:Y:S01]  /*1e5d0*/  IMAD.MOV.U32 R203, RZ, RZ, R192 ;  /* 0x000000ffffcb7224 */ /* 0x000fe200078e00c0 */
[----:B------:R-:W-:Y:S01]  /*1e5e0*/  ISETP.GT.U32.AND P4, PT, R3, R189, PT ;  /* 0x000000bd0300720c */ /* 0x000fe20003f84070 */
[----:B------:R-:W-:-:S04]  /*1e5f0*/  IMAD.HI.U32 R192, R4, R6, RZ ;  /* 0x0000000604c07227 */ /* 0x000fc800078e00ff */
[----:B------:R-:W-:Y:S01]  /*1e600*/  @!P6 IMAD.MOV R185, RZ, RZ, -R185 ;  /* 0x000000ffffb9e224 */ /* 0x000fe200078e0ab9 */
[----:B------:R-:W-:Y:S01]  /*1e610*/  ISETP.GE.AND P6, PT, R207, RZ, PT ;  /* 0x000000ffcf00720c */ /* 0x000fe20003fc6270 */
[----:B------:R-:W-:-:S04]  /*1e620*/  IMAD.HI.U32 R2, R4, R193, RZ ;  /* 0x000000c104027227 */ /* 0x000fc800078e00ff */
[----:B------:R-:W-:Y:S02]  /*1e630*/  IMAD.MOV R192, RZ, RZ, -R192 ;  /* 0x000000ffffc07224 */ /* 0x000fe400078e0ac0 */
[----:B------:R-:W-:Y:S02]  /*1e640*/  @!P5 IMAD.IADD R188, R188, 0x1, -R3 ;  /* 0x00000001bcbcd824 */ /* 0x000fe400078e0a03 */
[----:B------:R-:W-:Y:S02]  /*1e650*/  IMAD.MOV R2, RZ, RZ, -R2 ;  /* 0x000000ffff027224 */ /* 0x000fe400078e0a02 */
[C---:B------:R-:W-:Y:S02]  /*1e660*/  IMAD R192, R3.reuse, R192, R6 ;  /* 0x000000c003c07224 */ /* 0x040fe400078e0206 */
[----:B------:R-:W-:Y:S01]  /*1e670*/  @!P0 IMAD.MOV R187, RZ, RZ, -R187 ;  /* 0x000000ffffbb8224 */ /* 0x000fe200078e0abb */
[----:B------:R-:W-:Y:S01]  /*1e680*/  ISETP.GE.AND P0, PT, R204, RZ, PT ;  /* 0x000000ffcc00720c */ /* 0x000fe20003f06270 */
[----:B------:R-:W-:-:S02]  /*1e690*/  IMAD R193, R3, R2, R193 ;  /* 0x0000000203c17224 */ /* 0x000fc400078e02c1 */
[----:B------:R-:W-:Y:S02]  /*1e6a0*/  @!P4 IMAD.IADD R189, R189, 0x1, -R3 ;  /* 0x00000001bdbdc824 */ /* 0x000fe400078e0a03 */
[----:B------:R-:W-:Y:S01]  /*1e6b0*/  @!P3 IMAD.MOV R188, RZ, RZ, -R188 ;  /* 0x000000ffffbcb224 */ /* 0x000fe200078e0abc */
[----:B------:R-:W-:Y:S01]  /*1e6c0*/  ISETP.GT.U32.AND P3, PT, R3, R192, PT ;  /* 0x000000c00300720c */ /* 0x000fe20003f64070 */
[----:B------:R-:W-:Y:S02]  /*1e6d0*/  IMAD.MOV.U32 R204, RZ, RZ, R191 ;  /* 0x000000ffffcc7224 */ /* 0x000fe400078e00bf */
[----:B------:R-:W-:-:S04]  /*1e6e0*/  IMAD.HI.U32 R191, R4, R5, RZ ;  /* 0x0000000504bf7227 */ /* 0x000fc800078e00ff */
[----:B------:R-:W-:Y:S01]  /*1e6f0*/  @!P6 IMAD.MOV R189, RZ, RZ, -R189 ;  /* 0x000000ffffbde224 */ /* 0x000fe200078e0abd */
[C---:B------:R-:W-:Y:S01]  /*1e700*/  ISETP.GT.U32.AND P6, PT, R3.reuse, R193, PT ;  /* 0x000000c10300720c */ /* 0x040fe20003fc4070 */
[----:B------:R-:W-:Y:S02]  /*1e710*/  IMAD.MOV R191, RZ, RZ, -R191 ;  /* 0x000000ffffbf7224 */ /* 0x000fe400078e0abf */
[----:B------:R-:W-:Y:S02]  /*1e720*/  IMAD.MOV.U32 R210, RZ, RZ, R202 ;  /* 0x000000ffffd27224 */ /* 0x000fe400078e00ca */
[----:B------:R-:W-:Y:S01]  /*1e730*/  IMAD.MOV.U32 R202, RZ, RZ, R200 ;  /* 0x000000ffffca7224 */ /* 0x000fe200078e00c8 */
[C---:B------:R-:W-:Y:S01]  /*1e740*/  ISETP.GT.U32.AND P5, PT, R3.reuse, R190, PT ;  /* 0x000000be0300720c */ /* 0x040fe20003fa4070 */
[----:B------:R-:W-:Y:S02]  /*1e750*/  IMAD.MOV.U32 R200, RZ, RZ, R194 ;  /* 0x000000ffffc87224 */ /* 0x000fe400078e00c2 */
[----:B------:R-:W-:-:S02]  /*1e760*/  IMAD R191, R3, R191, R5 ;  /* 0x000000bf03bf7224 */ /* 0x000fc400078e0205 */
[----:B------:R-:W-:-:S03]  /*1e770*/  @!P3 IMAD.IADD R192, R192, 0x1, -R3 ;  /* 0x00000001c0c0b824 */ /* 0x000fc600078e0a03 */
[----:B------:R-:W-:Y:S01]  /*1e780*/  ISETP.GT.U32.AND P4, PT, R3, R191, PT ;  /* 0x000000bf0300720c */ /* 0x000fe20003f84070 */
[----:B------:R-:W-:Y:S01]  /*1e790*/  @!P6 IMAD.IADD R193, R193, 0x1, -R3 ;  /* 0x00000001c1c1e824 */ /* 0x000fe200078e0a03 */
[----:B------:R-:W-:Y:S02]  /*1e7a0*/  ISETP.GT.U32.AND P6, PT, R3, R192, PT ;  /* 0x000000c00300720c */ /* 0x000fe40003fc4070 */
[----:B--2---:R-:W-:-:S05]  /*1e7b0*/  IABS R194, R214 ;  /* 0x000000d600c27213 */ /* 0x004fca0000000000 */
[----:B------:R-:W-:-:S04]  /*1e7c0*/  IMAD.HI.U32 R5, R4, R194, RZ ;  /* 0x000000c204057227 */ /* 0x000fc800078e00ff */
[----:B------:R-:W-:Y:S02]  /*1e7d0*/  IMAD.MOV R5, RZ, RZ, -R5 ;  /* 0x000000ffff057224 */ /* 0x000fe400078e0a05 */
[--C-:B------:R-:W-:Y:S02]  /*1e7e0*/  @!P5 IMAD.IADD R190, R190, 0x1, -R3.reuse ;  /* 0x00000001bebed824 */ /* 0x100fe400078e0a03 */
[----:B------:R-:W-:Y:S02]  /*1e7f0*/  IMAD R194, R3, R5, R194 ;  /* 0x0000000503c27224 */ /* 0x000fe400078e02c2 */
[--C-:B------:R-:W-:Y:S01]  /*1e800*/  @!P4 IMAD.IADD R191, R191, 0x1, -R3.reuse ;  /* 0x00000001bfbfc824 */ /* 0x100fe200078e0a03 */
[C---:B------:R-:W-:Y:S02]  /*1e810*/  ISETP.GT.U32.AND P5, PT, R3.reuse, R190, PT ;  /* 0x000000be0300720c */ /* 0x040fe40003fa4070 */
[----:B------:R-:W-:Y:S01]  /*1e820*/  ISETP.GT.U32.AND P4, PT, R3, R194, PT ;  /* 0x000000c20300720c */ /* 0x000fe20003f84070 */
[----:B------:R-:W-:Y:S01]  /*1e830*/  @!P6 IMAD.IADD R192, R192, 0x1, -R3 ;  /* 0x00000001c0c0e824 */ /* 0x000fe200078e0a03 */
[----:B------:R-:W-:-:S02]  /*1e840*/  ISETP.GE.AND P2, PT, R206, RZ, PT ;  /* 0x000000ffce00720c */ /* 0x000fc40003f46270 */
[----:B------:R-:W-:Y:S02]  /*1e850*/  ISETP.GE.AND P6, PT, R214, RZ, PT ;  /* 0x000000ffd600720c */ /* 0x000fe40003fc6270 */
[----:B------:R-:W2:Y:S05]  /*1e860*/  LDL.LU R214, [R1+0x764] ;  /* 0x0007640001d67983 */ /* 0x000eaa0000300800 */
[--C-:B------:R-:W-:Y:S02]  /*1e870*/  @!P5 IMAD.IADD R190, R190, 0x1, -R3.reuse ;  /* 0x00000001bebed824 */ /* 0x100fe400078e0a03 */
[----:B------:R-:W-:Y:S02]  /*1e880*/  @!P4 IMAD.IADD R194, R194, 0x1, -R3 ;  /* 0x00000001c2c2c824 */ /* 0x000fe400078e0a03 */
[----:B------:R-:W-:-:S03]  /*1e890*/  @!P2 IMAD.MOV R190, RZ, RZ, -R190 ;  /* 0x000000ffffbea224 */ /* 0x000fc600078e0abe */
[----:B------:R-:W-:Y:S01]  /*1e8a0*/  ISETP.GT.U32.AND P2, PT, R3, R194, PT ;  /* 0x000000c20300720c */ /* 0x000fe20003f44070 */
[----:B------:R-:W-:-:S12]  /*1e8b0*/  IMAD.MOV.U32 R206, RZ, RZ, R197 ;  /* 0x000000ffffce7224 */ /* 0x000fd800078e00c5 */
[----:B------:R-:W-:-:S04]  /*1e8c0*/  @!P2 IMAD.IADD R194, R194, 0x1, -R3 ;  /* 0x00000001c2c2a824 */ /* 0x000fc800078e0a03 */
[----:B------:R-:W-:Y:S01]  /*1e8d0*/  @!P6 IMAD.MOV R194, RZ, RZ, -R194 ;  /* 0x000000ffffc2e224 */ /* 0x000fe200078e0ac2 */
[----:B---3--:R-:W-:Y:S02]  /*1e8e0*/  IABS R197, R213 ;  /* 0x000000d500c57213 */ /* 0x008fe40000000000 */
[----:B------:R-:W-:Y:S02]  /*1e8f0*/  ISETP.GE.AND P6, PT, R213, RZ, PT ;  /* 0x000000ffd500720c */ /* 0x000fe40003fc6270 */
[----:B------:R-:W3:Y:S01]  /*1e900*/  LDL.LU R213, [R1+0x76c] ;  /* 0x00076c0001d57983 */ /* 0x000ee20000300800 */
[----:B------:R-:W-:Y:S02]  /*1e910*/  IMAD.MOV.U32 R207, RZ, RZ, R201 ;  /* 0x000000ffffcf7224 */ /* 0x000fe400078e00c9 */
[----:B------:R-:W-:Y:S01]  /*1e920*/  IMAD.MOV.U32 R201, RZ, RZ, R195 ;  /* 0x000000ffffc97224 */ /* 0x000fe200078e00c3 */
[----:B------:R-:W-:Y:S02]  /*1e930*/  IABS R195, R211 ;  /* 0x000000d300c37213 */ /* 0x000fe40000000000 */
[----:B------:R-:W-:-:S03]  /*1e940*/  ISETP.GT.U32.AND P3, PT, R3, R191, PT ;  /* 0x000000bf0300720c */ /* 0x000fc60003f64070 */
[----:B------:R-:W-:-:S04]  /*1e950*/  IMAD.HI.U32 R2, R4, R195, RZ ;  /* 0x000000c304027227 */ /* 0x000fc800078e00ff */
[----:B------:R-:W-:-:S04]  /*1e960*/  IMAD.MOV R2, RZ, RZ, -R2 ;  /* 0x000000ffff027224 */ /* 0x000fc800078e0a02 */
[----:B------:R-:W-:Y:S02]  /*1e970*/  IMAD R195, R3, R2, R195 ;  /* 0x0000000203c37224 */ /* 0x000fe400078e02c3 */
[----:B------:R-:W-:-:S03]  /*1e980*/  @!P3 IMAD.IADD R191, R191, 0x1, -R3 ;  /* 0x00000001bfbfb824 */ /* 0x000fc600078e0a03 */
[C---:B------:R-:W-:Y:S01]  /*1e990*/  ISETP.GT.U32.AND P3, PT, R3.reuse, R195, PT ;  /* 0x000000c30300720c */ /* 0x040fe20003f64070 */
[----:B------:R-:W-:Y:S01]  /*1e9a0*/  IMAD.MOV.U32 R208, RZ, RZ, R196 ;  /* 0x000000ffffd07224 */ /* 0x000fe200078e00c4 */
[----:B------:R-:W-:Y:S02]  /*1e9b0*/  IABS R196, R207 ;  /* 0x000000cf00c47213 */ /* 0x000fe40000000000 */
[----:B------:R-:W-:Y:S02]  /*1e9c0*/  ISETP.GT.U32.AND P4, PT, R3, R193, PT ;  /* 0x000000c10300720c */ /* 0x000fe40003f84070 */
[----:B------:R-:W-:Y:S01]  /*1e9d0*/  ISETP.GE.AND P5, PT, R205, RZ, PT ;  /* 0x000000ffcd00720c */ /* 0x000fe20003fa6270 */
[----:B------:R-:W-:-:S04]  /*1e9e0*/  IMAD.HI.U32 R2, R4, R196, RZ ;  /* 0x000000c404027227 */ /* 0x000fc800078e00ff */
[----:B------:R-:W-:Y:S01]  /*1e9f0*/  IMAD.MOV.U32 R205, RZ, RZ, R198 ;  /* 0x000000ffffcd7224 */ /* 0x000fe200078e00c6 */
[----:B------:R-:W-:Y:S01]  /*1ea00*/  IABS R198, R210 ;  /* 0x000000d200c67213 */ /* 0x000fe20000000000 */
[----:B------:R-:W-:Y:S02]  /*1ea10*/  IMAD.MOV.U32 R212, RZ, RZ, R204 ;  /* 0x000000ffffd47224 */ /* 0x000fe400078e00cc */
[----:B------:R-:W-:Y:S02]  /*1ea20*/  IMAD.MOV.U32 R204, RZ, RZ, R203 ;  /* 0x000000ffffcc7224 */ /* 0x000fe400078e00cb */
[----:B------:R-:W-:Y:S02]  /*1ea30*/  IMAD.MOV.U32 R203, RZ, RZ, R202 ;  /* 0x000000ffffcb7224 */ /* 0x000fe400078e00ca */
[----:B------:R-:W-:Y:S02]  /*1ea40*/  IMAD.MOV R2, RZ, RZ, -R2 ;  /* 0x000000ffff027224 */ /* 0x000fe400078e0a02 */
[----:B------:R-:W-:Y:S01]  /*1ea50*/  IMAD.MOV.U32 R202, RZ, RZ, R199 ;  /* 0x000000ffffca7224 */ /* 0x000fe200078e00c7 */
[----:B------:R-:W-:Y:S01]  /*1ea60*/  IABS R199, R209 ;  /* 0x000000d100c77213 */ /* 0x000fe20000000000 */
[----:B------:R-:W-:-:S02]  /*1ea70*/  @!P3 IMAD.IADD R195, R195, 0x1, -R3 ;  /* 0x00000001c3c3b824 */ /* 0x000fc400078e0a03 */
[----:B------:R-:W-:-:S04]  /*1ea80*/  IMAD.HI.U32 R5, R4, R198, RZ ;  /* 0x000000c604057227 */ /* 0x000fc800078e00ff */
[C---:B------:R-:W-:Y:S02]  /*1ea90*/  IMAD R196, R3.reuse, R2, R196 ;  /* 0x0000000203c47224 */ /* 0x040fe400078e02c4 */
[----:B------:R-:W-:Y:S01]  /*1eaa0*/  @!P1 IMAD.MOV R191, RZ, RZ, -R191 ;  /* 0x000000ffffbf9224 */ /* 0x000fe200078e0abf */
[----:B------:R-:W-:Y:S01]  /*1eab0*/  ISETP.GT.U32.AND P1, PT, R3, R195, PT ;  /* 0x000000c30300720c */ /* 0x000fe20003f24070 */
[----:B------:R-:W-:-:S04]  /*1eac0*/  IMAD.HI.U32 R2, R4, R199, RZ ;  /* 0x000000c704027227 */ /* 0x000fc800078e00ff */
[----:B------:R-:W-:Y:S02]  /*1ead0*/  IMAD.MOV R5, RZ, RZ, -R5 ;  /* 0x000000ffff057224 */ /* 0x000fe400078e0a05 */
[----:B------:R-:W-:Y:S01]  /*1eae0*/  @!P4 IMAD.IADD R193, R193, 0x1, -R3 ;  /* 0x00000001c1c1c824 */ /* 0x000fe200078e0a03 */
[----:B------:R-:W-:Y:S01]  /*1eaf0*/  ISETP.GT.U32.AND P4, PT, R3, R196, PT ;  /* 0x000000c40300720c */ /* 0x000fe20003f84070 */
[----:B------:R-:W-:-:S04]  /*1eb00*/  IMAD.HI.U32 R6, R4, R197, RZ ;  /* 0x000000c504067227 */ /* 0x000fc800078e00ff */
[----:B------:R-:W-:Y:S02]  /*1eb10*/  IMAD.MOV R2, RZ, RZ, -R2 ;  /* 0x000000ffff027224 */ /* 0x000fe400078e0a02 */
[C---:B------:R-:W-:Y:S02]  /*1eb20*/  IMAD R198, R3.reuse, R5, R198 ;  /* 0x0000000503c67224 */ /* 0x040fe400078e02c6 */
[----:B------:R-:W-:Y:S02]  /*1eb30*/  IMAD.MOV R6, RZ, RZ, -R6 ;  /* 0x000000ffff067224 */ /* 0x000fe400078e0a06 */
[C---:B------:R-:W-:Y:S02]  /*1eb40*/  IMAD R199, R3.reuse, R2, R199 ;  /* 0x0000000203c77224 */ /* 0x040fe400078e02c7 */
[----:B------:R-:W-:Y:S01]  /*1eb50*/  @!P5 IMAD.MOV R193, RZ, RZ, -R193 ;  /* 0x000000ffffc1d224 */ /* 0x000fe200078e0ac1 */
[C---:B------:R-:W-:Y:S01]  /*1eb60*/  ISETP.GT.U32.AND P5, PT, R3.reuse, R198, PT ;  /* 0x000000c60300720c */ /* 0x040fe20003fa4070 */
[----:B------:R-:W-:Y:S01]  /*1eb70*/  IMAD R197, R3, R6, R197 ;  /* 0x0000000603c57224 */ /* 0x000fe200078e02c5 */
[----:B------:R-:W-:Y:S01]  /*1eb80*/  ISETP.GE.AND P2, PT, R211, RZ, PT ;  /* 0x000000ffd300720c */ /* 0x000fe20003f46270 */
[----:B------:R-:W-:-:S02]  /*1eb90*/  IMAD.MOV.U32 R211, RZ, RZ, R206 ;  /* 0x000000ffffd37224 */ /* 0x000fc400078e00ce */
[--C-:B------:R-:W-:Y:S01]  /*1eba0*/  @!P1 IMAD.IADD R195, R195, 0x1, -R3.reuse ;  /* 0x00000001c3c39824 */ /* 0x100fe200078e0a03 */
[C---:B------:R-:W-:Y:S01]  /*1ebb0*/  ISETP.GT.U32.AND P1, PT, R3.reuse, R199, PT ;  /* 0x000000c70300720c */ /* 0x040fe20003f24070 */
[----:B------:R-:W-:Y:S01]  /*1ebc0*/  IMAD.MOV.U32 R206, RZ, RZ, R200 ;  /* 0x000000ffffce7224 */ /* 0x000fe200078e00c8 */
[----:B------:R-:W-:Y:S01]  /*1ebd0*/  IABS R200, R204 ;  /* 0x000000cc00c87213 */ /* 0x000fe20000000000 */
[----:B------:R-:W-:Y:S01]  /*1ebe0*/  @!P4 IMAD.IADD R196, R196, 0x1, -R3 ;  /* 0x00000001c4c4c824 */ /* 0x000fe200078e0a03 */
[----:B------:R-:W-:Y:S01]  /*1ebf0*/  ISETP.GT.U32.AND P4, PT, R3, R197, PT ;  /* 0x000000c50300720c */ /* 0x000fe20003f84070 */
[----:B------:R-:W-:Y:S01]  /*1ec00*/  @!P0 IMAD.MOV R192, RZ, RZ, -R192 ;  /* 0x000000ffffc08224 */ /* 0x000fe200078e0ac0 */
[----:B------:R-:W-:Y:S01]  /*1ec10*/  ISETP.GE.AND P3, PT, R207, RZ, PT ;  /* 0x000000ffcf00720c */ /* 0x000fe20003f66270 */
[----:B------:R-:W-:Y:S01]  /*1ec20*/  IMAD.HI.U32 R2, R4, R200, RZ ;  /* 0x000000c804027227 */ /* 0x000fe200078e00ff */
[----:B------:R-:W-:-:S03]  /*1ec30*/  ISETP.GT.U32.AND P0, PT, R3, R196, PT ;  /* 0x000000c40300720c */ /* 0x000fc60003f04070 */
[----:B------:R-:W-:Y:S02]  /*1ec40*/  IMAD.MOV.U32 R207, RZ, RZ, R205 ;  /* 0x000000ffffcf7224 */ /* 0x000fe400078e00cd */
[----:B------:R-:W-:Y:S01]  /*1ec50*/  IMAD.MOV.U32 R205, RZ, RZ, R201 ;  /* 0x000000ffffcd7224 */ /* 0x000fe200078e00c9 */
[----:B------:R-:W-:Y:S01]  /*1ec60*/  IABS R201, R212 ;  /* 0x000000d400c97213 */ /* 0x000fe20000000000 */
[--C-:B------:R-:W-:Y:S02]  /*1ec70*/  @!P5 IMAD.IADD R198, R198, 0x1, -R3.reuse ;  /* 0x00000001c6c6d824 */ /* 0x100fe400078e0a03 */
[----:B------:R-:W-:Y:S02]  /*1ec80*/  IMAD.MOV R2, RZ, RZ, -R2 ;  /* 0x000000ffff027224 */ /* 0x000fe400078e0a02 */
[----:B------:R-:W-:Y:S01]  /*1ec90*/  @!P1 IMAD.IADD R199, R199, 0x1, -R3 ;  /* 0x00000001c7c79824 */ /* 0x000fe200078e0a03 */
[C---:B------:R-:W-:Y:S01]  /*1eca0*/  ISETP.GT.U32.AND P1, PT, R3.reuse, R198, PT ;  /* 0x000000c60300720c */ /* 0x040fe20003f24070 */
[----:B------:R-:W-:-:S02]  /*1ecb0*/  IMAD R200, R3, R2, R200 ;  /* 0x0000000203c87224 */ /* 0x000fc400078e02c8 */
[----:B------:R-:W-:-:S04]  /*1ecc0*/  IMAD.HI.U32 R2, R4, R201, RZ ;  /* 0x000000c904027227 */ /* 0x000fc800078e00ff */
[--C-:B------:R-:W-:Y:S02]  /*1ecd0*/  @!P4 IMAD.IADD R197, R197, 0x1, -R3.reuse ;  /* 0x00000001c5c5c824 */ /* 0x100fe400078e0a03 */
[----:B------:R-:W-:Y:S02]  /*1ece0*/  IMAD.MOV R2, RZ, RZ, -R2 ;  /* 0x000000ffff027224 */ /* 0x000fe400078e0a02 */
[----:B------:R-:W-:Y:S01]  /*1ecf0*/  @!P0 IMAD.IADD R196, R196, 0x1, -R3 ;  /* 0x00000001c4c48824 */ /* 0x000fe200078e0a03 */
[C---:B------:R-:W-:Y:S01]  /*1ed00*/  ISETP.GT.U32.AND P5, PT, R3.reuse, R197, PT ;  /* 0x000000c50300720c */ /* 0x040fe20003fa4070 */
[C---:B------:R-:W-:Y:S01]  /*1ed10*/  IMAD R201, R3.reuse, R2, R201 ;  /* 0x0000000203c97224 */ /* 0x040fe200078e02c9 */
[----:B------:R-:W-:Y:S01]  /*1ed20*/  ISETP.GE.AND P0, PT, R210, RZ, PT ;  /* 0x000000ffd200720c */ /* 0x000fe20003f06270 */
[----:B------:R-:W-:Y:S01]  /*1ed30*/  IMAD.MOV.U32 R210, RZ, RZ, R203 ;  /* 0x000000ffffd27224 */ /* 0x000fe200078e00cb */
[----:B------:R-:W-:Y:S01]  /*1ed40*/  IABS R203, R211 ;  /* 0x000000d300cb7213 */ /* 0x000fe20000000000 */
[----:B------:R-:W-:Y:S01]  /*1ed50*/  @!P2 IMAD.MOV R195, RZ, RZ, -R195 ;  /* 0x000000ffffc3a224 */ /* 0x000fe200078e0ac3 */
[C---:B------:R-:W-:Y:S01]  /*1ed60*/  ISETP.GT.U32.AND P2, PT, R3.reuse, R199, PT ;  /* 0x000000c70300720c */ /* 0x040fe20003f44070 */
[----:B------:R-:W-:Y:S01]  /*1ed70*/  @!P3 IMAD.MOV R196, RZ, RZ, -R196 ;  /* 0x000000ffffc4b224 */ /* 0x000fe200078e0ac4 */
[C---:B------:R-:W-:Y:S01]  /*1ed80*/  ISETP.GT.U32.AND P3, PT, R3.reuse, R200, PT ;  /* 0x000000c80300720c */ /* 0x040fe20003f64070 */
[----:B------:R-:W-:Y:S01]  /*1ed90*/  @!P1 IMAD.IADD R198, R198, 0x1, -R3 ;  /* 0x00000001c6c69824 */ /* 0x000fe200078e0a03 */
[----:B------:R-:W-:Y:S01]  /*1eda0*/  ISETP.GT.U32.AND P1, PT, R3, R201, PT ;  /* 0x000000c90300720c */ /* 0x000fe20003f24070 */
[----:B------:R-:W-:Y:S01]  /*1edb0*/  IMAD.HI.U32 R2, R4, R203, RZ ;  /* 0x000000cb04027227 */ /* 0x000fe200078e00ff */
[----:B------:R-:W-:-:S03]  /*1edc0*/  ISETP.GE.AND P4, PT, R209, RZ, PT ;  /* 0x000000ffd100720c */ /* 0x000fc60003f86270 */
[----:B------:R-:W-:Y:S02]  /*1edd0*/  IMAD.MOV R2, RZ, RZ, -R2 ;  /* 0x000000ffff027224 */ /* 0x000fe400078e0a02 */
[--C-:B------:R-:W-:Y:S01]  /*1ede0*/  @!P5 IMAD.IADD R197, R197, 0x1, -R3.reuse ;  /* 0x00000001c5c5d824 */ /* 0x100fe200078e0a03 */
[----:B------:R-:W-:Y:S01]  /*1edf0*/  ISETP.GE.AND P5, PT, R204, RZ, PT ;  /* 0x000000ffcc00720c */ /* 0x000fe20003fa6270 */
[----:B------:R-:W-:Y:S01]  /*1ee00*/  IMAD.MOV.U32 R209, RZ, RZ, R206 ;  /* 0x000000ffffd17224 */ /* 0x000fe200078e00ce */
[----:B------:R-:W-:Y:S01]  /*1ee10*/  IABS R204, R208 ;  /* 0x000000d000cc7213 */ /* 0x000fe20000000000 */
[----:B------:R-:W-:Y:S01]  /*1ee20*/  IMAD.MOV.U32 R206, RZ, RZ, R202 ;  /* 0x000000ffffce7224 */ /* 0x000fe200078e00ca */
[----:B------:R-:W-:Y:S01]  /*1ee30*/  IABS R202, R207 ;  /* 0x000000cf00ca7213 */ /* 0x000fe20000000000 */
[--C-:B------:R-:W-:Y:S02]  /*1ee40*/  @!P2 IMAD.IADD R199, R199, 0x1, -R3.reuse ;  /* 0x00000001c7c7a824 */ /* 0x100fe400078e0a03 */
[----:B------:R-:W-:-:S02]  /*1ee50*/  @!P3 IMAD.IADD R200, R200, 0x1, -R3 ;  /* 0x00000001c8c8b824 */ /* 0x000fc400078e0a03 */
[----:B------:R-:W-:Y:S02]  /*1ee60*/  IMAD R203, R3, R2, R203 ;  /* 0x0000000203cb7224 */ /* 0x000fe400078e02cb */
[----:B------:R-:W-:Y:S01]  /*1ee70*/  @!P1 IMAD.IADD R201, R201, 0x1, -R3 ;  /* 0x00000001c9c99824 */ /* 0x000fe200078e0a03 */
[----:B------:R-:W-:Y:S01]  /*1ee80*/  ISETP.GT.U32.AND P1, PT, R3, R200, PT ;  /* 0x000000c80300720c */ /* 0x000fe20003f24070 */
[----:B------:R-:W-:Y:S01]  /*1ee90*/  IMAD.HI.U32 R2, R4, R204, RZ ;  /* 0x000000cc04027227 */ /* 0x000fe200078e00ff */
[----:B------:R-:W-:-:S03]  /*1eea0*/  ISETP.GE.AND P3, PT, R207, RZ, PT ;  /* 0x000000ffcf00720c */ /* 0x000fc60003f66270 */
[----:B------:R-:W-:Y:S01]  /*1eeb0*/  @!P4 IMAD.MOV R199, RZ, RZ, -R199 ;  /* 0x000000ffffc7c224 */ /* 0x000fe200078e0ac7 */
[----:B------:R-:W-:Y:S01]  /*1eec0*/  ISETP.GT.U32.AND P4, PT, R3, R203, PT ;  /* 0x000000cb0300720c */ /* 0x000fe20003f84070 */
[----:B------:R-:W-:-:S04]  /*1eed0*/  IMAD.HI.U32 R5, R4, R202, RZ ;  /* 0x000000ca04057227 */ /* 0x000fc800078e00ff */
[----:B------:R-:W-:Y:S01]  /*1eee0*/  IMAD.MOV.U32 R207, RZ, RZ, R205 ;  /* 0x000000ffffcf7224 */ /* 0x000fe200078e00cd */
[----:B------:R-:W-:Y:S01]  /*1eef0*/  IABS R205, R209 ;  /* 0x000000d100cd7213 */ /* 0x000fe20000000000 */
[----:B------:R-:W-:Y:S01]  /*1ef00*/  @!P0 IMAD.MOV R198, RZ, RZ, -R198 ;  /* 0x000000ffffc68224 */ /* 0x000fe200078e0ac6 */
[C---:B------:R-:W-:Y:S01]  /*1ef10*/  ISETP.GT.U32.AND P0, PT, R3.reuse, R201, PT ;  /* 0x000000c90300720c */ /* 0x040fe20003f04070 */
[----:B------:R-:W-:Y:S02]  /*1ef20*/  IMAD.MOV R2, RZ, RZ, -R2 ;  /* 0x000000ffff027224 */ /* 0x000fe400078e0a02 */
[----:B------:R-:W-:Y:S01]  /*1ef30*/  IMAD.MOV R5, RZ, RZ, -R5 ;  /* 0x000000ffff057224 */ /* 0x000fe200078e0a05 */
[----:B------:R-:W-:Y:S01]  /*1ef40*/  ISETP.GE.AND P2, PT, R212, RZ, PT ;  /* 0x000000ffd400720c */ /* 0x000fe20003f46270 */
[----:B------:R-:W-:Y:S02]  /*1ef50*/  IMAD R204, R3, R2, R204 ;  /* 0x0000000203cc7224 */ /* 0x000fe400078e02cc */
[----:B------:R-:W-:-:S04]  /*1ef60*/  IMAD.HI.U32 R2, R4, R205, RZ ;  /* 0x000000cd04027227 */ /* 0x000fc800078e00ff */
[C---:B------:R-:W-:Y:S02]  /*1ef70*/  IMAD R202, R3.reuse, R5, R202 ;  /* 0x0000000503ca7224 */ /* 0x040fe400078e02ca */
[----:B------:R-:W-:Y:S01]  /*1ef80*/  IMAD.MOV.U32 R212, RZ, RZ, R206 ;  /* 0x000000ffffd47224 */ /* 0x000fe200078e00ce */
[----:B----4-:R-:W-:Y:S01]  /*1ef90*/  IABS R206, R215 ;  /* 0x000000d700ce7213 */ /* 0x010fe20000000000 */
[----:B------:R-:W-:Y:S02]  /*1efa0*/  IMAD.MOV R2, RZ, RZ, -R2 ;  /* 0x000000ffff027224 */ /* 0x000fe400078e0a02 */
[----:B------:R-:W-:Y:S01]  /*1efb0*/  @!P6 IMAD.MOV R197, RZ, RZ, -R197 ;  /* 0x000000ffffc5e224 */ /* 0x000fe200078e0ac5 */
[----:B------:R-:W-:Y:S01]  /*1efc0*/  ISETP.GT.U32.AND P6, PT, R3, R202, PT ;  /* 0x000000ca0300720c */ /* 0x000fe20003fc4070 */
[--C-:B------:R-:W-:Y:S01]  /*1efd0*/  @!P1 IMAD.IADD R200, R200, 0x1, -R3.reuse ;  /* 0x00000001c8c89824 */ /* 0x100fe200078e0a03 */
[----:B------:R-:W-:Y:S01]  /*1efe0*/  ISETP.GE.AND P1, PT, R211, RZ, PT ;  /* 0x000000ffd300720c */ /* 0x000fe20003f26270 */
[----:B------:R-:W-:-:S02]  /*1eff0*/  @!P4 IMAD.IADD R203, R203, 0x1, -R3 ;  /* 0x00000001cbcbc824 */ /* 0x000fc400078e0a03 */
[----:B------:R-:W-:Y:S02]  /*1f000*/  IMAD.MOV.U32 R211, RZ, RZ, R210 ;  /* 0x000000ffffd37224 */ /* 0x000fe400078e00d2 */
[----:B------:R-:W-:Y:S02]  /*1f010*/  @!P0 IMAD.IADD R201, R201, 0x1, -R3 ;  /* 0x00000001c9c98824 */ /* 0x000fe400078e0a03 */
[----:B------:R-:W-:Y:S01]  /*1f020*/  IMAD.MOV.U32 R210, RZ, RZ, R207 ;  /* 0x000000ffffd27224 */ /* 0x000fe200078e00cf */
[----:B------:R-:W-:Y:S01]  /*1f030*/  IABS R207, R212 ;  /* 0x000000d400cf7213 */ /* 0x000fe20000000000 */
[----:B------:R-:W-:Y:S02]  /*1f040*/  IMAD R205, R3, R2, R205 ;  /* 0x0000000203cd7224 */ /* 0x000fe400078e02cd */
[----:B------:R-:W-:-:S04]  /*1f050*/  IMAD.HI.U32 R2, R4, R206, RZ ;  /* 0x000000ce04027227 */ /* 0x000fc800078e00ff */
[----:B------:R-:W-:Y:S01]  /*1f060*/  @!P5 IMAD.MOV R200, RZ, RZ, -R200 ;  /* 0x000000ffffc8d224 */ /* 0x000fe200078e0ac8 */
[C---:B------:R-:W-:Y:S01]  /*1f070*/  ISETP.GT.U32.AND P5, PT, R3.reuse, R203, PT ;  /* 0x000000cb0300720c */ /* 0x040fe20003fa4070 */
[----:B------:R-:W-:Y:S01]  /*1f080*/  @!P2 IMAD.MOV R201, RZ, RZ, -R201 ;  /* 0x000000ffffc9a224 */ /* 0x000fe200078e0ac9 */
[C---:B------:R-:W-:Y:S01]  /*1f090*/  ISETP.GT.U32.AND P2, PT, R3.reuse, R205, PT ;  /* 0x000000cd0300720c */ /* 0x040fe20003f44070 */
[----:B------:R-:W-:Y:S01]  /*1f0a0*/  IMAD.MOV R2, RZ, RZ, -R2 ;  /* 0x000000ffff027224 */ /* 0x000fe200078e0a02 */
[----:B------:R-:W-:Y:S01]  /*1f0b0*/  ISETP.GT.U32.AND P0, PT, R3, R204, PT ;  /* 0x000000cc0300720c */ /* 0x000fe20003f04070 */
[----:B------:R-:W-:-:S04]  /*1f0c0*/  IMAD.HI.U32 R5, R4, R207, RZ ;  /* 0x000000cf04057227 */ /* 0x000fc800078e00ff */
[C---:B------:R-:W-:Y:S02]  /*1f0d0*/  IMAD R206, R3.reuse, R2, R206 ;  /* 0x0000000203ce7224 */ /* 0x040fe400078e02ce */
[----:B------:R-:W-:Y:S02]  /*1f0e0*/  IMAD.MOV R2, RZ, RZ, -R5 ;  /* 0x000000ffff027224 */ /* 0x000fe400078e0a05 */
[----:B------:R-:W-:Y:S02]  /*1f0f0*/  @!P6 IMAD.IADD R202, R202, 0x1, -R3 ;  /* 0x00000001cacae824 */ /* 0x000fe400078e0a03 */
[----:B------:R-:W-:Y:S02]  /*1f100*/  IMAD R207, R3, R2, R207 ;  /* 0x0000000203cf7224 */ /* 0x000fe400078e02cf */
[--C-:B------:R-:W-:Y:S01]  /*1f110*/  @!P5 IMAD.IADD R203, R203, 0x1, -R3.reuse ;  /* 0x00000001cbcbd824 */ /* 0x100fe200078e0a03 */
[C---:B------:R-:W-:Y:S02]  /*1f120*/  ISETP.GT.U32.AND P4, PT, R3.reuse, R202, PT ;  /* 0x000000ca0300720c */ /* 0x040fe40003f84070 */
[----:B------:R-:W-:Y:S01]  /*1f130*/  ISETP.GT.U32.AND P5, PT, R3, R206, PT ;  /* 0x000000ce0300720c */ /* 0x000fe20003fa4070 */
[--C-:B------:R-:W-:Y:S01]  /*1f140*/  @!P2 IMAD.IADD R205, R205, 0x1, -R3.reuse ;  /* 0x00000001cdcda824 */ /* 0x100fe200078e0a03 */
[----:B------:R-:W-:Y:S01]  /*1f150*/  ISETP.GE.AND P6, PT, R208, RZ, PT ;  /* 0x000000ffd000720c */ /* 0x000fe20003fc6270 */
[----:B------:R-:W-:Y:S01]  /*1f160*/  @!P0 IMAD.IADD R204, R204, 0x1, -R3 ;  /* 0x00000001cccc8824 */ /* 0x000fe200078e0a03 */
[----:B------:R-:W-:-:S04]  /*1f170*/  ISETP.GT.U32.AND P2, PT, R3, R207, PT ;  /* 0x000000cf0300720c */ /* 0x000fc80003f44070 */
[----:B------:R-:W-:-:S03]  /*1f180*/  ISETP.GT.U32.AND P0, PT, R3, R204, PT ;  /* 0x000000cc0300720c */ /* 0x000fc60003f04070 */
[--C-:B------:R-:W-:Y:S02]  /*1f190*/  @!P4 IMAD.IADD R202, R202, 0x1, -R3.reuse ;  /* 0x00000001cacac824 */ /* 0x100fe400078e0a03 */
[--C-:B------:R-:W-:Y:S02]  /*1f1a0*/  @!P5 IMAD.IADD R206, R206, 0x1, -R3.reuse ;  /* 0x00000001ceced824 */ /* 0x100fe400078e0a03 */
[----:B------:R-:W-:Y:S02]  /*1f1b0*/  @!P3 IMAD.MOV R202, RZ, RZ, -R202 ;  /* 0x000000ffffcab224 */ /* 0x000fe400078e0aca */
[----:B------:R-:W-:Y:S01]  /*1f1c0*/  @!P2 IMAD.IADD R207, R207, 0x1, -R3 ;  /* 0x00000001cfcfa824 */ /* 0x000fe200078e0a03 */
[C---:B------:R-:W-:Y:S01]  /*1f1d0*/  ISETP.GT.U32.AND P3, PT, R3.reuse, R206, PT ;  /* 0x000000ce0300720c */ /* 0x040fe20003f64070 */
[----:B------:R-:W-:Y:S01]  /*1f1e0*/  @!P1 IMAD.MOV R203, RZ, RZ, -R203 ;  /* 0x000000ffffcb9224 */ /* 0x000fe200078e0acb */
[C---:B------:R-:W-:Y:S01]  /*1f1f0*/  ISETP.GT.U32.AND P5, PT, R3.reuse, R205, PT ;  /* 0x000000cd0300720c */ /* 0x040fe20003fa4070 */
[----:B------:R-:W-:Y:S01]  /*1f200*/  @!P0 IMAD.IADD R204, R204, 0x1, -R3 ;  /* 0x00000001cccc8824 */ /* 0x000fe200078e0a03 */
[----:B------:R-:W-:-:S02]  /*1f210*/  ISETP.GT.U32.AND P2, PT, R3, R207, PT ;  /* 0x000000cf0300720c */ /* 0x000fc40003f44070 */
[----:B------:R-:W-:Y:S02]  /*1f220*/  ISETP.GE.AND P0, PT, R215, RZ, PT ;  /* 0x000000ffd700720c */ /* 0x000fe40003f06270 */
[----:B--2---:R-:W-:-:S05]  /*1f230*/  IABS R208, R214 ;  /* 0x000000d600d07213 */ /* 0x004fca0000000000 */
[----:B------:R-:W-:-:S04]  /*1f240*/  IMAD.HI.U32 R5, R4, R208, RZ ;  /* 0x000000d004057227 */ /* 0x000fc800078e00ff */
[----:B------:R-:W-:-:S04]  /*1f250*/  IMAD.MOV R2, RZ, RZ, -R5 ;  /* 0x000000ffff027224 */ /* 0x000fc800078e0a05 */
[----:B------:R-:W-:-:S05]  /*1f260*/  IMAD R208, R3, R2, R208 ;  /* 0x0000000203d07224 */ /* 0x000fca00078e02d0 */
[----:B------:R-:W-:Y:S01]  /*1f270*/  ISETP.GT.U32.AND P1, PT, R3, R208, PT ;  /* 0x000000d00300720c */ /* 0x000fe20003f24070 */
[--C-:B------:R-:W-:Y:S02]  /*1f280*/  @!P3 IMAD.IADD R206, R206, 0x1, -R3.reuse ;  /* 0x00000001ceceb824 */ /* 0x100fe400078e0a03 */
[----:B------:R-:W-:Y:S01]  /*1f290*/  @!P6 IMAD.MOV R204, RZ, RZ, -R204 ;  /* 0x000000ffffcce224 */ /* 0x000fe200078e0acc */
[----:B------:R-:W-:Y:S01]  /*1f2a0*/  ISETP.GE.AND P6, PT, R212, RZ, PT ;  /* 0x000000ffd400720c */ /* 0x000fe20003fc6270 */
[--C-:B------:R-:W-:Y:S01]  /*1f2b0*/  @!P5 IMAD.IADD R205, R205, 0x1, -R3.reuse ;  /* 0x00000001cdcdd824 */ /* 0x100fe200078e0a03 */
[----:B------:R-:W-:Y:S01]  /*1f2c0*/  ISETP.GE.AND P4, PT, R209, RZ, PT ;  /* 0x000000ffd100720c */ /* 0x000fe20003f86270 */
[----:B------:R-:W-:Y:S01]  /*1f2d0*/  IMAD.MOV.U32 R212, RZ, RZ, R210 ;  /* 0x000000ffffd47224 */ /* 0x000fe200078e00d2 */
[----:B------:R-:W-:Y:S01]  /*1f2e0*/  ISETP.GE.AND P5, PT, R214, RZ, PT ;  /* 0x000000ffd600720c */ /* 0x000fe20003fa6270 */
[----:B------:R-:W-:Y:S01]  /*1f2f0*/  @!P2 IMAD.IADD R207, R207, 0x1, -R3 ;  /* 0x00000001cfcfa824 */ /* 0x000fe200078e0a03 */
[----:B------:R-:W-:Y:S01]  /*1f300*/  IABS R209, R211 ;  /* 0x000000d300d17213 */ /* 0x000fe20000000000 */
[----:B------:R-:W2:Y:S01]  /*1f310*/  LDL.LU R214, [R1+0x790] ;  /* 0x0007900001d67983 */ /* 0x000ea20000300800 */
[----:B------:R-:W-:-:S02]  /*1f320*/  @!P0 IMAD.MOV R206, RZ, RZ, -R206 ;  /* 0x000000ffffce8224 */ /* 0x000fc400078e0ace */
[----:B------:R-:W-:Y:S01]  /*1f330*/  @!P1 IMAD.IADD R208, R208, 0x1, -R3 ;  /* 0x00000001d0d09824 */ /* 0x000fe200078e0a03 */
[----:B------:R-:W-:Y:S02]  /*1f340*/  ISETP.GE.AND P1, PT, R211, RZ, PT ;  /* 0x000000ffd300720c */ /* 0x000fe40003f26270 */
[----:B------:R-:W-:Y:S02]  /*1f350*/  IABS R211, R251 ;  /* 0x000000fb00d37213 */ /* 0x000fe40000000000 */
[----:B------:R-:W-:Y:S02]  /*1f360*/  ISETP.GE.AND P0, PT, R251, RZ, PT ;  /* 0x000000fffb00720c */ /* 0x000fe40003f06270 */
[----:B---3--:R-:W-:Y:S02]  /*1f370*/  IABS R210, R213 ;  /* 0x000000d500d27213 */ /* 0x008fe40000000000 */
[----:B------:R-:W-:Y:S02]  /*1f380*/  ISETP.GE.AND P2, PT, R213, RZ, PT ;  /* 0x000000ffd500720c */ /* 0x000fe40003f46270 */
[----:B------:R-:W3:Y:S04]  /*1f390*/  LDL.LU R213, [R1+0x7a0] ;  /* 0x0007a00001d57983 */ /* 0x000ee80000300800 */
[----:B------:R-:W4:Y:S01]  /*1f3a0*/  LDL.LU R251, [R1+0x774] ;  /* 0x0007740001fb7983 */ /* 0x000f220000300800 */
[----:B------:R-:W-:-:S03]  /*1f3b0*/  IMAD.HI.U32 R2, R4, R209, RZ ;  /* 0x000000d104027227 */ /* 0x000fc600078e00ff */
[----:B------:R-:W2:Y:S01]  /*1f3c0*/  LDL.LU R221, [R1+0x778] ;  /* 0x0007780001dd7983 */ /* 0x000ea20000300800 */
[----:B------:R-:W-:-:S03]  /*1f3d0*/  IMAD.MOV R2, RZ, RZ, -R2 ;  /* 0x000000ffff027224 */ /* 0x000fc600078e0a02 */
[----:B------:R-:W2:Y:S01]  /*1f3e0*/  LDL.LU R224, [R1+0x77c] ;  /* 0x00077c0001e07983 */ /* 0x000ea20000300800 */
[----:B------:R-:W-:-:S03]  /*1f3f0*/  IMAD R209, R3, R2, R209 ;  /* 0x0000000203d17224 */ /* 0x000fc600078e02d1 */
[----:B------:R-:W2:Y:S02]  /*1f400*/  LDL.LU R225, [R1+0x780] ;  /* 0x0007800001e17983 */ /* 0x000ea40000300800 */
[----:B------:R-:W-:Y:S01]  /*1f410*/  ISETP.GT.U32.AND P3, PT, R3, R209, PT ;  /* 0x000000d10300720c */ /* 0x000fe20003f64070 */
[----:B------:R-:W-:Y:S01]  /*1f420*/  IMAD.HI.U32 R2, R4, R210, RZ ;  /* 0x000000d204027227 */ /* 0x000fe200078e00ff */
[----:B------:R-:W2:Y:S03]  /*1f430*/  LDL.LU R233, [R1+0x788] ;  /* 0x0007880001e97983 */ /* 0x000ea60000300800 */
[----:B------:R-:W-:Y:S01]  /*1f440*/  IMAD.MOV R2, RZ, RZ, -R2 ;  /* 0x000000ffff027224 */ /* 0x000fe200078e0a02 */
[----:B------:R-:W2:Y:S07]  /*1f450*/  LDL.LU R230, [R1+0x78c] ;  /* 0x00078c0001e67983 */ /* 0x000eae0000300800 */
[----:B------:R-:W-:Y:S01]  /*1f460*/  @!P3 IMAD.IADD R209, R209, 0x1, -R3 ;  /* 0x00000001d1d1b824 */ /* 0x000fe200078e0a03 */
[----:B------:R-:W2:Y:S01]  /*1f470*/  LDL.LU R227, [R1+0x794] ;  /* 0x0007940001e37983 */ /* 0x000ea20000300800 */
[----:B------:R-:W-:-:S02]  /*1f480*/  IMAD R210, R3, R2, R210 ;  /* 0x0000000203d27224 */ /* 0x000fc400078e02d2 */
[----:B------:R-:W-:Y:S01]  /*1f490*/  IMAD.HI.U32 R2, R4, R211, RZ ;  /* 0x000000d304027227 */ /* 0x000fe200078e00ff */
[----:B------:R-:W-:Y:S01]  /*1f4a0*/  ISETP.GT.U32.AND P3, PT, R3, R209, PT ;  /* 0x000000d10300720c */ /* 0x000fe20003f64070 */
[----:B------:R-:W2:Y:S02]  /*1f4b0*/  LDL.LU R226, [R1+0x798] ;  /* 0x0007980001e27983 */ /* 0x000ea40000300800 */
[----:B------:R-:W-:-:S04]  /*1f4c0*/  IMAD.MOV R2, RZ, RZ, -R2 ;  /* 0x000000ffff027224 */ /* 0x000fc800078e0a02 */
[----:B------:R-:W-:-:S06]  /*1f4d0*/  IMAD R211, R3, R2, R211 ;  /* 0x0000000203d37224 */ /* 0x000fcc00078e02d3 */
[----:B------:R-:W-:Y:S01]  /*1f4e0*/  @!P3 IMAD.IADD R209, R209, 0x1, -R3 ;  /* 0x00000001d1d1b824 */ /* 0x000fe200078e0a03 */
[----:B------:R-:W-:-:S13]  /*1f4f0*/  ISETP.GT.U32.AND P3, PT, R3, R211, PT ;  /* 0x000000d30300720c */ /* 0x000fda0003f64070 */
[----:B------:R-:W-:-:S05]  /*1f500*/  @!P3 IMAD.IADD R211, R211, 0x1, -R3 ;  /* 0x00000001d3d3b824 */ /* 0x000fca00078e0a03 */
[----:B------:R-:W-:-:S13]  /*1f510*/  ISETP.GT.U32.AND P3, PT, R3, R211, PT ;  /* 0x000000d30300720c */ /* 0x000fda0003f64070 */
[----:B------:R-:W-:-:S04]  /*1f520*/  @!P3 IMAD.IADD R211, R211, 0x1, -R3 ;  /* 0x00000001d3d3b824 */ /* 0x000fc800078e0a03 */
[----:B------:R-:W-:Y:S02]  /*1f530*/  @!P0 IMAD.MOV R211, RZ, RZ, -R211 ;  /* 0x000000ffffd38224 */ /* 0x000fe400078e0ad3 */
[----:B------:R-:W-:Y:S01]  /*1f540*/  @!P4 IMAD.MOV R205, RZ, RZ, -R205 ;  /* 0x000000ffffcdc224 */ /* 0x000fe200078e0acd */
[----:B------:R-:W-:Y:S02]  /*1f550*/  ISETP.GT.U32.AND P4, PT, R3, R208, PT ;  /* 0x000000d00300720c */ /* 0x000fe40003f84070 */
[----:B------:R-:W-:-:S11]  /*1f560*/  IABS R5, R212 ;  /* 0x000000d400057213 */ /* 0x000fd60000000000 */
[--C-:B------:R-:W-:Y:S01]  /*1f570*/  @!P4 IMAD.IADD R208, R208, 0x1, -R3.reuse ;  /* 0x00000001d0d0c824 */ /* 0x100fe200078e0a03 */
[----:B------:R-:W-:Y:S02]  /*1f580*/  ISETP.GT.U32.AND P4, PT, R3, R210, PT ;  /* 0x000000d20300720c */ /* 0x000fe40003f84070 */
[----:B----4-:R-:W-:Y:S02]  /*1f590*/  IABS R215, R251 ;  /* 0x000000fb00d77213 */ /* 0x010fe40000000000 */
[----:B------:R-:W-:Y:S02]  /*1f5a0*/  ISETP.GE.AND P0, PT, R251, RZ, PT ;  /* 0x000000fffb00720c */ /* 0x000fe40003f06270 */
[----:B------:R-:W4:Y:S07]  /*1f5b0*/  LDL.LU R251, [R1+0x79c] ;  /* 0x00079c0001fb7983 */ /* 0x000f2e0000300800 */
[----:B------:R-:W-:-:S02]  /*1f5c0*/  @!P4 IMAD.IADD R210, R210, 0x1, -R3 ;  /* 0x00000001d2d2c824 */ /* 0x000fc400078e0a03 */
[----:B------:R-:W-:Y:S02]  /*1f5d0*/  IMAD.MOV.U32 R6, RZ, RZ, R5 ;  /* 0x000000ffff067224 */ /* 0x000fe400078e0005 */
[----:B------:R-:W-:Y:S01]  /*1f5e0*/  @!P6 IMAD.MOV R207, RZ, RZ, -R207 ;  /* 0x000000ffffcfe224 */ /* 0x000fe200078e0acf */
[----:B------:R-:W-:Y:S01]  /*1f5f0*/  ISETP.GE.AND P6, PT, R212, RZ, PT ;  /* 0x000000ffd400720c */ /* 0x000fe20003fc6270 */
[----:B------:R-:W-:Y:S01]  /*1f600*/  IMAD.HI.U32 R212, R4, R6, RZ ;  /* 0x0000000604d47227 */ /* 0x000fe200078e00ff */
[C---:B------:R-:W-:Y:S01]  /*1f610*/  ISETP.GT.U32.AND P4, PT, R3.reuse, R210, PT ;  /* 0x000000d20300720c */ /* 0x040fe20003f84070 */
[----:B------:R-:W4:Y:S02]  /*1f620*/  LDL.LU R232, [R1+0x7a4] ;  /* 0x0007a40001e87983 */ /* 0x000f240000300800 */
[----:B------:R-:W-:Y:S01]  /*1f630*/  IMAD.MOV R212, RZ, RZ, -R212 ;  /* 0x000000ffffd47224 */ /* 0x000fe200078e0ad4 */
[----:B---3--:R-:W-:Y:S01]  /*1f640*/  IABS R2, R213 ;  /* 0x000000d500027213 */ /* 0x008fe20000000000 */
[----:B------:R-:W-:Y:S01]  /*1f650*/  @!P5 IMAD.MOV R208, RZ, RZ, -R208 ;  /* 0x000000ffffd0d224 */ /* 0x000fe200078e0ad0 */
[----:B--2---:R-:W-:Y:S01]  /*1f660*/  IABS R5, R214 ;  /* 0x000000d600057213 */ /* 0x004fe20000000000 */
[----:B------:R-:W-:-:S06]  /*1f670*/  IMAD R212, R3, R212, R6 ;  /* 0x000000d403d47224 */ /* 0x000fcc00078e0206 */
[----:B------:R-:W-:Y:S01]  /*1f680*/  @!P4 IMAD.IADD R210, R210, 0x1, -R3 ;  /* 0x00000001d2d2c824 */ /* 0x000fe200078e0a03 */
[----:B------:R-:W-:Y:S01]  /*1f690*/  ISETP.GT.U32.AND P4, PT, R3, R212, PT ;  /* 0x000000d40300720c */ /* 0x000fe20003f84070 */
[----:B------:R-:W-:Y:S01]  /*1f6a0*/  @!P1 IMAD.MOV R209, RZ, RZ, -R209 ;  /* 0x000000ffffd19224 */ /* 0x000fe200078e0ad1 */
[----:B------:R-:W-:Y:S01]  /*1f6b0*/  ISETP.GE.AND P5, PT, R214, RZ, PT ;  /* 0x000000ffd600720c */ /* 0x000fe20003fa6270 */
[C---:B------:R-:W-:Y:S01]  /*1f6c0*/  IMAD.HI.U32 R214, R4.reuse, R2, RZ ;  /* 0x0000000204d67227 */ /* 0x040fe200078e00ff */
[----:B------:R-:W-:Y:S01]  /*1f6d0*/  ISETP.GE.AND P1, PT, R213, RZ, PT ;  /* 0x000000ffd500720c */ /* 0x000fe20003f26270 */
[----:B------:R-:W2:Y:S02]  /*1f6e0*/  LDL.LU R229, [R1+0x7a8] ;  /* 0x0007a80001e57983 */ /* 0x000ea40000300800 */
[----:B------:R-:W-:Y:S01]  /*1f6f0*/  IMAD.HI.U32 R213, R4, R5, RZ ;  /* 0x0000000504d57227 */ /* 0x000fe200078e00ff */
[----:B------:R-:W-:Y:S01]  /*1f700*/  IABS R216, R221 ;  /* 0x000000dd00d87213 */ /* 0x000fe20000000000 */
[----:B------:R-:W3:Y:S02]  /*1f710*/  LDL.LU R228, [R1+0x7ac] ;  /* 0x0007ac0001e47983 */ /* 0x000ee40000300800 */
[----:B------:R-:W-:-:S02]  /*1f720*/  IMAD.MOV R214, RZ, RZ, -R214 ;  /* 0x000000ffffd67224 */ /* 0x000fc400078e0ad6 */
[----:B------:R-:W-:Y:S01]  /*1f730*/  @!P4 IMAD.IADD R212, R212, 0x1, -R3 ;  /* 0x00000001d4d4c824 */ /* 0x000fe200078e0a03 */
[----:B------:R-:W-:Y:S01]  /*1f740*/  IABS R217, R224 ;  /* 0x000000e000d97213 */ /* 0x000fe20000000000 */
[----:B------:R-:W-:Y:S01]  /*1f750*/  IMAD.MOV R213, RZ, RZ, -R213 ;  /* 0x000000ffffd57224 */ /* 0x000fe200078e0ad5 */
[----:B------:R-:W-:Y:S01]  /*1f760*/  IABS R218, R225 ;  /* 0x000000e100da7213 */ /* 0x000fe20000000000 */
[C---:B------:R-:W-:Y:S01]  /*1f770*/  IMAD R214, R3.reuse, R214, R2 ;  /* 0x000000d603d67224 */ /* 0x040fe200078e0202 */
[C---:B------:R-:W-:Y:S01]  /*1f780*/  ISETP.GT.U32.AND P4, PT, R3.reuse, R212, PT ;  /* 0x000000d40300720c */ /* 0x040fe20003f84070 */
[C---:B------:R-:W-:Y:S01]  /*1f790*/  IMAD R213, R3.reuse, R213, R5 ;  /* 0x000000d503d57224 */ /* 0x040fe200078e0205 */
[----:B------:R-:W-:Y:S01]  /*1f7a0*/  IABS R219, R233 ;  /* 0x000000e900db7213 */ /* 0x000fe20000000000 */
[----:B------:R-:W-:Y:S01]  /*1f7b0*/  IMAD.HI.U32 R2, R4, R215, RZ ;  /* 0x000000d704027227 */ /* 0x000fe200078e00ff */
[----:B------:R-:W-:Y:S01]  /*1f7c0*/  IABS R220, R230 ;  /* 0x000000e600dc7213 */ /* 0x000fe20000000000 */
[----:B------:R-:W3:Y:S01]  /*1f7d0*/  LDL.LU R231, [R1+0x7b0] ;  /* 0x0007b00001e77983 */ /* 0x000ee20000300800 */
[----:B------:R-:W-:Y:S01]  /*1f7e0*/  ISETP.GT.U32.AND P3, PT, R3, R213, PT ;  /* 0x000000d50300720c */ /* 0x000fe20003f64070 */
[----:B------:R-:W-:-:S02]  /*1f7f0*/  IMAD.MOV R2, RZ, RZ, -R2 ;  /* 0x000000ffff027224 */ /* 0x000fc400078e0a02 */
[----:B------:R-:W-:-:S04]  /*1f800*/  IMAD.HI.U32 R5, R4, R216, RZ ;  /* 0x000000d804057227 */ /* 0x000fc800078e00ff */
[C---:B------:R-:W-:Y:S02]  /*1f810*/  IMAD R215, R3.reuse, R2, R215 ;  /* 0x0000000203d77224 */ /* 0x040fe400078e02d7 */
[----:B------:R-:W-:Y:S02]  /*1f820*/  @!P4 IMAD.IADD R212, R212, 0x1, -R3 ;  /* 0x00000001d4d4c824 */ /* 0x000fe400078e0a03 */
[----:B------:R-:W-:Y:S01]  /*1f830*/  IMAD.MOV R5, RZ, RZ, -R5 ;  /* 0x000000ffff057224 */ /* 0x000fe200078e0a05 */
[----:B------:R-:W-:Y:S01]  /*1f840*/  ISETP.GT.U32.AND P4, PT, R3, R215, PT ;  /* 0x000000d70300720c */ /* 0x000fe20003f84070 */
[----:B------:R-:W-:Y:S02]  /*1f850*/  @!P3 IMAD.IADD R213, R213, 0x1, -R3 ;  /* 0x00000001d5d5b824 */ /* 0x000fe400078e0a03 */
[C---:B------:R-:W-:Y:S02]  /*1f860*/  IMAD R216, R3.reuse, R5, R216 ;  /* 0x0000000503d87224 */ /* 0x040fe400078e02d8 */
[----:B------:R-:W-:Y:S01]  /*1f870*/  @!P6 IMAD.MOV R212, RZ, RZ, -R212 ;  /* 0x000000ffffd4e224 */ /* 0x000fe200078e0ad4 */
[C---:B------:R-:W-:Y:S01]  /*1f880*/  ISETP.GT.U32.AND P3, PT, R3.reuse, R213, PT ;  /* 0x000000d50300720c */ /* 0x040fe20003f64070 */
[----:B------:R-:W-:Y:S01]  /*1f890*/  IMAD.HI.U32 R6, R4, R217, RZ ;  /* 0x000000d904067227 */ /* 0x000fe200078e00ff */
[----:B------:R-:W-:-:S03]  /*1f8a0*/  ISETP.GT.U32.AND P6, PT, R3, R216, PT ;  /* 0x000000d80300720c */ /* 0x000fc60003fc4070 */
[----:B------:R-:W-:Y:S02]  /*1f8b0*/  IMAD.MOV R2, RZ, RZ, -R6 ;  /* 0x000000ffff027224 */ /* 0x000fe400078e0a06 */
[----:B------:R-:W-:Y:S02]  /*1f8c0*/  @!P4 IMAD.IADD R215, R215, 0x1, -R3 ;  /* 0x00000001d7d7c824 */ /* 0x000fe400078e0a03 */
[C---:B------:R-:W-:Y:S02]  /*1f8d0*/  IMAD R217, R3.reuse, R2, R217 ;  /* 0x0000000203d97224 */ /* 0x040fe400078e02d9 */
[----:B------:R-:W-:Y:S01]  /*1f8e0*/  IMAD.HI.U32 R2, R4, R218, RZ ;  /* 0x000000da04027227 */ /* 0x000fe200078e00ff */
[----:B------:R-:W-:-:S03]  /*1f8f0*/  ISETP.GT.U32.AND P4, PT, R3, R215, PT ;  /* 0x000000d70300720c */ /* 0x000fc60003f84070 */
[----:B------:R-:W-:Y:S01]  /*1f900*/  @!P2 IMAD.MOV R210, RZ, RZ, -R210 ;  /* 0x000000ffffd2a224 */ /* 0x000fe200078e0ad2 */
[----:B------:R-:W-:Y:S01]  /*1f910*/  ISETP.GT.U32.AND P2, PT, R3, R214, PT ;  /* 0x000000d60300720c */ /* 0x000fe20003f44070 */
[--C-:B------:R-:W-:Y:S02]  /*1f920*/  @!P6 IMAD.IADD R216, R216, 0x1, -R3.reuse ;  /* 0x00000001d8d8e824 */ /* 0x100fe400078e0a03 */
[----:B------:R-:W-:Y:S01]  /*1f930*/  @!P3 IMAD.IADD R213, R213, 0x1, -R3 ;  /* 0x00000001d5d5b824 */ /* 0x000fe200078e0a03 */
[C---:B------:R-:W-:Y:S01]  /*1f940*/  ISETP.GT.U32.AND P3, PT, R3.reuse, R217, PT ;  /* 0x000000d90300720c */ /* 0x040fe20003f64070 */
[----:B------:R-:W-:Y:S01]  /*1f950*/  IMAD.MOV R2, RZ, RZ, -R2 ;  /* 0x000000ffff027224 */ /* 0x000fe200078e0a02 */
[----:B------:R-:W-:Y:S01]  /*1f960*/  ISETP.GT.U32.AND P6, PT, R3, R216, PT ;  /* 0x000000d80300720c */ /* 0x000fe20003fc4070 */
[----:B------:R-:W-:-:S04]  /*1f970*/  IMAD.HI.U32 R5, R4, R219, RZ ;  /* 0x000000db04057227 */ /* 0x000fc800078e00ff */
[----:B------:R-:W-:Y:S02]  /*1f980*/  IMAD R218, R3, R2, R218 ;  /* 0x0000000203da7224 */ /* 0x000fe400078e02da */
[----:B------:R-:W-:Y:S02]  /*1f990*/  @!P4 IMAD.IADD R215, R215, 0x1, -R3 ;  /* 0x00000001d7d7c824 */ /* 0x000fe400078e0a03 */
[----:B------:R-:W-:Y:S01]  /*1f9a0*/  IMAD.MOV R5, RZ, RZ, -R5 ;  /* 0x000000ffff057224 */ /* 0x000fe200078e0a05 */
[C---:B------:R-:W-:Y:S01]  /*1f9b0*/  ISETP.GT.U32.AND P4, PT, R3.reuse, R218, PT ;  /* 0x000000da0300720c */ /* 0x040fe20003f84070 */
[----:B------:R-:W-:Y:S02]  /*1f9c0*/  @!P2 IMAD.IADD R214, R214, 0x1, -R3 ;  /* 0x00000001d6d6a824 */ /* 0x000fe400078e0a03 */
[----:B------:R-:W-:Y:S02]  /*1f9d0*/  IMAD R219, R3, R5, R219 ;  /* 0x0000000503db7224 */ /* 0x000fe400078e02db */
[--C-:B------:R-:W-:Y:S01]  /*1f9e0*/  @!P3 IMAD.IADD R217, R217, 0x1, -R3.reuse ;  /* 0x00000001d9d9b824 */ /* 0x100fe200078e0a03 */
[C---:B------:R-:W-:Y:S01]  /*1f9f0*/  ISETP.GT.U32.AND P2, PT, R3.reuse, R214, PT ;  /* 0x000000d60300720c */ /* 0x040fe20003f44070 */
[----:B------:R-:W-:Y:S01]  /*1fa00*/  @!P6 IMAD.IADD R216, R216, 0x1, -R3 ;  /* 0x00000001d8d8e824 */ /* 0x000fe200078e0a03 */
[----:B------:R-:W-:-:S02]  /*1fa10*/  ISETP.GT.U32.AND P6, PT, R3, R219, PT ;  /* 0x000000db0300720c */ /* 0x000fc40003fc4070 */
[----:B------:R-:W-:-:S03]  /*1fa20*/  ISETP.GT.U32.AND P3, PT, R3, R217, PT ;  /* 0x000000d90300720c */ /* 0x000fc60003f64070 */
[----:B------:R-:W-:Y:S01]  /*1fa30*/  @!P4 IMAD.IADD R218, R218, 0x1, -R3 ;  /* 0x00000001dadac824 */ /* 0x000fe200078e0a03 */
[----:B------:R-:W-:-:S05]  /*1fa40*/  ISETP.GE.AND P4, PT, R224, RZ, PT ;  /* 0x000000ffe000720c */ /* 0x000fca0003f86270 */
[--C-:B------:R-:W-:Y:S02]  /*1fa50*/  @!P2 IMAD.IADD R214, R214, 0x1, -R3.reuse ;  /* 0x00000001d6d6a824 */ /* 0x100fe400078e0a03 */
[--C-:B------:R-:W-:Y:S02]  /*1fa60*/  @!P6 IMAD.IADD R219, R219, 0x1, -R3.reuse ;  /* 0x00000001dbdbe824 */ /* 0x100fe400078e0a03 */
[----:B------:R-:W-:Y:S02]  /*1fa70*/  @!P3 IMAD.IADD R217, R217, 0x1, -R3 ;  /* 0x00000001d9d9b824 */ /* 0x000fe400078e0a03 */
[----:B------:R-:W-:Y:S01]  /*1fa80*/  @!P1 IMAD.MOV R214, RZ, RZ, -R214 ;  /* 0x000000ffffd69224 */ /* 0x000fe200078e0ad6 */
[----:B------:R-:W-:Y:S01]  /*1fa90*/  ISETP.GT.U32.AND P1, PT, R3, R219, PT ;  /* 0x000000db0300720c */ /* 0x000fe20003f24070 */
[----:B------:R-:W-:-:S12]  /*1faa0*/  @!P4 IMAD.MOV R217, RZ, RZ, -R217 ;  /* 0x000000ffffd9c224 */ /* 0x000fd800078e0ad9 */
[----:B------:R-:W-:Y:S01]  /*1fab0*/  @!P1 IMAD.IADD R219, R219, 0x1, -R3 ;  /* 0x00000001dbdb9824 */ /* 0x000fe200078e0a03 */
[----:B------:R-:W-:Y:S02]  /*1fac0*/  ISETP.GE.AND P1, PT, R230, RZ, PT ;  /* 0x000000ffe600720c */ /* 0x000fe40003f26270 */
[----:B------:R-:W3:Y:S01]  /*1fad0*/  LDL.LU R230, [R1+0x7b4] ;  /* 0x0007b40001e67983 */ /* 0x000ee20000300800 */
[----:B----4-:R-:W-:-:S05]  /*1fae0*/  IABS R223, R251 ;  /* 0x000000fb00df7213 */ /* 0x010fca0000000000 */
[----:B------:R-:W-:-:S04]  /*1faf0*/  IMAD.HI.U32 R5, R4, R223, RZ ;  /* 0x000000df04057227 */ /* 0x000fc800078e00ff */
[----:B------:R-:W-:-:S04]  /*1fb00*/  IMAD.MOV R5, RZ, RZ, -R5 ;  /* 0x000000ffff057224 */ /* 0x000fc800078e0a05 */
[----:B------:R-:W-:-:S05]  /*1fb10*/  IMAD R223, R3, R5, R223 ;  /* 0x0000000503df7224 */ /* 0x000fca00078e02df */
[----:B------:R-:W-:-:S13]  /*1fb20*/  ISETP.GT.U32.AND P4, PT, R3, R223, PT ;  /* 0x000000df0300720c */ /* 0x000fda0003f84070 */
[----:B------:R-:W-:Y:S01]  /*1fb30*/  @!P4 IMAD.IADD R223, R223, 0x1, -R3 ;  /* 0x00000001dfdfc824 */ /* 0x000fe200078e0a03 */
[----:B------:R-:W-:Y:S02]  /*1fb40*/  ISETP.GE.AND P4, PT, R251, RZ, PT ;  /* 0x000000fffb00720c */ /* 0x000fe40003f86270 */
[----:B------:R-:W4:Y:S01]  /*1fb50*/  LDL.LU R251, [R1+0x7b8] ;  /* 0x0007b80001fb7983 */ /* 0x000f220000300800 */
[----:B------:R-:W-:Y:S01]  /*1fb60*/  IMAD.HI.U32 R2, R4, R220, RZ ;  /* 0x000000dc04027227 */ /* 0x000fe200078e00ff */
[----:B------:R-:W-:Y:S02]  /*1fb70*/  ISETP.GE.AND P2, PT, R221, RZ, PT ;  /* 0x000000ffdd00720c */ /* 0x000fe40003f46270 */
[----:B------:R-:W-:Y:S01]  /*1fb80*/  IABS R221, R227 ;  /* 0x000000e300dd7213 */ /* 0x000fe20000000000 */
[----:B------:R-:W-:-:S04]  /*1fb90*/  IMAD.MOV R2, RZ, RZ, -R2 ;  /* 0x000000ffff027224 */ /* 0x000fc800078e0a02 */
[----:B------:R-:W-:Y:S02]  /*1fba0*/  IMAD R220, R3, R2, R220 ;  /* 0x0000000203dc7224 */ /* 0x000fe400078e02dc */
[----:B------:R-:W-:-:S04]  /*1fbb0*/  IMAD.HI.U32 R2, R4, R221, RZ ;  /* 0x000000dd04027227 */ /* 0x000fc800078e00ff */
[----:B------:R-:W-:-:S04]  /*1fbc0*/  IMAD.MOV R2, RZ, RZ, -R2 ;  /* 0x000000ffff027224 */ /* 0x000fc800078e0a02 */
[----:B------:R-:W-:-:S05]  /*1fbd0*/  IMAD R221, R3, R2, R221 ;  /* 0x0000000203dd7224 */ /* 0x000fca00078e02dd */
[C---:B------:R-:W-:Y:S02]  /*1fbe0*/  ISETP.GT.U32.AND P6, PT, R3.reuse, R221, PT ;  /* 0x000000dd0300720c */ /* 0x040fe40003fc4070 */
[----:B------:R-:W-:Y:S02]  /*1fbf0*/  ISETP.GT.U32.AND P3, PT, R3, R220, PT ;  /* 0x000000dc0300720c */ /* 0x000fe40003f64070 */
[----:B------:R-:W-:Y:S01]  /*1fc00*/  IABS R222, R226 ;  /* 0x000000e200de7213 */ /* 0x000fe20000000000 */
[----:B------:R-:W-:Y:S01]  /*1fc10*/  @!P0 IMAD.MOV R215, RZ, RZ, -R215 ;  /* 0x000000ffffd78224 */ /* 0x000fe200078e0ad7 */
[----:B------:R-:W-:-:S07]  /*1fc20*/  IABS R224, R232 ;  /* 0x000000e800e07213 */ /* 0x000fce0000000000 */
[----:B------:R-:W-:Y:S02]  /*1fc30*/  @!P6 IMAD.IADD R221, R221, 0x1, -R3 ;  /* 0x00000001dddde824 */ /* 0x000fe400078e0a03 */
[----:B------:R-:W-:-:S03]  /*1fc40*/  IMAD.HI.U32 R2, R4, R222, RZ ;  /* 0x000000de04027227 */ /* 0x000fc600078e00ff */
[----:B------:R-:W-:Y:S01]  /*1fc50*/  ISETP.GT.U32.AND P0, PT, R3, R221, PT ;  /* 0x000000dd0300720c */ /* 0x000fe20003f04070 */
[----:B------:R-:W-:Y:S02]  /*1fc60*/  IMAD.MOV R2, RZ, RZ, -R2 ;  /* 0x000000ffff027224 */ /* 0x000fe400078e0a02 */
[----:B------:R-:W-:-:S04]  /*1fc70*/  IMAD.HI.U32 R6, R4, R224, RZ ;  /* 0x000000e004067227 */ /* 0x000fc800078e00ff */
[--C-:B------:R-:W-:Y:S01]  /*1fc80*/  @!P3 IMAD.IADD R220, R220, 0x1, -R3.reuse ;  /* 0x00000001dcdcb824 */ /* 0x100fe200078e0a03 */
[----:B------:R-:W-:Y:S01]  /*1fc90*/  ISETP.GE.AND P3, PT, R225, RZ, PT ;  /* 0x000000ffe100720c */ /* 0x000fe20003f66270 */
[----:B------:R-:W-:Y:S01]  /*1fca0*/  IMAD R222, R3, R2, R222 ;  /* 0x0000000203de7224 */ /* 0x000fe200078e02de */
[----:B--2---:R-:W-:Y:S01]  /*1fcb0*/  IABS R225, R229 ;  /* 0x000000e500e17213 */ /* 0x004fe20000000000 */
[----:B------:R-:W-:Y:S02]  /*1fcc0*/  IMAD.MOV R2, RZ, RZ, -R6 ;  /* 0x000000ffff027224 */ /* 0x000fe400078e0a06 */
[----:B------:R-:W-:Y:S01]  /*1fcd0*/  @!P0 IMAD.IADD R221, R221, 0x1, -R3 ;  /* 0x00000001dddd8824 */ /* 0x000fe200078e0a03 */
[----:B------:R-:W-:Y:S01]  /*1fce0*/  ISETP.GE.AND P0, PT, R227, RZ, PT ;  /* 0x000000ffe300720c */ /* 0x000fe20003f06270 */
[----:B------:R-:W-:Y:S02]  /*1fcf0*/  IMAD R224, R3, R2, R224 ;  /* 0x0000000203e07224 */ /* 0x000fe400078e02e0 */
[----:B------:R-:W-:-:S04]  /*1fd00*/  IMAD.HI.U32 R2, R4, R225, RZ ;  /* 0x000000e104027227 */ /* 0x000fc800078e00ff */
[----:B------:R-:W-:-:S04]  /*1fd10*/  IMAD.MOV R2, RZ, RZ, -R2 ;  /* 0x000000ffff027224 */ /* 0x000fc800078e0a02 */
[C---:B------:R-:W-:Y:S02]  /*1fd20*/  IMAD R225, R3.reuse, R2, R225 ;  /* 0x0000000203e17224 */ /* 0x040fe400078e02e1 */
[----:B------:R-:W-:Y:S01]  /*1fd30*/  @!P5 IMAD.MOV R213, RZ, RZ, -R213 ;  /* 0x000000ffffd5d224 */ /* 0x000fe200078e0ad5 */
[C---:B------:R-:W-:Y:S01]  /*1fd40*/  ISETP.GT.U32.AND P5, PT, R3.reuse, R218, PT ;  /* 0x000000da0300720c */ /* 0x040fe20003fa4070 */
[----:B------:R-:W-:Y:S01]  /*1fd50*/  @!P2 IMAD.MOV R216, RZ, RZ, -R216 ;  /* 0x000000ffffd8a224 */ /* 0x000fe200078e0ad8 */
[C---:B------:R-:W-:Y:S01]  /*1fd60*/  ISETP.GT.U32.AND P2, PT, R3.reuse, R222, PT ;  /* 0x000000de0300720c */ /* 0x040fe20003f44070 */
[----:B------:R-:W-:Y:S01]  /*1fd70*/  @!P0 IMAD.MOV R221, RZ, RZ, -R221 ;  /* 0x000000ffffdd8224 */ /* 0x000fe200078e0add */
[----:B------:R-:W-:-:S09]  /*1fd80*/  ISETP.GT.U32.AND P0, PT, R3, R225, PT ;  /* 0x000000e10300720c */ /* 0x000fd20003f04070 */
[--C-:B------:R-:W-:Y:S02]  /*1fd90*/  @!P5 IMAD.IADD R218, R218, 0x1, -R3.reuse ;  /* 0x00000001dadad824 */ /* 0x100fe400078e0a03 */
[--C-:B------:R-:W-:Y:S02]  /*1fda0*/  @!P2 IMAD.IADD R222, R222, 0x1, -R3.reuse ;  /* 0x00000001dedea824 */ /* 0x100fe400078e0a03 */
[----:B------:R-:W-:Y:S02]  /*1fdb0*/  @!P0 IMAD.IADD R225, R225, 0x1, -R3 ;  /* 0x00000001e1e18824 */ /* 0x000fe400078e0a03 */
[----:B------:R-:W-:Y:S01]  /*1fdc0*/  @!P3 IMAD.MOV R218, RZ, RZ, -R218 ;  /* 0x000000ffffdab224 */ /* 0x000fe200078e0ada */
[C---:B------:R-:W-:Y:S02]  /*1fdd0*/  ISETP.GT.U32.AND P3, PT, R3.reuse, R222, PT ;  /* 0x000000de0300720c */ /* 0x040fe40003f64070 */
[----:B------:R-:W-:Y:S02]  /*1fde0*/  ISETP.GT.U32.AND P0, PT, R3, R225, PT ;  /* 0x000000e10300720c */ /* 0x000fe40003f04070 */
[----:B------:R-:W-:-:S02]  /*1fdf0*/  ISETP.GE.AND P5, PT, R233, RZ, PT ;  /* 0x000000ffe900720c */ /* 0x000fc40003fa6270 */
[----:B------:R-:W2:Y:S04]  /*1fe00*/  LDL.LU R233, [R1+0x7bc] ;  /* 0x0007bc0001e97983 */ /* 0x000ea80000300800 */
[----:B------:R-:W2:Y:S03]  /*1fe10*/  LDL.LU R236, [R1+0x7c0] ;  /* 0x0007c00001ec7983 */ /* 0x000ea60000300800 */
[--C-:B------:R-:W-:Y:S01]  /*1fe20*/  @!P3 IMAD.IADD R222, R222, 0x1, -R3.reuse ;  /* 0x00000001dedeb824 */ /* 0x100fe200078e0a03 */
[----:B------:R-:W-:Y:S01]  /*1fe30*/  ISETP.GE.AND P3, PT, R229, RZ, PT ;  /* 0x000000ffe500720c */ /* 0x000fe20003f66270 */
[----:B------:R-:W-:Y:S01]  /*1fe40*/  @!P0 IMAD.IADD R225, R225, 0x1, -R3 ;  /* 0x00000001e1e18824 */ /* 0x000fe200078e0a03 */
[----:B------:R-:W2:Y:S01]  /*1fe50*/  LDL.LU R235, [R1+0x7c4] ;  /* 0x0007c40001eb7983 */ /* 0x000ea20000300800 */
[----:B----4-:R-:W-:-:S02]  /*1fe60*/  IABS R229, R251 ;  /* 0x000000fb00e57213 */ /* 0x010fc40000000000 */
[----:B------:R-:W-:Y:S02]  /*1fe70*/  ISETP.GE.AND P0, PT, R251, RZ, PT ;  /* 0x000000fffb00720c */ /* 0x000fe40003f06270 */
[----:B------:R-:W4:Y:S01]  /*1fe80*/  LDL.LU R251, [R1+0x7c8] ;  /* 0x0007c80001fb7983 */ /* 0x000f220000300800 */
[C---:B------:R-:W-:Y:S02]  /*1fe90*/  ISETP.GT.U32.AND P6, PT, R3.reuse, R220, PT ;  /* 0x000000dc0300720c */ /* 0x040fe40003fc4070 */
[----:B------:R-:W-:Y:S01]  /*1fea0*/  ISETP.GE.AND P2, PT, R226, RZ, PT ;  /* 0x000000ffe200720c */ /* 0x000fe20003f46270 */
[----:B------:R-:W-:Y:S01]  /*1feb0*/  @!P5 IMAD.MOV R219, RZ, RZ, -R219 ;  /* 0x000000ffffdbd224 */ /* 0x000fe200078e0adb */
[----:B------:R-:W4:Y:S09]  /*1fec0*/  LDL.LU R240, [R1+0x7cc] ;  /* 0x0007cc0001f07983 */ /* 0x000f320000300800 */
[--C-:B------:R-:W-:Y:S01]  /*1fed0*/  @!P6 IMAD.IADD R220, R220, 0x1, -R3.reuse ;  /* 0x00000001dcdce824 */ /* 0x100fe200078e0a03 */
[C---:B------:R-:W-:Y:S01]  /*1fee0*/  ISETP.GT.U32.AND P6, PT, R3.reuse, R224, PT ;  /* 0x000000e00300720c */ /* 0x040fe20003fc4070 */
[C---:B------:R-:W-:Y:S01]  /*1fef0*/  IMAD.HI.U32 R5, R4.reuse, R229, RZ ;  /* 0x000000e504057227 */ /* 0x040fe200078e00ff */
[----:B---3--:R-:W-:Y:S01]  /*1ff00*/  IABS R226, R228 ;  /* 0x000000e400e27213 */ /* 0x008fe20000000000 */
[----:B------:R-:W3:Y:S04]  /*1ff10*/  LDL.LU R239, [R1+0x7d0] ;  /* 0x0007d00001ef7983 */ /* 0x000ee80000300800 */
[----:B------:R-:W-:Y:S01]  /*1ff20*/  IMAD.HI.U32 R2, R4, R226, RZ ;  /* 0x000000e204027227 */ /* 0x000fe200078e00ff */
[----:B------:R-:W3:Y:S05]  /*1ff30*/  LDL.LU R237, [R1+0x7d4] ;  /* 0x0007d40001ed7983 */ /* 0x000eea0000300800 */
[----:B------:R-:W-:Y:S01]  /*1ff40*/  @!P6 IMAD.IADD R224, R224, 0x1, -R3 ;  /* 0x00000001e0e0e824 */ /* 0x000fe200078e0a03 */
[----:B------:R-:W3:Y:S04]  /*1ff50*/  LDL.LU R238, [R1+0x7d8] ;  /* 0x0007d80001ee7983 */ /* 0x000ee80000300800 */
[----:B------:R-:W-:Y:S01]  /*1ff60*/  ISETP.GT.U32.AND P5, PT, R3, R224, PT ;  /* 0x000000e00300720c */ /* 0x000fe20003fa4070 */
[----:B------:R-:W-:-:S02]  /*1ff70*/  IMAD.MOV R2, RZ, RZ, -R2 ;  /* 0x000000ffff027224 */ /* 0x000fc400078e0a02 */
[----:B------:R-:W-:Y:S02]  /*1ff80*/  IMAD.MOV R5, RZ, RZ, -R5 ;  /* 0x000000ffff057224 */ /* 0x000fe400078e0a05 */
[C---:B------:R-:W-:Y:S02]  /*1ff90*/  IMAD R226, R3.reuse, R2, R226 ;  /* 0x0000000203e27224 */ /* 0x040fe400078e02e2 */
[----:B------:R-:W-:Y:S02]  /*1ffa0*/  IMAD R229, R3, R5, R229 ;  /* 0x0000000503e57224 */ /* 0x000fe400078e02e5 */
[----:B------:R-:W-:-:S04]  /*1ffb0*/  @!P3 IMAD.MOV R225, RZ, RZ, -R225 ;  /* 0x000000ffffe1b224 */ /* 0x000fc800078e0ae1 */
[----:B------:R-:W-:Y:S01]  /*1ffc0*/  @!P5 IMAD.IADD R224, R224, 0x1, -R3 ;  /* 0x00000001e0e0d824 */ /* 0x000fe200078e0a03 */
[C---:B------:R-:W-:Y:S02]  /*1ffd0*/  ISETP.GT.U32.AND P5, PT, R3.reuse, R226, PT ;  /* 0x000000e20300720c */ /* 0x040fe40003fa4070 */
[C---:B------:R-:W-:Y:S02]  /*1ffe0*/  ISETP.GT.U32.AND P3, PT, R3.reuse, R229, PT ;  /* 0x000000e50300720c */ /* 0x040fe40003f64070 */
[----:B------:R-:W-:-:S09]  /*1fff0*/  ISETP.GT.U32.AND P6, PT, R3, R223, PT ;  /* 0x000000df0300720c */ /* 0x000fd20003fc4070 */
[--C-:B------:R-:W-:Y:S02]  /*20000*/  @!P5 IMAD.IADD R226, R226, 0x1, -R3.reuse ;  /* 0x00000001e2e2d824 */ /* 0x100fe400078e0a03 */
[----:B------:R-:W-:-:S03]  /*20010*/  @!P3 IMAD.IADD R229, R229, 0x1, -R3 ;  /* 0x00000001e5e5b824 */ /* 0x000fc600078e0a03 */
[C---:B------:R-:W-:Y:S02]  /*20020*/  ISETP.GT.U32.AND P5, PT, R3.reuse, R226, PT ;  /* 0x000000e20300720c */ /* 0x040fe40003fa4070 */
[----:B------:R-:W-:Y:S01]  /*20030*/  ISETP.GT.U32.AND P3, PT, R3, R229, PT ;  /* 0x000000e50300720c */ /* 0x000fe20003f64070 */
[----:B------:R-:W-:Y:S01]  /*20040*/  @!P6 IMAD.IADD R223, R223, 0x1, -R3 ;  /* 0x00000001dfdfe824 */ /* 0x000fe200078e0a03 */
[----:B------:R-:W-:Y:S02]  /*20050*/  ISETP.GE.AND P6, PT, R228, RZ, PT ;  /* 0x000000ffe400720c */ /* 0x000fe40003fc6270 */
[----:B------:R-:W-:Y:S01]  /*20060*/  IABS R228, R230 ;  /* 0x000000e600e47213 */ /* 0x000fe20000000000 */
[----:B------:R-:W-:Y:S01]  /*20070*/  @!P4 IMAD.MOV R223, RZ, RZ, -R223 ;  /* 0x000000ffffdfc224 */ /* 0x000fe200078e0adf */
[----:B------:R-:W-:-:S05]  /*20080*/  ISETP.GE.AND P4, PT, R230, RZ, PT ;  /* 0x000000ffe600720c */ /* 0x000fca0003f86270 */
[--C-:B------:R-:W-:Y:S02]  /*20090*/  @!P5 IMAD.IADD R226, R226, 0x1, -R3.reuse ;  /* 0x00000001e2e2d824 */ /* 0x100fe400078e0a03 */
[----:B------:R-:W-:Y:S02]  /*200a0*/  @!P3 IMAD.IADD R229, R229, 0x1, -R3 ;  /* 0x00000001e5e5b824 */ /* 0x000fe400078e0a03 */
[----:B------:R-:W-:Y:S02]  /*200b0*/  @!P6 IMAD.MOV R226, RZ, RZ, -R226 ;  /* 0x000000ffffe2e224 */ /* 0x000fe400078e0ae2 */
[----:B------:R-:W-:Y:S01]  /*200c0*/  @!P0 IMAD.MOV R229, RZ, RZ, -R229 ;  /* 0x000000ffffe58224 */ /* 0x000fe200078e0ae5 */
[----:B--2---:R-:W-:Y:S02]  /*200d0*/  IABS R230, R233 ;  /* 0x000000e900e67213 */ /* 0x004fe40000000000 */
[----:B------:R-:W-:Y:S02]  /*200e0*/  ISETP.GE.AND P6, PT, R233, RZ, PT ;  /* 0x000000ffe900720c */ /* 0x000fe40003fc6270 */
[----:B------:R-:W-:Y:S01]  /*200f0*/  IABS R227, R231 ;  /* 0x000000e700e37213 */ /* 0x000fe20000000000 */
[----:B------:R-:W-:Y:S01]  /*20100*/  @!P1 IMAD.MOV R220, RZ, RZ, -R220 ;  /* 0x000000ffffdc9224 */ /* 0x000fe200078e0adc */
[----:B------:R-:W-:-:S03]  /*20110*/  ISETP.GE.AND P1, PT, R232, RZ, PT ;  /* 0x000000ffe800720c */ /* 0x000fc60003f26270 */
[----:B------:R-:W-:-:S04]  /*20120*/  IMAD.HI.U32 R2, R4, R227, RZ ;  /* 0x000000e304027227 */ /* 0x000fc800078e00ff */
[----:B------:R-:W-:Y:S01]  /*20130*/  IMAD.MOV R2, RZ, RZ, -R2 ;  /* 0x000000ffff027224 */ /* 0x000fe200078e0a02 */
[----:B----4-:R-:W-:Y:S02]  /*20140*/  IABS R233, R251 ;  /* 0x000000fb00e97213 */ /* 0x010fe40000000000 */
[----:B------:R-:W-:Y:S02]  /*20150*/  ISETP.GE.AND P0, PT, R251, RZ, PT ;  /* 0x000000fffb00720c */ /* 0x000fe40003f06270 */
[----:B------:R-:W2:Y:S01]  /*20160*/  LDL.LU R251, [R1+0x7f0] ;  /* 0x0007f00001fb7983 */ /* 0x000ea20000300800 */
[C---:B------:R-:W-:Y:S02]  /*20170*/  IMAD R227, R3.reuse, R2, R227 ;  /* 0x0000000203e37224 */ /* 0x040fe400078e02e3 */
[----:B------:R-:W-:Y:S02]  /*20180*/  @!P1 IMAD.MOV R224, RZ, RZ, -R224 ;  /* 0x000000ffffe09224 */ /* 0x000fe400078e0ae0 */
[----:B------:R-:W-:Y:S01]  /*20190*/  @!P2 IMAD.MOV R222, RZ, RZ, -R222 ;  /* 0x000000ffffdea224 */ /* 0x000fe200078e0ade */
[----:B------:R-:W-:Y:S01]  /*201a0*/  ISETP.GT.U32.AND P1, PT, R3, R227, PT ;  /* 0x000000e30300720c */ /* 0x000fe20003f24070 */
[----:B------:R-:W-:Y:S01]  /*201b0*/  IMAD.HI.U32 R2, R4, R228, RZ ;  /* 0x000000e404027227 */ /* 0x000fe200078e00ff */
[----:B------:R-:W-:Y:S01]  /*201c0*/  IABS R232, R235 ;  /* 0x000000eb00e87213 */ /* 0x000fe20000000000 */
[----:B------:R-:W4:Y:S02]  /*201d0*/  LDL.LU R241, [R1+0x7dc] ;  /* 0x0007dc0001f17983 */ /* 0x000f240000300800 */
[----:B------:R-:W-:Y:S01]  /*201e0*/  IMAD.MOV R2, RZ, RZ, -R2 ;  /* 0x000000ffff027224 */ /* 0x000fe200078e0a02 */
[----:B------:R-:W-:Y:S01]  /*201f0*/  ISETP.GE.AND P2, PT, R231, RZ, PT ;  /* 0x000000ffe700720c */ /* 0x000fe20003f46270 */
[----:B------:R-:W4:Y:S02]  /*20200*/  LDL.LU R244, [R1+0x7e0] ;  /* 0x0007e00001f47983 */ /* 0x000f240000300800 */
[----:B------:R-:W-:-:S04]  /*20210*/  IMAD R228, R3, R2, R228 ;  /* 0x0000000203e47224 */ /* 0x000fc800078e02e4 */
[----:B------:R-:W-:Y:S01]  /*20220*/  @!P1 IMAD.IADD R227, R227, 0x1, -R3 ;  /* 0x00000001e3e39824 */ /* 0x000fe200078e0a03 */
[----:B------:R-:W-:Y:S01]  /*20230*/  IABS R231, R236 ;  /* 0x000000ec00e77213 */ /* 0x000fe20000000000 */
[C---:B------:R-:W-:Y:S01]  /*20240*/  IMAD.HI.U32 R2, R4.reuse, R230, RZ ;  /* 0x000000e604027227 */ /* 0x040fe200078e00ff */
[C---:B------:R-:W-:Y:S02]  /*20250*/  ISETP.GT.U32.AND P5, PT, R3.reuse, R228, PT ;  /* 0x000000e40300720c */ /* 0x040fe40003fa4070 */
[----:B------:R-:W-:Y:S01]  /*20260*/  ISETP.GT.U32.AND P1, PT, R3, R227, PT ;  /* 0x000000e30300720c */ /* 0x000fe20003f24070 */
[----:B------:R-:W-:Y:S02]  /*20270*/  IMAD.MOV R2, RZ, RZ, -R2 ;  /* 0x000000ffff027224 */ /* 0x000fe400078e0a02 */
[----:B------:R-:W-:-:S04]  /*20280*/  IMAD.HI.U32 R5, R4, R231, RZ ;  /* 0x000000e704057227 */ /* 0x000fc800078e00ff */
[----:B------:R-:W-:Y:S02]  /*20290*/  IMAD R230, R3, R2, R230 ;  /* 0x0000000203e67224 */ /* 0x000fe400078e02e6 */
[----:B------:R-:W-:Y:S02]  /*202a0*/  IMAD.MOV R2, RZ, RZ, -R5 ;  /* 0x000000ffff027224 */ /* 0x000fe400078e0a05 */
[--C-:B------:R-:W-:Y:S02]  /*202b0*/  @!P5 IMAD.IADD R228, R228, 0x1, -R3.reuse ;  /* 0x00000001e4e4d824 */ /* 0x100fe400078e0a03 */
[----:B------:R-:W-:Y:S02]  /*202c0*/  @!P1 IMAD.IADD R227, R227, 0x1, -R3 ;  /* 0x00000001e3e39824 */ /* 0x000fe400078e0a03 */
[C---:B------:R-:W-:Y:S01]  /*202d0*/  IMAD R231, R3.reuse, R2, R231 ;  /* 0x0000000203e77224 */ /* 0x040fe200078e02e7 */
[----:B------:R-:W-:Y:S01]  /*202e0*/  ISETP.GT.U32.AND P5, PT, R3, R228, PT ;  /* 0x000000e40300720c */ /* 0x000fe20003fa4070 */
[----:B------:R-:W-:-:S03]  /*202f0*/  @!P2 IMAD.MOV R227, RZ, RZ, -R227 ;  /* 0x000000ffffe3a224 */ /* 0x000fc600078e0ae3 */
[----:B------:R-:W-:Y:S01]  /*20300*/  ISETP.GT.U32.AND P2, PT, R3, R231, PT ;  /* 0x000000e70300720c */ /* 0x000fe20003f44070 */
[----:B------:R-:W-:-:S04]  /*20310*/  IMAD.HI.U32 R2, R4, R232, RZ ;  /* 0x000000e804027227 */ /* 0x000fc800078e00ff */
[----:B------:R-:W-:Y:S01]  /*20320*/  IMAD.MOV R2, RZ, RZ, -R2 ;  /* 0x000000ffff027224 */ /* 0x000fe200078e0a02 */
[----:B------:R-:W-:-:S03]  /*20330*/  IABS R234, R240 ;  /* 0x000000f000ea7213 */ /* 0x000fc60000000000 */
[--C-:B------:R-:W-:Y:S02]  /*20340*/  @!P5 IMAD.IADD R228, R228, 0x1, -R3.reuse ;  /* 0x00000001e4e4d824 */ /* 0x100fe400078e0a03 */
[----:B------:R-:W-:Y:S02]  /*20350*/  IMAD R232, R3, R2, R232 ;  /* 0x0000000203e87224 */ /* 0x000fe400078e02e8 */
[----:B------:R-:W-:Y:S02]  /*20360*/  @!P2 IMAD.IADD R231, R231, 0x1, -R3 ;  /* 0x00000001e7e7a824 */ /* 0x000fe400078e0a03 */
[----:B------:R-:W-:-:S04]  /*20370*/  IMAD.HI.U32 R2, R4, R233, RZ ;  /* 0x000000e904027227 */ /* 0x000fc800078e00ff */
[----:B------:R-:W-:Y:S01]  /*20380*/  @!P4 IMAD.MOV R228, RZ, RZ, -R228 ;  /* 0x000000ffffe4c224 */ /* 0x000fe200078e0ae4 */
[----:B------:R-:W-:Y:S01]  /*20390*/  ISETP.GT.U32.AND P4, PT, R3, R231, PT ;  /* 0x000000e70300720c */ /* 0x000fe20003f84070 */
[----:B------:R-:W-:Y:S02]  /*203a0*/  IMAD.MOV R2, RZ, RZ, -R2 ;  /* 0x000000ffff027224 */ /* 0x000fe400078e0a02 */
[----:B------:R-:W-:-:S04]  /*203b0*/  IMAD.HI.U32 R5, R4, R234, RZ ;  /* 0x000000ea04057227 */ /* 0x000fc800078e00ff */
[----:B------:R-:W-:Y:S02]  /*203c0*/  IMAD R233, R3, R2, R233 ;  /* 0x0000000203e97224 */ /* 0x000fe400078e02e9 */
[----:B------:R-:W-:-:S04]  /*203d0*/  IMAD.MOV R2, RZ, RZ, -R5 ;  /* 0x000000ffff027224 */ /* 0x000fc800078e0a05 */
[----:B------:R-:W-:Y:S02]  /*203e0*/  IMAD R234, R3, R2, R234 ;  /* 0x0000000203ea7224 */ /* 0x000fe400078e02ea */
[----:B------:R-:W-:-:S03]  /*203f0*/  @!P4 IMAD.IADD R231, R231, 0x1, -R3 ;  /* 0x00000001e7e7c824 */ /* 0x000fc600078e0a03 */
[----:B------:R-:W-:Y:S02]  /*20400*/  ISETP.GT.U32.AND P4, PT, R3, R234, PT ;  /* 0x000000ea0300720c */ /* 0x000fe40003f84070 */
[----:B------:R-:W-:Y:S02]  /*20410*/  ISETP.GE.AND P5, PT, R236, RZ, PT ;  /* 0x000000ffec00720c */ /* 0x000fe40003fa6270 */
[----:B---3--:R-:W-:-:S09]  /*20420*/  IABS R236, R237 ;  /* 0x000000ed00ec7213 */ /* 0x008fd20000000000 */
[----:B------:R-:W-:Y:S02]  /*20430*/  @!P4 IMAD.IADD R234, R234, 0x1, -R3 ;  /* 0x00000001eaeac824 */ /* 0x000fe400078e0a03 */
[----:B------:R-:W-:-:S03]  /*20440*/  @!P5 IMAD.MOV R231, RZ, RZ, -R231 ;  /* 0x000000ffffe7d224 */ /* 0x000fc600078e0ae7 */
[----:B------:R-:W-:Y:S01]  /*20450*/  ISETP.GT.U32.AND P5, PT, R3, R234, PT ;  /* 0x000000ea0300720c */ /* 0x000fe20003fa4070 */
[----:B------:R-:W-:-:S04]  /*20460*/  IMAD.HI.U32 R5, R4, R236, RZ ;  /* 0x000000ec04057227 */ /* 0x000fc800078e00ff */
[----:B------:R-:W-:-:S04]  /*20470*/  IMAD.MOV R5, RZ, RZ, -R5 ;  /* 0x000000ffff057224 */ /* 0x000fc800078e0a05 */
[----:B------:R-:W-:-:S04]  /*20480*/  IMAD R236, R3, R5, R236 ;  /* 0x0000000503ec7224 */ /* 0x000fc800078e02ec */
[----:B------:R-:W-:Y:S01]  /*20490*/  @!P5 IMAD.IADD R234, R234, 0x1, -R3 ;  /* 0x00000001eaead824 */ /* 0x000fe200078e0a03 */
[----:B--2---:R-:W-:Y:S02]  /*204a0*/  ISETP.GE.AND P5, PT, R251, RZ, PT ;  /* 0x000000fffb00720c */ /* 0x004fe40003fa6270 */
[----:B------:R-:W-:Y:S02]  /*204b0*/  IABS R5, R251 ;  /* 0x000000fb00057213 */ /* 0x000fe40000000000 */
[----:B------:R-:W2:Y:S04]  /*204c0*/  LDL.LU R251, [R1+0x7e4] ;  /* 0x0007e40001fb7983 */ /* 0x000ea80000300800 */
[----:B0-----:R-:W3:Y:S04]  /*204d0*/  LDL.LU R20, [R1+0x7e8] ;  /* 0x0007e80001147983 */ /* 0x001ee80000300800 */
[----:B------:R-:W3:Y:S04]  /*204e0*/  LDL.LU R19, [R1+0x7ec] ;  /* 0x0007ec0001137983 */ /* 0x000ee80000300800 */
        /* <DEDUP_REMOVED lines=11> */
[----:B------:R-:W3:Y:S01]  /*205a0*/  LDL.LU R9, [R1+0x820] ;  /* 0x0008200001097983 */ /* 0x000ee20000300800 */
[----:B------:R-:W-:-:S13]  /*205b0*/  ISETP.GT.U32.AND P1, PT, R3, R230, PT ;  /* 0x000000e60300720c */ /* 0x000fda0003f24070 */
[----:B------:R-:W-:-:S05]  /*205c0*/  @!P1 IMAD.IADD R230, R230, 0x1, -R3 ;  /* 0x00000001e6e69824 */ /* 0x000fca00078e0a03 */
[----:B------:R-:W-:-:S13]  /*205d0*/  ISETP.GT.U32.AND P1, PT, R3, R230, PT ;  /* 0x000000e60300720c */ /* 0x000fda0003f24070 */
[----:B------:R-:W-:Y:S01]  /*205e0*/  @!P1 IMAD.IADD R230, R230, 0x1, -R3 ;  /* 0x00000001e6e69824 */ /* 0x000fe200078e0a03 */
[C---:B------:R-:W-:Y:S02]  /*205f0*/  ISETP.GT.U32.AND P1, PT, R3.reuse, R233, PT ;  /* 0x000000e90300720c */ /* 0x040fe40003f24070 */
[----:B------:R-:W-:Y:S01]  /*20600*/  ISETP.GT.U32.AND P3, PT, R3, R232, PT ;  /* 0x000000e80300720c */ /* 0x000fe20003f64070 */
[----:B------:R-:W-:-:S10]  /*20610*/  @!P6 IMAD.MOV R230, RZ, RZ, -R230 ;  /* 0x000000ffffe6e224 */ /* 0x000fd400078e0ae6 */
[----:B------:R-:W-:-:S05]  /*20620*/  @!P1 IMAD.IADD R233, R233, 0x1, -R3 ;  /* 0x00000001e9e99824 */ /* 0x000fca00078e0a03 */
[----:B------:R-:W-:Y:S02]  /*20630*/  ISETP.GT.U32.AND P6, PT, R3, R233, PT ;  /* 0x000000e90300720c */ /* 0x000fe40003fc4070 */
[----:B------:R-:W-:Y:S02]  /*20640*/  ISETP.GE.AND P2, PT, R235, RZ, PT ;  /* 0x000000ffeb00720c */ /* 0x000fe40003f46270 */
[----:B------:R-:W-:Y:S01]  /*20650*/  IABS R235, R239 ;  /* 0x000000ef00eb7213 */ /* 0x000fe20000000000 */
[----:B------:R-:W-:-:S04]  /*20660*/  @!P3 IMAD.IADD R232, R232, 0x1, -R3 ;  /* 0x00000001e8e8b824 */ /* 0x000fc800078e0a03 */
[----:B------:R-:W-:-:S04]  /*20670*/  IMAD.HI.U32 R2, R4, R235, RZ ;  /* 0x000000eb04027227 */ /* 0x000fc800078e00ff */
[----:B------:R-:W-:Y:S01]  /*20680*/  @!P6 IMAD.IADD R233, R233, 0x1, -R3 ;  /* 0x00000001e9e9e824 */ /* 0x000fe200078e0a03 */
[----:B------:R-:W-:Y:S01]  /*20690*/  ISETP.GT.U32.AND P3, PT, R3, R232, PT ;  /* 0x000000e80300720c */ /* 0x000fe20003f64070 */
[----:B------:R-:W-:Y:S01]  /*206a0*/  IMAD.MOV R2, RZ, RZ, -R2 ;  /* 0x000000ffff027224 */ /* 0x000fe200078e0a02 */
[----:B------:R-:W-:Y:S01]  /*206b0*/  ISETP.GE.AND P4, PT, R237, RZ, PT ;  /* 0x000000ffed00720c */ /* 0x000fe20003f86270 */
[----:B------:R-:W-:Y:S01]  /*206c0*/  @!P0 IMAD.MOV R233, RZ, RZ, -R233 ;  /* 0x000000ffffe98224 */ /* 0x000fe200078e0ae9 */
[----:B------:R-:W-:Y:S02]  /*206d0*/  IABS R237, R238 ;  /* 0x000000ee00ed7213 */ /* 0x000fe40000000000 */
[C---:B------:R-:W-:Y:S01]  /*206e0*/  ISETP.GT.U32.AND P0, PT, R3.reuse, R236, PT ;  /* 0x000000ec0300720c */ /* 0x040fe20003f04070 */
[----:B------:R-:W-:Y:S01]  /*206f0*/  IMAD R235, R3, R2, R235 ;  /* 0x0000000203eb7224 */ /* 0x000fe200078e02eb */
[----:B------:R-:W-:Y:S01]  /*20700*/  ISETP.GE.AND P1, PT, R240, RZ, PT ;  /* 0x000000fff000720c */ /* 0x000fe20003f26270 */
[----:B------:R-:W-:-:S03]  /*20710*/  IMAD.HI.U32 R2, R4, R237, RZ ;  /* 0x000000ed04027227 */ /* 0x000fc600078e00ff */
[----:B------:R-:W-:Y:S01]  /*20720*/  ISETP.GT.U32.AND P6, PT, R3, R235, PT ;  /* 0x000000eb0300720c */ /* 0x000fe20003fc4070 */
[----:B------:R-:W-:Y:S02]  /*20730*/  IMAD.MOV R2, RZ, RZ, -R2 ;  /* 0x000000ffff027224 */ /* 0x000fe400078e0a02 */
[----:B------:R-:W-:Y:S01]  /*20740*/  @!P3 IMAD.IADD R232, R232, 0x1, -R3 ;  /* 0x00000001e8e8b824 */ /* 0x000fe200078e0a03 */
[----:B------:R-:W-:Y:S01]  /*20750*/  ISETP.GE.AND P3, PT, R239, RZ, PT ;  /* 0x000000ffef00720c */ /* 0x000fe20003f66270 */
[C---:B------:R-:W-:Y:S01]  /*20760*/  IMAD R237, R3.reuse, R2, R237 ;  /* 0x0000000203ed7224 */ /* 0x040fe200078e02ed */
[----:B----4-:R-:W-:Y:S01]  /*20770*/  IABS R239, R241 ;  /* 0x000000f100ef7213 */ /* 0x010fe20000000000 */
[----:B------:R-:W-:Y:S01]  /*20780*/  @!P0 IMAD.IADD R236, R236, 0x1, -R3 ;  /* 0x00000001ecec8824 */ /* 0x000fe200078e0a03 */
[----:B------:R-:W-:Y:S01]  /*20790*/  IABS R240, R244 ;  /* 0x000000f400f07213 */ /* 0x000fe20000000000 */
[----:B------:R-:W-:Y:S01]  /*207a0*/  @!P1 IMAD.MOV R234, RZ, RZ, -R234 ;  /* 0x000000ffffea9224 */ /* 0x000fe200078e0aea */
[C---:B------:R-:W-:Y:S01]  /*207b0*/  ISETP.GT.U32.AND P1, PT, R3.reuse, R237, PT ;  /* 0x000000ed0300720c */ /* 0x040fe20003f24070 */
[----:B------:R-:W-:Y:S01]  /*207c0*/  IMAD.MOV.U32 R6, RZ, RZ, R5 ;  /* 0x000000ffff067224 */ /* 0x000fe200078e0005 */
[----:B------:R-:W-:Y:S01]  /*207d0*/  ISETP.GT.U32.AND P0, PT, R3, R236, PT ;  /* 0x000000ec0300720c */ /* 0x000fe20003f04070 */
[----:B------:R-:W-:-:S04]  /*207e0*/  IMAD.HI.U32 R5, R4, R239, RZ ;  /* 0x000000ef04057227 */ /* 0x000fc800078e00ff */
[----:B------:R-:W-:Y:S02]  /*207f0*/  @!P6 IMAD.IADD R235, R235, 0x1, -R3 ;  /* 0x00000001ebebe824 */ /* 0x000fe400078e0a03 */
[----:B------:R-:W-:-:S04]  /*20800*/  IMAD.HI.U32 R2, R4, R240, RZ ;  /* 0x000000f004027227 */ /* 0x000fc800078e00ff */
[----:B------:R-:W-:Y:S01]  /*20810*/  IMAD.MOV R5, RZ, RZ, -R5 ;  /* 0x000000ffff057224 */ /* 0x000fe200078e0a05 */
[C---:B------:R-:W-:Y:S01]  /*20820*/  ISETP.GT.U32.AND P6, PT, R3.reuse, R235, PT ;  /* 0x000000eb0300720c */ /* 0x040fe20003fc4070 */
[----:B------:R-:W-:Y:S02]  /*20830*/  IMAD.MOV R2, RZ, RZ, -R2 ;  /* 0x000000ffff027224 */ /* 0x000fe400078e0a02 */
[C---:B------:R-:W-:Y:S02]  /*20840*/  IMAD R239, R3.reuse, R5, R239 ;  /* 0x0000000503ef7224 */ /* 0x040fe400078e02ef */
[----:B------:R-:W-:Y:S02]  /*20850*/  IMAD R240, R3, R2, R240 ;  /* 0x0000000203f07224 */ /* 0x000fe400078e02f0 */
[--C-:B------:R-:W-:Y:S02]  /*20860*/  @!P0 IMAD.IADD R236, R236, 0x1, -R3.reuse ;  /* 0x00000001ecec8824 */ /* 0x100fe400078e0a03 */
[----:B------:R-:W-:Y:S01]  /*20870*/  @!P1 IMAD.IADD R237, R237, 0x1, -R3 ;  /* 0x00000001eded9824 */ /* 0x000fe200078e0a03 */
[C---:B------:R-:W-:Y:S01]  /*20880*/  ISETP.GT.U32.AND P1, PT, R3.reuse, R239, PT ;  /* 0x000000ef0300720c */ /* 0x040fe20003f24070 */
[----:B------:R-:W-:Y:S01]  /*20890*/  @!P2 IMAD.MOV R232, RZ, RZ, -R232 ;  /* 0x000000ffffe8a224 */ /* 0x000fe200078e0ae8 */
[----:B------:R-:W-:Y:S01]  /*208a0*/  ISETP.GE.AND P2, PT, R238, RZ, PT ;  /* 0x000000ffee00720c */ /* 0x000fe20003f46270 */
[----:B------:R-:W-:Y:S01]  /*208b0*/  @!P4 IMAD.MOV R236, RZ, RZ, -R236 ;  /* 0x000000ffffecc224 */ /* 0x000fe200078e0aec */
[----:B------:R-:W-:Y:S01]  /*208c0*/  ISETP.GT.U32.AND P4, PT, R3, R240, PT ;  /* 0x000000f00300720c */ /* 0x000fe20003f84070 */
[----:B------:R-:W-:-:S04]  /*208d0*/  IMAD.HI.U32 R238, R4, R6, RZ ;  /* 0x0000000604ee7227 */ /* 0x000fc800078e00ff */
[--C-:B------:R-:W-:Y:S01]  /*208e0*/  @!P6 IMAD.IADD R235, R235, 0x1, -R3.reuse ;  /* 0x00000001ebebe824 */ /* 0x100fe200078e0a03 */
[----:B------:R-:W-:Y:S01]  /*208f0*/  ISETP.GE.AND P6, PT, R241, RZ, PT ;  /* 0x000000fff100720c */ /* 0x000fe20003fc6270 */
[----:B------:R-:W-:Y:S02]  /*20900*/  IMAD.MOV R238, RZ, RZ, -R238 ;  /* 0x000000ffffee7224 */ /* 0x000fe400078e0aee */
[--C-:B------:R-:W-:Y:S02]  /*20910*/  @!P1 IMAD.IADD R239, R239, 0x1, -R3.reuse ;  /* 0x00000001efef9824 */ /* 0x100fe400078e0a03 */
[C---:B------:R-:W-:Y:S02]  /*20920*/  IMAD R238, R3.reuse, R238, R6 ;  /* 0x000000ee03ee7224 */ /* 0x040fe400078e0206 */
[----:B------:R-:W-:Y:S01]  /*20930*/  @!P4 IMAD.IADD R240, R240, 0x1, -R3 ;  /* 0x00000001f0f0c824 */ /* 0x000fe200078e0a03 */
[C---:B------:R-:W-:Y:S02]  /*20940*/  ISETP.GT.U32.AND P1, PT, R3.reuse, R239, PT ;  /* 0x000000ef0300720c */ /* 0x040fe40003f24070 */
[C---:B------:R-:W-:Y:S01]  /*20950*/  ISETP.GT.U32.AND P0, PT, R3.reuse, R238, PT ;  /* 0x000000ee0300720c */ /* 0x040fe20003f04070 */
[----:B------:R-:W-:Y:S01]  /*20960*/  @!P3 IMAD.MOV R235, RZ, RZ, -R235 ;  /* 0x000000ffffebb224 */ /* 0x000fe200078e0aeb */
[----:B------:R-:W-:-:S02]  /*20970*/  ISETP.GT.U32.AND P3, PT, R3, R237, PT ;  /* 0x000000ed0300720c */ /* 0x000fc40003f64070 */
[----:B------:R-:W-:-:S07]  /*20980*/  ISETP.GT.U32.AND P4, PT, R3, R240, PT ;  /* 0x000000f00300720c */ /* 0x000fce0003f84070 */
[--C-:B------:R-:W-:Y:S02]  /*20990*/  @!P1 IMAD.IADD R239, R239, 0x1, -R3.reuse ;  /* 0x00000001efef9824 */ /* 0x100fe400078e0a03 */
[--C-:B------:R-:W-:Y:S02]  /*209a0*/  @!P0 IMAD.IADD R238, R238, 0x1, -R3.reuse ;  /* 0x00000001eeee8824 */ /* 0x100fe400078e0a03 */
[--C-:B------:R-:W-:Y:S01]  /*209b0*/  @!P3 IMAD.IADD R237, R237, 0x1, -R3.reuse ;  /* 0x00000001ededb824 */ /* 0x100fe200078e0a03 */
[----:B------:R-:W-:Y:S01]  /*209c0*/  ISETP.GE.AND P3, PT, R244, RZ, PT ;  /* 0x000000fff400720c */ /* 0x000fe20003f66270 */
[----:B------:R-:W-:Y:S01]  /*209d0*/  @!P4 IMAD.IADD R240, R240, 0x1, -R3 ;  /* 0x00000001f0f0c824 */ /* 0x000fe200078e0a03 */
[----:B------:R-:W-:-:S13]  /*209e0*/  ISETP.GT.U32.AND P0, PT, R3, R238, PT ;  /* 0x000000ee0300720c */ /* 0x000fda0003f04070 */
[----:B------:R-:W-:Y:S02]  /*209f0*/  @!P0 IMAD.IADD R238, R238, 0x1, -R3 ;  /* 0x00000001eeee8824 */ /* 0x000fe400078e0a03 */
[----:B------:R-:W-:Y:S01]  /*20a00*/  @!P2 IMAD.MOV R237, RZ, RZ, -R237 ;  /* 0x000000ffffeda224 */ /* 0x000fe200078e0aed */
[----:B--2---:R-:W-:Y:S02]  /*20a10*/  IABS R241, R251 ;  /* 0x000000fb00f17213 */ /* 0x004fe40000000000 */
[----:B---3--:R-:W-:-:S03]  /*20a20*/  IABS R242, R20 ;  /* 0x0000001400f27213 */ /* 0x008fc60000000000 */
[----:B------:R-:W-:Y:S01]  /*20a30*/  IMAD.HI.U32 R2, R4, R241, RZ ;  /* 0x000000f104027227 */ /* 0x000fe200078e00ff */
[----:B------:R-:W-:-:S03]  /*20a40*/  IABS R243, R19 ;  /* 0x0000001300f37213 */ /* 0x000fc60000000000 */
[----:B------:R-:W-:Y:S02]  /*20a50*/  IMAD.MOV R2, RZ, RZ, -R2 ;  /* 0x000000ffff027224 */ /* 0x000fe400078e0a02 */
[----:B------:R-:W-:-:S04]  /*20a60*/  IMAD.HI.U32 R5, R4, R242, RZ ;  /* 0x000000f204057227 */ /* 0x000fc800078e00ff */
[----:B------:R-:W-:Y:S02]  /*20a70*/  IMAD R241, R3, R2, R241 ;  /* 0x0000000203f17224 */ /* 0x000fe400078e02f1 */
[----:B------:R-:W-:-:S04]  /*20a80*/  IMAD.HI.U32 R6, R4, R243, RZ ;  /* 0x000000f304067227 */ /* 0x000fc800078e00ff */
[----:B------:R-:W-:Y:S02]  /*20a90*/  IMAD.MOV R2, RZ, RZ, -R5 ;  /* 0x000000ffff027224 */ /* 0x000fe400078e0a05 */
[----:B------:R-:W-:Y:S02]  /*20aa0*/  IMAD.MOV R5, RZ, RZ, -R6 ;  /* 0x000000ffff057224 */ /* 0x000fe400078e0a06 */
[C---:B------:R-:W-:Y:S02]  /*20ab0*/  IMAD R242, R3.reuse, R2, R242 ;  /* 0x0000000203f27224 */ /* 0x040fe400078e02f2 */
[----:B------:R-:W-:-:S03]  /*20ac0*/  IMAD R243, R3, R5, R243 ;  /* 0x0000000503f37224 */ /* 0x000fc600078e02f3 */
[C---:B------:R-:W-:Y:S02]  /*20ad0*/  ISETP.GT.U32.AND P1, PT, R3.reuse, R242, PT ;  /* 0x000000f20300720c */ /* 0x040fe40003f24070 */
[----:B------:R-:W-:Y:S02]  /*20ae0*/  ISETP.GT.U32.AND P4, PT, R3, R243, PT ;  /* 0x000000f30300720c */ /* 0x000fe40003f84070 */
[----:B------:R-:W-:-:S05]  /*20af0*/  IABS R244, R18 ;  /* 0x0000001200f47213 */ /* 0x000fca0000000000 */
[----:B------:R-:W-:Y:S01]  /*20b00*/  IMAD.HI.U32 R2, R4, R244, RZ ;  /* 0x000000f404027227 */ /* 0x000fe200078e00ff */
[----:B------:R-:W-:-:S03]  /*20b10*/  IABS R245, R17 ;  /* 0x0000001100f57213 */ /* 0x000fc60000000000 */
[--C-:B------:R-:W-:Y:S02]  /*20b20*/  @!P1 IMAD.IADD R242, R242, 0x1, -R3.reuse ;  /* 0x00000001f2f29824 */ /* 0x100fe400078e0a03 */
[----:B------:R-:W-:Y:S01]  /*20b30*/  IMAD.MOV R2, RZ, RZ, -R2 ;  /* 0x000000ffff027224 */ /* 0x000fe200078e0a02 */
[----:B------:R-:W-:Y:S01]  /*20b40*/  ISETP.GT.U32.AND P0, PT, R3, R241, PT ;  /* 0x000000f10300720c */ /* 0x000fe20003f04070 */
[----:B------:R-:W-:Y:S01]  /*20b50*/  @!P4 IMAD.IADD R243, R243, 0x1, -R3 ;  /* 0x00000001f3f3c824 */ /* 0x000fe200078e0a03 */
[C---:B------:R-:W-:Y:S01]  /*20b60*/  ISETP.GT.U32.AND P4, PT, R3.reuse, R242, PT ;  /* 0x000000f20300720c */ /* 0x040fe20003f84070 */
[----:B------:R-:W-:Y:S01]  /*20b70*/  IMAD R244, R3, R2, R244 ;  /* 0x0000000203f47224 */ /* 0x000fe200078e02f4 */
[----:B------:R-:W-:Y:S01]  /*20b80*/  IABS R247, R15 ;  /* 0x0000000f00f77213 */ /* 0x000fe20000000000 */
[----:B------:R-:W-:-:S04]  /*20b90*/  IMAD.HI.U32 R2, R4, R245, RZ ;  /* 0x000000f504027227 */ /* 0x000fc800078e00ff */
[----:B------:R-:W-:Y:S02]  /*20ba0*/  IMAD.MOV R2, RZ, RZ, -R2 ;  /* 0x000000ffff027224 */ /* 0x000fe400078e0a02 */
[----:B------:R-:W-:Y:S01]  /*20bb0*/  IMAD.HI.U32 R6, R4, R247, RZ ;  /* 0x000000f704067227 */ /* 0x000fe200078e00ff */
[----:B------:R-:W-:-:S03]  /*20bc0*/  IABS R248, R14 ;  /* 0x0000000e00f87213 */ /* 0x000fc60000000000 */
[----:B------:R-:W-:Y:S02]  /*20bd0*/  IMAD R245, R3, R2, R245 ;  /* 0x0000000203f57224 */ /* 0x000fe400078e02f5 */
[----:B------:R-:W-:Y:S02]  /*20be0*/  IMAD.MOV R2, RZ, RZ, -R6 ;  /* 0x000000ffff027224 */ /* 0x000fe400078e0a06 */
[--C-:B------:R-:W-:Y:S02]  /*20bf0*/  @!P0 IMAD.IADD R241, R241, 0x1, -R3.reuse ;  /* 0x00000001f1f18824 */ /* 0x100fe400078e0a03 */
[----:B------:R-:W-:Y:S01]  /*20c00*/  @!P4 IMAD.IADD R242, R242, 0x1, -R3 ;  /* 0x00000001f2f2c824 */ /* 0x000fe200078e0a03 */
[C---:B------:R-:W-:Y:S01]  /*20c10*/  ISETP.GT.U32.AND P4, PT, R3.reuse, R245, PT ;  /* 0x000000f50300720c */ /* 0x040fe20003f84070 */
[C---:B------:R-:W-:Y:S02]  /*20c20*/  IMAD R247, R3.reuse, R2, R247 ;  /* 0x0000000203f77224 */ /* 0x040fe400078e02f7 */
[----:B------:R-:W-:Y:S01]  /*20c30*/  IMAD.HI.U32 R2, R4, R248, RZ ;  /* 0x000000f804027227 */ /* 0x000fe200078e00ff */
[----:B------:R-:W-:-:S03]  /*20c40*/  ISETP.GT.U32.AND P1, PT, R3, R241, PT ;  /* 0x000000f10300720c */ /* 0x000fc60003f24070 */
[----:B------:R-:W-:Y:S01]  /*20c50*/  IMAD.MOV R2, RZ, RZ, -R2 ;  /* 0x000000ffff027224 */ /* 0x000fe200078e0a02 */
[----:B------:R-:W-:-:S03]  /*20c60*/  IABS R249, R13 ;  /* 0x0000000d00f97213 */ /* 0x000fc60000000000 */
[----:B------:R-:W-:Y:S02]  /*20c70*/  IMAD R248, R3, R2, R248 ;  /* 0x0000000203f87224 */ /* 0x000fe400078e02f8 */
[----:B------:R-:W-:Y:S01]  /*20c80*/  @!P4 IMAD.IADD R245, R245, 0x1, -R3 ;  /* 0x00000001f5f5c824 */ /* 0x000fe200078e0a03 */
[----:B------:R-:W-:Y:S01]  /*20c90*/  IABS R246, R16 ;  /* 0x0000001000f67213 */ /* 0x000fe20000000000 */
[----:B------:R-:W-:Y:S01]  /*20ca0*/  IMAD.HI.U32 R2, R4, R249, RZ ;  /* 0x000000f904027227 */ /* 0x000fe200078e00ff */
[----:B------:R-:W-:-:S03]  /*20cb0*/  ISETP.GT.U32.AND P4, PT, R3, R248, PT ;  /* 0x000000f80300720c */ /* 0x000fc60003f84070 */
[----:B------:R-:W-:Y:S01]  /*20cc0*/  @!P1 IMAD.IADD R241, R241, 0x1, -R3 ;  /* 0x00000001f1f19824 */ /* 0x000fe200078e0a03 */
[C---:B------:R-:W-:Y:S01]  /*20cd0*/  ISETP.GT.U32.AND P1, PT, R3.reuse, R244, PT ;  /* 0x000000f40300720c */ /* 0x040fe20003f24070 */
[----:B------:R-:W-:Y:S02]  /*20ce0*/  IMAD.MOV R2, RZ, RZ, -R2 ;  /* 0x000000ffff027224 */ /* 0x000fe400078e0a02 */
[----:B------:R-:W-:Y:S01]  /*20cf0*/  IMAD.HI.U32 R5, R4, R246, RZ ;  /* 0x000000f604057227 */ /* 0x000fe200078e00ff */
[C---:B------:R-:W-:Y:S02]  /*20d00*/  ISETP.GT.U32.AND P2, PT, R3.reuse, R243, PT ;  /* 0x000000f30300720c */ /* 0x040fe40003f44070 */
[----:B------:R-:W-:Y:S01]  /*20d10*/  IABS R250, R12 ;  /* 0x0000000c00fa7213 */ /* 0x000fe20000000000 */
[----:B------:R-:W-:Y:S02]  /*20d20*/  IMAD R249, R3, R2, R249 ;  /* 0x0000000203f97224 */ /* 0x000fe400078e02f9 */
[----:B------:R-:W-:-:S02]  /*20d30*/  IMAD.MOV R5, RZ, RZ, -R5 ;  /* 0x000000ffff057224 */ /* 0x000fc400078e0a05 */
[----:B------:R-:W-:Y:S01]  /*20d40*/  @!P4 IMAD.IADD R248, R248, 0x1, -R3 ;  /* 0x00000001f8f8c824 */ /* 0x000fe200078e0a03 */
[C---:B------:R-:W-:Y:S01]  /*20d50*/  ISETP.GT.U32.AND P4, PT, R3.reuse, R249, PT ;  /* 0x000000f90300720c */ /* 0x040fe20003f84070 */
[----:B------:R-:W-:Y:S02]  /*20d60*/  IMAD R246, R3, R5, R246 ;  /* 0x0000000503f67224 */ /* 0x000fe400078e02f6 */
[----:B------:R-:W-:-:S04]  /*20d70*/  IMAD.HI.U32 R5, R4, R250, RZ ;  /* 0x000000fa04057227 */ /* 0x000fc800078e00ff */
[----:B------:R-:W-:Y:S01]  /*20d80*/  @!P1 IMAD.IADD R244, R244, 0x1, -R3 ;  /* 0x00000001f4f49824 */ /* 0x000fe200078e0a03 */
[----:B------:R-:W-:Y:S01]  /*20d90*/  ISETP.GT.U32.AND P1, PT, R3, R247, PT ;  /* 0x000000f70300720c */ /* 0x000fe20003f24070 */
[----:B------:R-:W-:Y:S01]  /*20da0*/  IMAD.MOV R5, RZ, RZ, -R5 ;  /* 0x000000ffff057224 */ /* 0x000fe200078e0a05 */
[----:B------:R-:W-:Y:S01]  /*20db0*/  ISETP.GE.AND P0, PT, R251, RZ, PT ;  /* 0x000000fffb00720c */ /* 0x000fe20003f06270 */
[--C-:B------:R-:W-:Y:S01]  /*20dc0*/  @!P2 IMAD.IADD R243, R243, 0x1, -R3.reuse ;  /* 0x00000001f3f3a824 */ /* 0x100fe200078e0a03 */
[----:B------:R-:W-:Y:S01]  /*20dd0*/  IABS R251, R252 ;  /* 0x000000fc00fb7213 */ /* 0x000fe20000000000 */
[C---:B------:R-:W-:Y:S01]  /*20de0*/  IMAD R250, R3.reuse, R5, R250 ;  /* 0x0000000503fa7224 */ /* 0x040fe200078e02fa */
[----:B------:R-:W-:Y:S01]  /*20df0*/  ISETP.GT.U32.AND P2, PT, R3, R246, PT ;  /* 0x000000f60300720c */ /* 0x000fe20003f44070 */
[----:B------:R-:W-:Y:S02]  /*20e00*/  @!P4 IMAD.IADD R249, R249, 0x1, -R3 ;  /* 0x00000001f9f9c824 */ /* 0x000fe400078e0a03 */
[----:B------:R-:W-:Y:S01]  /*20e10*/  IMAD.HI.U32 R6, R4, R251, RZ ;  /* 0x000000fb04067227 */ /* 0x000fe200078e00ff */
[----:B------:R-:W-:-:S03]  /*20e20*/  ISETP.GT.U32.AND P4, PT, R3, R250, PT ;  /* 0x000000fa0300720c */ /* 0x000fc60003f84070 */
[----:B------:R-:W-:Y:S02]  /*20e30*/  IMAD.MOV R6, RZ, RZ, -R6 ;  /* 0x000000ffff067224 */ /* 0x000fe400078e0a06 */
[----:B------:R-:W-:Y:S01]  /*20e40*/  @!P1 IMAD.IADD R247, R247, 0x1, -R3 ;  /* 0x00000001f7f79824 */ /* 0x000fe200078e0a03 */
[----:B------:R-:W-:Y:S02]  /*20e50*/  ISETP.GE.AND P1, PT, R19, RZ, PT ;  /* 0x000000ff1300720c */ /* 0x000fe40003f26270 */
[----:B------:R-:W-:Y:S01]  /*20e60*/  IABS R2, R11 ;  /* 0x0000000b00027213 */ /* 0x000fe20000000000 */
[----:B------:R-:W-:Y:S01]  /*20e70*/  IMAD R251, R3, R6, R251 ;  /* 0x0000000603fb7224 */ /* 0x000fe200078e02fb */
[----:B------:R-:W-:Y:S01]  /*20e80*/  IABS R5, R8 ;  /* 0x0000000800057213 */ /* 0x000fe20000000000 */
[----:B------:R-:W-:Y:S01]  /*20e90*/  @!P2 IMAD.IADD R246, R246, 0x1, -R3 ;  /* 0x00000001f6f6a824 */ /* 0x000fe200078e0a03 */
[----:B------:R-:W-:Y:S02]  /*20ea0*/  IABS R6, R0 ;  /* 0x0000000000067213 */ /* 0x000fe40000000000 */
[----:B------:R-:W-:Y:S01]  /*20eb0*/  ISETP.GE.AND P2, PT, R20, RZ, PT ;  /* 0x000000ff1400720c */ /* 0x000fe20003f46270 */
[----:B------:R-:W-:Y:S01]  /*20ec0*/  IMAD.HI.U32 R20, R4, R2, RZ ;  /* 0x0000000204147227 */ /* 0x000fe200078e00ff */
[----:B------:R-:W-:-:S03]  /*20ed0*/  IABS R7, R10 ;  /* 0x0000000a00077213 */ /* 0x000fc60000000000 */
[----:B-1----:R-:W-:Y:S01]  /*20ee0*/  IMAD.HI.U32 R23, R4, R5, RZ ;  /* 0x0000000504177227 */ /* 0x002fe200078e00ff */
[----:B------:R-:W-:-:S03]  /*20ef0*/  IABS R19, R9 ;  /* 0x0000000900137213 */ /* 0x000fc60000000000 */
[----:B------:R-:W-:-:S04]  /*20f00*/  IMAD.HI.U32 R22, R4, R6, RZ ;  /* 0x0000000604167227 */ /* 0x000fc800078e00ff */
[----:B------:R-:W-:Y:S01]  /*20f10*/  @!P4 IMAD.IADD R250, R250, 0x1, -R3 ;  /* 0x00000001fafac824 */ /* 0x000fe200078e0a03 */
[----:B------:R-:W-:Y:S01]  /*20f20*/  ISETP.GT.U32.AND P4, PT, R3, R244, PT ;  /* 0x000000f40300720c */ /* 0x000fe20003f84070 */
[----:B------:R-:W-:-:S04]  /*20f30*/  IMAD.HI.U32 R21, R4, R7, RZ ;  /* 0x0000000704157227 */ /* 0x000fc800078e00ff */
[----:B------:R-:W-:Y:S02]  /*20f40*/  IMAD.MOV R20, RZ, RZ, -R20 ;  /* 0x000000ffff147224 */ /* 0x000fe400078e0a14 */
[----:B------:R-:W-:Y:S02]  /*20f50*/  IMAD.MOV R23, RZ, RZ, -R23 ;  /* 0x000000ffff177224 */ /* 0x000fe400078e0a17 */
[----:B------:R-:W-:Y:S02]  /*20f60*/  IMAD.MOV R22, RZ, RZ, -R22 ;  /* 0x000000ffff167224 */ /* 0x000fe400078e0a16 */
[----:B------:R-:W-:Y:S01]  /*20f70*/  @!P1 IMAD.MOV R243, RZ, RZ, -R243 ;  /* 0x000000fffff39224 */ /* 0x000fe200078e0af3 */
[C---:B------:R-:W-:Y:S01]  /*20f80*/  ISETP.GT.U32.AND P1, PT, R3.reuse, R249, PT ;  /* 0x000000f90300720c */ /* 0x040fe20003f24070 */
[----:B------:R-:W-:Y:S02]  /*20f90*/  IMAD.MOV R21, RZ, RZ, -R21 ;  /* 0x000000ffff157224 */ /* 0x000fe400078e0a15 */
[----:B------:R-:W-:-:S02]  /*20fa0*/  IMAD R2, R3, R20, R2 ;  /* 0x0000001403027224 */ /* 0x000fc400078e0202 */
[----:B------:R-:W-:-:S04]  /*20fb0*/  IMAD.HI.U32 R20, R4, R19, RZ ;  /* 0x0000001304147227 */ /* 0x000fc800078e00ff */
[C---:B------:R-:W-:Y:S02]  /*20fc0*/  IMAD R4, R3.reuse, R23, R5 ;  /* 0x0000001703047224 */ /* 0x040fe400078e0205 */
[C---:B------:R-:W-:Y:S02]  /*20fd0*/  IMAD R5, R3.reuse, R22, R6 ;  /* 0x0000001603057224 */ /* 0x040fe400078e0206 */
[C---:B------:R-:W-:Y:S02]  /*20fe0*/  IMAD R6, R3.reuse, R21, R7 ;  /* 0x0000001503067224 */ /* 0x040fe400078e0207 */
[----:B------:R-:W-:Y:S02]  /*20ff0*/  IMAD.MOV R7, RZ, RZ, -R20 ;  /* 0x000000ffff077224 */ /* 0x000fe400078e0a14 */
[----:B------:R-:W-:Y:S01]  /*21000*/  @!P4 IMAD.IADD R244, R244, 0x1, -R3 ;  /* 0x00000001f4f4c824 */ /* 0x000fe200078e0a03 */
[C---:B------:R-:W-:Y:S01]  /*21010*/  ISETP.GT.U32.AND P4, PT, R3.reuse, R251, PT ;  /* 0x000000fb0300720c */ /* 0x040fe20003f84070 */
[----:B------:R-:W-:-:S02]  /*21020*/  IMAD R7, R3, R7, R19 ;  /* 0x0000000703077224 */ /* 0x000fc400078e0213 */
[----:B------:R-:W-:Y:S02]  /*21030*/  @!P1 IMAD.IADD R249, R249, 0x1, -R3 ;  /* 0x00000001f9f99824 */ /* 0x000fe400078e0a03 */
[----:B------:R-:W-:Y:S01]  /*21040*/  @!P5 IMAD.MOV R238, RZ, RZ, -R238 ;  /* 0x000000ffffeed224 */ /* 0x000fe200078e0aee */
[C---:B------:R-:W-:Y:S02]  /*21050*/  ISETP.GT.U32.AND P1, PT, R3.reuse, R7, PT ;  /* 0x000000070300720c */ /* 0x040fe40003f24070 */
[C---:B------:R-:W-:Y:S01]  /*21060*/  ISETP.GT.U32.AND P5, PT, R3.reuse, R245, PT ;  /* 0x000000f50300720c */ /* 0x040fe20003fa4070 */
[----:B------:R-:W-:Y:S01]  /*21070*/  @!P3 IMAD.MOV R240, RZ, RZ, -R240 ;  /* 0x000000fffff0b224 */ /* 0x000fe200078e0af0 */
[----:B------:R-:W-:-:S03]  /*21080*/  ISETP.GT.U32.AND P3, PT, R3, R246, PT ;  /* 0x000000f60300720c */ /* 0x000fc60003f64070 */
[----:B------:R-:W-:-:S06]  /*21090*/  @!P4 IMAD.IADD R251, R251, 0x1, -R3 ;  /* 0x00000001fbfbc824 */ /* 0x000fcc00078e0a03 */
[--C-:B------:R-:W-:Y:S01]  /*210a0*/  @!P1 IMAD.IADD R7, R7, 0x1, -R3.reuse ;  /* 0x0000000107079824 */ /* 0x100fe200078e0a03 */
[----:B------:R-:W-:Y:S01]  /*210b0*/  ISETP.GT.U32.AND P1, PT, R3, R251, PT ;  /* 0x000000fb0300720c */ /* 0x000fe20003f24070 */
[--C-:B------:R-:W-:Y:S01]  /*210c0*/  @!P5 IMAD.IADD R245, R245, 0x1, -R3.reuse ;  /* 0x00000001f5f5d824 */ /* 0x100fe200078e0a03 */
[C---:B------:R-:W-:Y:S01]  /*210d0*/  ISETP.GT.U32.AND P5, PT, R3.reuse, R2, PT ;  /* 0x000000020300720c */ /* 0x040fe20003fa4070 */
[----:B------:R-:W-:Y:S01]  /*210e0*/  @!P3 IMAD.IADD R246, R246, 0x1, -R3 ;  /* 0x00000001f6f6b824 */ /* 0x000fe200078e0a03 */
[C---:B------:R-:W-:Y:S01]  /*210f0*/  ISETP.GT.U32.AND P3, PT, R3.reuse, R4, PT ;  /* 0x000000040300720c */ /* 0x040fe20003f64070 */
[----:B------:R-:W-:Y:S01]  /*21100*/  @!P0 IMAD.MOV R241, RZ, RZ, -R241 ;  /* 0x000000fffff18224 */ /* 0x000fe200078e0af1 */
[----:B------:R-:W-:-:S07]  /*21110*/  ISETP.GT.U32.AND P0, PT, R3, R247, PT ;  /* 0x000000f70300720c */ /* 0x000fce0003f04070 */
[--C-:B------:R-:W-:Y:S01]  /*21120*/  @!P1 IMAD.IADD R251, R251, 0x1, -R3.reuse ;  /* 0x00000001fbfb9824 */ /* 0x100fe200078e0a03 */
[----:B------:R-:W-:Y:S01]  /*21130*/  ISETP.GE.AND P1, PT, R252, RZ, PT ;  /* 0x000000fffc00720c */ /* 0x000fe20003f26270 */
[--C-:B------:R-:W-:Y:S01]  /*21140*/  @!P5 IMAD.IADD R2, R2, 0x1, -R3.reuse ;  /* 0x000000010202d824 */ /* 0x100fe200078e0a03 */
[----:B------:R-:W-:Y:S01]  /*21150*/  ISETP.GE.AND P5, PT, R16, RZ, PT ;  /* 0x000000ff1000720c */ /* 0x000fe20003fa6270 */
[----:B------:R-:W0:Y:S01]  /*21160*/  LDC R252, c[0x0][0x230] ;  /* 0x00008c00fffc7b82 */ /* 0x000e220000000800 */
[--C-:B------:R-:W-:Y:S02]  /*21170*/  @!P3 IMAD.IADD R4, R4, 0x1, -R3.reuse ;  /* 0x000000010404b824 */ /* 0x100fe400078e0a03 */
[----:B------:R-:W-:Y:S01]  /*21180*/  @!P2 IMAD.MOV R242, RZ, RZ, -R242 ;  /* 0x000000fffff2a224 */ /* 0x000fe200078e0af2 */
[----:B------:R-:W-:Y:S01]  /*21190*/  ISETP.GT.U32.AND P2, PT, R3, R248, PT ;  /* 0x000000f80300720c */ /* 0x000fe20003f44070 */
[----:B------:R-:W-:Y:S01]  /*211a0*/  @!P0 IMAD.IADD R247, R247, 0x1, -R3 ;  /* 0x00000001f7f78824 */ /* 0x000fe200078e0a03 */
[----:B------:R-:W-:-:S06]  /*211b0*/  ISETP.GT.U32.AND P0, PT, R3, R5, PT ;  /* 0x000000050300720c */ /* 0x000fcc0003f04070 */
[----:B------:R-:W-:Y:S01]  /*211c0*/  @!P5 IMAD.MOV R246, RZ, RZ, -R246 ;  /* 0x000000fffff6d224 */ /* 0x000fe200078e0af6 */
[C---:B------:R-:W-:Y:S01]  /*211d0*/  ISETP.GT.U32.AND P5, PT, R3.reuse, R4, PT ;  /* 0x000000040300720c */ /* 0x040fe20003fa4070 */
[----:B------:R-:W-:Y:S01]  /*211e0*/  @!P6 IMAD.MOV R239, RZ, RZ, -R239 ;  /* 0x000000ffffefe224 */ /* 0x000fe200078e0aef */
[C---:B------:R-:W-:Y:S02]  /*211f0*/  ISETP.GT.U32.AND P6, PT, R3.reuse, R250, PT ;  /* 0x000000fa0300720c */ /* 0x040fe40003fc4070 */
[----:B------:R-:W-:Y:S01]  /*21200*/  @!P2 IMAD.IADD R248, R248, 0x1, -R3 ;  /* 0x00000001f8f8a824 */ /* 0x000fe200078e0a03 */
[----:B------:R-:W-:Y:S01]  /*21210*/  ISETP.GT.U32.AND P2, PT, R3, R6, PT ;  /* 0x000000060300720c */ /* 0x000fe20003f44070 */
[----:B0-----:R-:W-:-:S07]  /*21220*/  VIADD R252, R252, 0x7f ;  /* 0x0000007ffcfc7836 */ /* 0x001fce0000000000 */
[--C-:B------:R-:W-:Y:S01]  /*21230*/  @!P5 IMAD.IADD R4, R4, 0x1, -R3.reuse ;  /* 0x000000010404d824 */ /* 0x100fe200078e0a03 */
[----:B------:R-:W-:Y:S02]  /*21240*/  ISETP.GE.AND P5, PT, R8, RZ, PT ;  /* 0x000000ff0800720c */ /* 0x000fe40003fa6270 */
[----:B------:R-:W-:Y:S01]  /*21250*/  SHF.R.S32.HI R8, RZ, 0x1f, R252 ;  /* 0x0000001fff087819 */ /* 0x000fe200000114fc */
[----:B------:R-:W-:Y:S01]  /*21260*/  @!P0 IMAD.IADD R5, R5, 0x1, -R3 ;  /* 0x0000000105058824 */ /* 0x000fe200078e0a03 */
[----:B------:R-:W-:Y:S02]  /*21270*/  ISETP.GE.AND P4, PT, R17, RZ, PT ;  /* 0x000000ff1100720c */ /* 0x000fe40003f86270 */
[----:B------:R-:W-:Y:S02]  /*21280*/  ISETP.GE.AND P3, PT, R15, RZ, PT ;  /* 0x000000ff0f00720c */ /* 0x000fe40003f66270 */
[----:B------:R-:W-:Y:S02]  /*21290*/  ISETP.GE.AND P0, PT, R14, RZ, PT ;  /* 0x000000ff0e00720c */ /* 0x000fe40003f06270 */
[----:B------:R-:W-:-:S02]  /*212a0*/  LEA.HI R8, R8, R252, RZ, 0x7 ;  /* 0x000000fc08087211 */ /* 0x000fc400078f38ff */
[----:B------:R-:W0:Y:S01]  /*212b0*/  S2R R252, SR_TID.X ;  /* 0x0000000000fc7919 */ /* 0x000e220000002100 */
[----:B------:R-:W-:Y:S01]  /*212c0*/  @!P6 IMAD.IADD R250, R250, 0x1, -R3 ;  /* 0x00000001fafae824 */ /* 0x000fe200078e0a03 */
[----:B------:R1:W-:Y:S01]  /*212d0*/  STL [R1+0x1d58], R0 ;  /* 0x001d580001007387 */ /* 0x0003e20000100800 */
[----:B------:R-:W-:-:S03]  /*212e0*/  ISETP.GE.AND P6, PT, R18, RZ, PT ;  /* 0x000000ff1200720c */ /* 0x000fc60003fc6270 */
[----:B------:R-:W2:Y:S01]  /*212f0*/  LDL.LU R21, [R1+0x5e8] ;  /* 0x0005e80001157983 */ /* 0x000ea20000300800 */
[----:B------:R-:W-:Y:S01]  /*21300*/  @!P2 IMAD.IADD R6, R6, 0x1, -R3 ;  /* 0x000000010606a824 */ /* 0x000fe200078e0a03 */
[----:B------:R-:W-:Y:S02]  /*21310*/  ISETP.GE.AND P2, PT, R13, RZ, PT ;  /* 0x000000ff0d00720c */ /* 0x000fe40003f46270 */
[----:B------:R-:W3:Y:S01]  /*21320*/  LDL.LU R20, [R1+0x5e4] ;  /* 0x0005e40001147983 */ /* 0x000ee20000300800 */
[----:B------:R-:W-:Y:S01]  /*21330*/  @!P4 IMAD.MOV R245, RZ, RZ, -R245 ;  /* 0x000000fffff5c224 */ /* 0x000fe200078e0af5 */
[C---:B------:R-:W-:Y:S02]  /*21340*/  ISETP.GT.U32.AND P4, PT, R3.reuse, R2, PT ;  /* 0x000000020300720c */ /* 0x040fe40003f84070 */
[----:B------:R-:W4:Y:S01]  /*21350*/  LDL.LU R19, [R1+0x5dc] ;  /* 0x0005dc0001137983 */ /* 0x000f220000300800 */
[----:B------:R-:W-:Y:S01]  /*21360*/  @!P3 IMAD.MOV R247, RZ, RZ, -R247 ;  /* 0x000000fffff7b224 */ /* 0x000fe200078e0af7 */
[----:B------:R-:W-:-:S02]  /*21370*/  ISETP.GT.U32.AND P3, PT, R3, R5, PT ;  /* 0x000000050300720c */ /* 0x000fc40003f64070 */
[----:B------:R-:W4:Y:S01]  /*21380*/  LDL.LU R18, [R1+0x5d8] ;  /* 0x0005d80001127983 */ /* 0x000f220000300800 */
[----:B------:R-:W-:Y:S01]  /*21390*/  @!P0 IMAD.MOV R248, RZ, RZ, -R248 ;  /* 0x000000fffff88224 */ /* 0x000fe200078e0af8 */
[C---:B------:R-:W-:Y:S02]  /*213a0*/  ISETP.GT.U32.AND P0, PT, R3.reuse, R6, PT ;  /* 0x000000060300720c */ /* 0x040fe40003f04070 */
[----:B------:R-:W4:Y:S04]  /*213b0*/  LDL.LU R17, [R1+0x5cc] ;  /* 0x0005cc0001117983 */ /* 0x000f280000300800 */
[----:B------:R-:W4:Y:S04]  /*213c0*/  LDL.LU R16, [R1+0x5c8] ;  /* 0x0005c80001107983 */ /* 0x000f280000300800 */
[----:B------:R-:W4:Y:S01]  /*213d0*/  LDL.LU R15, [R1+0x5bc] ;  /* 0x0005bc00010f7983 */ /* 0x000f220000300800 */
[----:B------:R-:W-:Y:S01]  /*213e0*/  @!P6 IMAD.MOV R244, RZ, RZ, -R244 ;  /* 0x000000fffff4e224 */ /* 0x000fe200078e0af4 */
[----:B------:R-:W-:Y:S01]  /*213f0*/  ISETP.GE.AND P6, PT, R12, RZ, PT ;  /* 0x000000ff0c00720c */ /* 0x000fe20003fc6270 */
[----:B------:R-:W-:Y:S01]  /*21400*/  @!P2 IMAD.MOV R249, RZ, RZ, -R249 ;  /* 0x000000fffff9a224 */ /* 0x000fe200078e0af9 */
[----:B------:R-:W4:Y:S01]  /*21410*/  LDL.LU R14, [R1+0x5b8] ;  /* 0x0005b800010e7983 */ /* 0x000f220000300800 */
[----:B------:R-:W-:-:S03]  /*21420*/  ISETP.GT.U32.AND P2, PT, R3, R7, PT ;  /* 0x000000070300720c */ /* 0x000fc60003f44070 */
[----:B------:R-:W4:Y:S01]  /*21430*/  LDL.LU R13, [R1+0x5ac] ;  /* 0x0005ac00010d7983 */ /* 0x000f220000300800 */
[----:B------:R-:W-:-:S03]  /*21440*/  @!P4 IMAD.IADD R2, R2, 0x1, -R3 ;  /* 0x000000010202c824 */ /* 0x000fc600078e0a03 */
[----:B------:R-:W4:Y:S01]  /*21450*/  LDL.LU R12, [R1+0x5a8] ;  /* 0x0005a800010c7983 */ /* 0x000f220000300800 */
[----:B------:R-:W-:Y:S01]  /*21460*/  ISETP.GE.AND P4, PT, R11, RZ, PT ;  /* 0x000000ff0b00720c */ /* 0x000fe20003f86270 */
[--C-:B------:R-:W-:Y:S01]  /*21470*/  @!P3 IMAD.IADD R5, R5, 0x1, -R3.reuse ;  /* 0x000000010505b824 */ /* 0x100fe200078e0a03 */
[----:B------:R-:W-:Y:S01]  /*21480*/  ISETP.GE.AND P3, PT, R10, RZ, PT ;  /* 0x000000ff0a00720c */ /* 0x000fe20003f66270 */
[----:B------:R-:W-:Y:S01]  /*21490*/  @!P0 IMAD.IADD R6, R6, 0x1, -R3 ;  /* 0x0000000106068824 */ /* 0x000fe200078e0a03 */
[----:B------:R-:W4:Y:S01]  /*214a0*/  LDL.LU R11, [R1+0x5a0] ;  /* 0x0005a000010b7983 */ /* 0x000f220000300800 */
[----:B------:R-:W-:-:S03]  /*214b0*/  ISETP.GE.AND P0, PT, R9, RZ, PT ;  /* 0x000000ff0900720c */ /* 0x000fc60003f06270 */
[----:B------:R-:W4:Y:S04]  /*214c0*/  LDL.LU R10, [R1+0x598] ;  /* 0x00059800010a7983 */ /* 0x000f280000300800 */
[----:B------:R-:W4:Y:S01]  /*214d0*/  LDL.LU R9, [R1+0x594] ;  /* 0x0005940001097983 */ /* 0x000f220000300800 */
[----:B0-----:R-:W-:Y:S01]  /*214e0*/  LOP3.LUT R252, R252, 0x7f, RZ, 0xc0, !PT ;  /* 0x0000007ffcfc7812 */ /* 0x001fe200078ec0ff */
[----:B------:R-:W-:Y:S02]  /*214f0*/  @!P2 IMAD.IADD R7, R7, 0x1, -R3 ;  /* 0x000000010707a824 */ /* 0x000fe400078e0a03 */
[----:B------:R-:W4:Y:S01]  /*21500*/  LDL.LU R8, [R1+0x590] ;  /* 0x0005900001087983 */ /* 0x000f220000300800 */
[----:B------:R-:W-:Y:S01]  /*21510*/  ISETP.GE.AND P2, PT, R0, RZ, PT ;  /* 0x000000ff0000720c */ /* 0x000fe20003f46270 */
[----:B-1----:R-:W-:-:S02]  /*21520*/  IMAD R0, R252, UR5, RZ ;  /* 0x00000005fc007c24 */ /* 0x002fc4000f8e02ff */
[----:B------:R-:W4:Y:S01]  /*21530*/  LDL.LU R252, [R1+0x58c] ;  /* 0x00058c0001fc7983 */ /* 0x000f220000300800 */
[----:B------:R-:W-:Y:S02]  /*21540*/  @!P6 IMAD.MOV R250, RZ, RZ, -R250 ;  /* 0x000000fffffae224 */ /* 0x000fe400078e0afa */
[----:B------:R-:W-:Y:S01]  /*21550*/  @!P1 IMAD.MOV R251, RZ, RZ, -R251 ;  /* 0x000000fffffb9224 */ /* 0x000fe200078e0afb */
[----:B------:R-:W-:Y:S01]  /*21560*/  IADD3 R3, P6, R0, UR8, RZ ;  /* 0x0000000800037c10 */ /* 0x000fe2000ffde0ff */
[----:B------:R-:W-:Y:S01]  /*21570*/  @!P4 IMAD.MOV R2, RZ, RZ, -R2 ;  /* 0x000000ffff02c224 */ /* 0x000fe200078e0a02 */
[----:B------:R-:W-:Y:S01]  /*21580*/  ISETP.NE.AND P1, PT, R125, RZ, PT ;  /* 0x000000ff7d00720c */ /* 0x000fe20003f25270 */
[----:B------:R-:W-:Y:S01]  /*21590*/  ULDC UR8, c[0x0][0x234] ;  /* 0x00008d0000087ab9 */ /* 0x000fe20000000800 */
[----:B------:R-:W-:Y:S01]  /*215a0*/  LOP3.LUT R125, RZ, R125, RZ, 0x33, !PT ;  /* 0x0000007dff7d7212 */ /* 0x000fe200078e33ff */
[----:B------:R2:W-:Y:S03]  /*215b0*/  STL [R1+0x1d64], R3 ;  /* 0x001d640301007387 */ /* 0x0005e60000100800 */
[----:B--2---:R-:W-:-:S02]  /*215c0*/  SEL R3, R125, R21, !P1 ;  /* 0x000000157d037207 */ /* 0x004fc40004800000 */
[----:B---3--:R-:W-:-:S03]  /*215d0*/  SEL R20, R125, R20, !P1 ;  /* 0x000000147d147207 */ /* 0x008fc60004800000 */
[----:B------:R0:W-:Y:S01]  /*215e0*/  STL [R1+0xcc], R3 ;  /* 0x0000cc0301007387 */ /* 0x0001e20000100800 */
[----:B----4-:R-:W-:-:S03]  /*215f0*/  SEL R19, R125, R19, !P1 ;  /* 0x000000137d137207 */ /* 0x010fc60004800000 */
[----:B------:R-:W-:Y:S01]  /*21600*/  STL [R1+0xd4], R20 ;  /* 0x0000d41401007387 */ /* 0x000fe20000100800 */
[----:B0-----:R-:W-:-:S03]  /*21610*/  SEL R3, R125, R18, !P1 ;  /* 0x000000127d037207 */ /* 0x001fc60004800000 */
[----:B------:R-:W-:Y:S01]  /*21620*/  STL [R1+0xf0], R19 ;  /* 0x0000f01301007387 */ /* 0x000fe20000100800 */
[C---:B------:R-:W-:Y:S02]  /*21630*/  SEL R17, R125.reuse, R17, !P1 ;  /* 0x000000117d117207 */ /* 0x040fe40004800000 */
[C---:B------:R-:W-:Y:S01]  /*21640*/  SEL R16, R125.reuse, R16, !P1 ;  /* 0x000000107d107207 */ /* 0x040fe20004800000 */
[----:B------:R0:W-:Y:S04]  /*21650*/  STL [R1+0xfc], R3 ;  /* 0x0000fc0301007387 */ /* 0x0001e80000100800 */
[----:B------:R-:W-:Y:S01]  /*21660*/  STL [R1+0x154], R17 ;  /* 0x0001541101007387 */ /* 0x000fe20000100800 */
[----:B0-----:R-:W-:-:S03]  /*21670*/  SEL R3, R125, R15, !P1 ;  /* 0x0000000f7d037207 */ /* 0x001fc60004800000 */
[----:B------:R-:W-:Y:S01]  /*21680*/  STL [R1+0x1e4], R16 ;  /* 0x0001e41001007387 */ /* 0x000fe20000100800 */
[C---:B------:R-:W-:Y:S02]  /*21690*/  SEL R14, R125.reuse, R14, !P1 ;  /* 0x0000000e7d0e7207 */ /* 0x040fe40004800000 */
[C---:B------:R-:W-:Y:S01]  /*216a0*/  SEL R13, R125.reuse, R13, !P1 ;  /* 0x0000000d7d0d7207 */ /* 0x040fe20004800000 */
[----:B------:R0:W-:Y:S04]  /*216b0*/  STL [R1+0x1ec], R3 ;  /* 0x0001ec0301007387 */ /* 0x0001e80000100800 */
[----:B------:R-:W-:Y:S01]  /*216c0*/  STL [R1+0x1fc], R14 ;  /* 0x0001fc0e01007387 */ /* 0x000fe20000100800 */
[C---:B------:R-:W-:Y:S02]  /*216d0*/  SEL R11, R125.reuse, R11, !P1 ;  /* 0x0000000b7d0b7207 */ /* 0x040fe40004800000 */
[C---:B0-----:R-:W-:Y:S01]  /*216e0*/  SEL R3, R125.reuse, R12, !P1 ;  /* 0x0000000c7d037207 */ /* 0x041fe20004800000 */
[----:B------:R-:W-:Y:S01]  /*216f0*/  STL [R1+0x214], R13 ;  /* 0x0002140d01007387 */ /* 0x000fe20000100800 */
[----:B------:R-:W-:-:S03]  /*21700*/  SEL R10, R125, R10, !P1 ;  /* 0x0000000a7d0a7207 */ /* 0x000fc60004800000 */
[----:B------:R0:W-:Y:S04]  /*21710*/  STL [R1+0x254], R3 ;  /* 0x0002540301007387 */ /* 0x0001e80000100800 */
[----:B------:R-:W-:Y:S01]  /*21720*/  STL [R1+0x25c], R11 ;  /* 0x00025c0b01007387 */ /* 0x000fe20000100800 */
[----:B0-----:R-:W-:-:S03]  /*21730*/  SEL R3, R125, R9, !P1 ;  /* 0x000000097d037207 */ /* 0x001fc60004800000 */
[----:B------:R-:W-:Y:S01]  /*21740*/  STL [R1+0x260], R10 ;  /* 0x0002600a01007387 */ /* 0x000fe20000100800 */
[----:B------:R-:W-:-:S03]  /*21750*/  SEL R9, R125, R8, !P1 ;  /* 0x000000087d097207 */ /* 0x000fc60004800000 */
[----:B------:R0:W-:Y:S01]  /*21760*/  STL [R1+0x274], R3 ;  /* 0x0002740301007387 */ /* 0x0001e20000100800 */
[----:B------:R-:W-:-:S03]  /*21770*/  SEL R8, R125, R252, !P1 ;  /* 0x000000fc7d087207 */ /* 0x000fc60004800000 */
[----:B0-----:R-:W2:Y:S04]  /*21780*/  LDL.LU R3, [R1+0x584] ;  /* 0x0005840001037983 */ /* 0x001ea80000300800 */
[----:B------:R0:W-:Y:S04]  /*21790*/  STL [R1+0x28c], R9 ;  /* 0x00028c0901007387 */ /* 0x0001e80000100800 */
[----:B------:R-:W3:Y:S04]  /*217a0*/  LDL.LU R36, [R1+0x580] ;  /* 0x0005800001247983 */ /* 0x000ee80000300800 */
[----:B------:R1:W-:Y:S04]  /*217b0*/  STL [R1+0x29c], R8 ;  /* 0x00029c0801007387 */ /* 0x0003e80000100800 */
[----:B------:R-:W4:Y:S04]  /*217c0*/  LDL.LU R35, [R1+0x578] ;  /* 0x0005780001237983 */ /* 0x000f280000300800 */
        /* <DEDUP_REMOVED lines=25> */
[----:B0-----:R-:W4:Y:S04]  /*21960*/  LDL.LU R9, [R1+0x4cc] ;  /* 0x0004cc0001097983 */ /* 0x001f280000300800 */
[----:B-1----:R-:W4:Y:S04]  /*21970*/  LDL.LU R8, [R1+0x4c8] ;  /* 0x0004c80001087983 */ /* 0x002f280000300800 */
[----:B------:R-:W4:Y:S01]  /*21980*/  LDL.LU R252, [R1+0x41c] ;  /* 0x00041c0001fc7983 */ /* 0x000f220000300800 */
[----:B--2---:R-:W-:-:S05]  /*21990*/  SEL R3, R125, R3, !P1 ;  /* 0x000000037d037207 */ /* 0x004fca0004800000 */
[----:B------:R3:W-:Y:S02]  /*219a0*/  STL [R1+0x2a4], R3 ;  /* 0x0002a40301007387 */ /* 0x0007e40000100800 */
[C---:B---3--:R-:W-:Y:S02]  /*219b0*/  SEL R3, R125.reuse, R36, !P1 ;  /* 0x000000247d037207 */ /* 0x048fe40004800000 */
[C---:B----4-:R-:W-:Y:S02]  /*219c0*/  SEL R35, R125.reuse, R35, !P1 ;  /* 0x000000237d237207 */ /* 0x050fe40004800000 */
        /* <DEDUP_REMOVED lines=13> */
[----:B------:R0:W-:Y:S01]  /*21aa0*/  STL [R1+0x2f0], R3 ;  /* 0x0002f00301007387 */ /* 0x0001e20000100800 */
[----:B------:R-:W-:-:S03]  /*21ab0*/  SEL R26, R125, R26, !P1 ;  /* 0x0000001a7d1a7207 */ /* 0x000fc60004800000 */
[----:B------:R-:W-:Y:S01]  /*21ac0*/  STL [R1+0x314], R29 ;  /* 0x0003141d01007387 */ /* 0x000fe20000100800 */
[C---:B------:R-:W-:Y:S02]  /*21ad0*/  SEL R25, R125.reuse, R25, !P1 ;  /* 0x000000197d197207 */ /* 0x040fe40004800000 */
[C---:B0-----:R-:W-:Y:S01]  /*21ae0*/  SEL R3, R125.reuse, R27, !P1 ;  /* 0x0000001b7d037207 */ /* 0x041fe20004800000 */
[----:B------:R-:W-:Y:S04]  /*21af0*/  STL [R1+0x320], R28 ;  /* 0x0003201c01007387 */ /* 0x000fe80000100800 */
        /* <DEDUP_REMOVED lines=499> */
[C---:B------:R-:W-:Y:S02]  /*23a30*/  SEL R9, R125.reuse, R8, !P1 ;  /* 0x000000087d097207 */ /* 0x040fe40004800000 */
[C---:B------:R-:W-:Y:S01]  /*23a40*/  SEL R8, R125.reuse, R252, !P1 ;  /* 0x000000fc7d087207 */ /* 0x040fe20004800000 */
[----:B------:R0:W-:Y:S04]  /*23a50*/  STL [R1+0x39c], R3 ;  /* 0x00039c0301007387 */ /* 0x0001e80000100800 */
        /* <DEDUP_REMOVED lines=34> */
[----:B------:R0:W-:Y:S01]  /*23c80*/  STL [R1+0x380], R3 ;  /* 0x0003800301007387 */ /* 0x0001e20000100800 */
[C---:B---3--:R-:W-:Y:S02]  /*23c90*/  SEL R36, R125.reuse, R36, !P1 ;  /* 0x000000247d247207 */ /* 0x048fe40004800000 */
[----:B----4-:R-:W-:-:S03]  /*23ca0*/  SEL R35, R125, R35, !P1 ;  /* 0x000000237d237207 */ /* 0x010fc60004800000 */
[----:B------:R-:W-:Y:S01]  /*23cb0*/  STL [R1+0x378], R36 ;  /* 0x0003782401007387 */ /* 0x000fe20000100800 */
[----:B0-----:R-:W-:-:S03]  /*23cc0*/  SEL R3, R125, R34, !P1 ;  /* 0x000000227d037207 */ /* 0x001fc60004800000 */
[----:B------:R-:W-:Y:S01]  /*23cd0*/  STL [R1+0x36c], R35 ;  /* 0x00036c2301007387 */ /* 0x000fe20000100800 */
[----:B------:R-:W-:-:S03]  /*23ce0*/  SEL R33, R125, R33, !P1 ;  /* 0x000000217d217207 */ /* 0x000fc60004800000 */
[----:B------:R0:W-:Y:S01]  /*23cf0*/  STL [R1+0x360], R3 ;  /* 0x0003600301007387 */ /* 0x0001e20000100800 */
[----:B------:R-:W-:-:S03]  /*23d00*/  SEL R32, R125, R32, !P1 ;  /* 0x000000207d207207 */ /* 0x000fc60004800000 */
        /* <DEDUP_REMOVED lines=45> */
[----:B0-----:R-:W-:-:S03]  /*23fe0*/  SEL R3, R125, R10, !P1 ;  /* 0x0000000a7d037207 */ /* 0x001fc60004800000 */
[----:B------:R-:W-:Y:S04]  /*23ff0*/  STL [R1+0x2a8], R11 ;  /* 0x0002a80b01007387 */ /* 0x000fe80000100800 */
[----:B------:R0:W-:Y:S04]  /*24000*/  STL [R1+0x2a0], R3 ;  /* 0x0002a00301007387 */ /* 0x0001e80000100800 */
[----:B------:R1:W-:Y:S04]  /*24010*/  STL [R1+0x298], R9 ;  /* 0x0002980901007387 */ /* 0x0003e80000100800 */
[----:B------:R-:W2:Y:S01]  /*24020*/  LDL.LU R36, [R1+0x78] ;  /* 0x0000780001247983 */ /* 0x000ea20000300800 */
[----:B0-----:R-:W-:-:S03]  /*24030*/  SEL R3, R125, R252, !P1 ;  /* 0x000000fc7d037207 */ /* 0x001fc60004800000 */
[----:B------:R0:W-:Y:S04]  /*24040*/  STL [R1+0x290], R8 ;  /* 0x0002900801007387 */ /* 0x0001e80000100800 */
[----:B------:R-:W3:Y:S04]  /*24050*/  LDL.LU R35, [R1+0x74] ;  /* 0x0000740001237983 */ /* 0x000ee80000300800 */
[----:B------:R4:W-:Y:S04]  /*24060*/  STL [R1+0x288], R3 ;  /* 0x0002880301007387 */ /* 0x0009e80000100800 */
        /* <DEDUP_REMOVED lines=25> */
[----:B-1----:R-:W3:Y:S04]  /*24200*/  LDL.LU R9, [R1+0xc] ;  /* 0x00000c0001097983 */ /* 0x002ee80000300800 */
[----:B0-----:R-:W3:Y:S04]  /*24210*/  LDL.LU R8, [R1+0x8] ;  /* 0x0000080001087983 */ /* 0x001ee80000300800 */
[----:B------:R-:W3:Y:S04]  /*24220*/  LDL.LU R252, [R1+0x4] ;  /* 0x0000040001fc7983 */ /* 0x000ee80000300800 */
[----:B----4-:R-:W4:Y:S01]  /*24230*/  LDL.LU R3, [R1] ;  /* 0x0000000001037983 */ /* 0x010f220000300800 */
[----:B--2---:R-:W-:-:S05]  /*24240*/  SEL R36, R125, R36, !P1 ;  /* 0x000000247d247207 */ /* 0x004fca0004800000 */
[----:B------:R0:W-:Y:S01]  /*24250*/  STL [R1+0x27c], R36 ;  /* 0x00027c2401007387 */ /* 0x0001e20000100800 */
[----:B---3--:R-:W-:-:S03]  /*24260*/  SEL R35, R125, R35, !P1 ;  /* 0x000000237d237207 */ /* 0x008fc60004800000 */
[----:B0-----:R-:W2:Y:S01]  /*24270*/  LDL.LU R36, [R1+0x1e50] ;  /* 0x001e500001247983 */ /* 0x001ea20000300800 */
[----:B------:R-:W-:-:S03]  /*24280*/  SEL R34, R125, R34, !P1 ;  /* 0x000000227d227207 */ /* 0x000fc60004800000 */
[----:B------:R0:W-:Y:S01]  /*24290*/  STL [R1+0x278], R35 ;  /* 0x0002782301007387 */ /* 0x0001e20000100800 */
[C---:B------:R-:W-:Y:S02]  /*242a0*/  SEL R33, R125.reuse, R33, !P1 ;  /* 0x000000217d217207 */ /* 0x040fe40004800000 */
[C---:B------:R-:W-:Y:S01]  /*242b0*/  SEL R32, R125.reuse, R32, !P1 ;  /* 0x000000207d207207 */ /* 0x040fe20004800000 */
[----:B0-----:R-:W3:Y:S01]  /*242c0*/  LDL.LU R35, [R1+0x1e4c] ;  /* 0x001e4c0001237983 */ /* 0x001ee20000300800 */
[----:B------:R-:W-:-:S03]  /*242d0*/  SEL R31, R125, R31, !P1 ;  /* 0x0000001f7d1f7207 */ /* 0x000fc60004800000 */
[----:B------:R0:W-:Y:S01]  /*242e0*/  STL [R1+0x270], R34 ;  /* 0x0002702201007387 */ /* 0x0001e20000100800 */
[C---:B------:R-:W-:Y:S02]  /*242f0*/  SEL R30, R125.reuse, R30, !P1 ;  /* 0x0000001e7d1e7207 */ /* 0x040fe40004800000 */
[C---:B------:R-:W-:Y:S01]  /*24300*/  SEL R29, R125.reuse, R29, !P1 ;  /* 0x0000001d7d1d7207 */ /* 0x040fe20004800000 */
[----:B0-----:R-:W2:Y:S04]  /*24310*/  LDL.LU R34, [R1+0x1e48] ;  /* 0x001e480001227983 */ /* 0x001ea80000300800 */
[----:B------:R0:W-:Y:S01]  /*24320*/  STL [R1+0x268], R33 ;  /* 0x0002682101007387 */ /* 0x0001e20000100800 */
[C---:B------:R-:W-:Y:S02]  /*24330*/  SEL R28, R125.reuse, R28, !P1 ;  /* 0x0000001c7d1c7207 */ /* 0x040fe40004800000 */
[C---:B------:R-:W-:Y:S01]  /*24340*/  SEL R27, R125.reuse, R27, !P1 ;  /* 0x0000001b7d1b7207 */ /* 0x040fe20004800000 */
[----:B0-----:R-:W3:Y:S04]  /*24350*/  LDL.LU R33, [R1+0x1e44] ;  /* 0x001e440001217983 */ /* 0x001ee80000300800 */
[----:B------:R0:W-:Y:S01]  /*24360*/  STL [R1+0x264], R32 ;  /* 0x0002642001007387 */ /* 0x0001e20000100800 */
[----:B------:R-:W-:-:S03]  /*24370*/  SEL R26, R125, R26, !P1 ;  /* 0x0000001a7d1a7207 */ /* 0x000fc60004800000 */
[----:B0-----:R-:W2:Y:S04]  /*24380*/  LDL.LU R32, [R1+0x1e40] ;  /* 0x001e400001207983 */ /* 0x001ea80000300800 */
[----:B------:R0:W-:Y:S01]  /*24390*/  STL [R1+0x258], R31 ;  /* 0x0002581f01007387 */ /* 0x0001e20000100800 */
[----:B------:R-:W-:-:S03]  /*243a0*/  SEL R25, R125, R25, !P1 ;  /* 0x000000197d197207 */ /* 0x000fc60004800000 */
        /* <DEDUP_REMOVED lines=55> */
[----:B------:R0:W-:Y:S04]  /*24720*/  STL [R1+0x1e0], R12 ;  /* 0x0001e00c01007387 */ /* 0x0001e80000100800 */
[----:B0-----:R-:W2:Y:S04]  /*24730*/  LDL.LU R12, [R1+0x1df0] ;  /* 0x001df000010c7983 */ /* 0x001ea80000300800 */
[----:B------:R0:W-:Y:S04]  /*24740*/  STL [R1+0x1dc], R11 ;  /* 0x0001dc0b01007387 */ /* 0x0001e80000100800 */
        /* <DEDUP_REMOVED lines=8> */
[----:B0-----:R-:W3:Y:S01]  /*247d0*/  LDL.LU R252, [R1+0x1ddc] ;  /* 0x001ddc0001fc7983 */ /* 0x001ee20000300800 */
[----:B----4-:R-:W-:-:S05]  /*247e0*/  SEL R3, R125, R3, !P1 ;  /* 0x000000037d037207 */ /* 0x010fca0004800000 */
[----:B------:R3:W-:Y:S01]  /*247f0*/  STL [R1+0x1c0], R3 ;  /* 0x0001c00301007387 */ /* 0x0007e20000100800 */
[C---:B------:R-:W-:Y:S02]  /*24800*/  SEL R84, R125.reuse, R84, !P1 ;  /* 0x000000547d547207 */ /* 0x040fe40004800000 */
[C---:B------:R-:W-:Y:S02]  /*24810*/  SEL R85, R125.reuse, R85, !P1 ;  /* 0x000000557d557207 */ /* 0x040fe40004800000 */
[C---:B------:R-:W-:Y:S02]  /*24820*/  SEL R86, R125.reuse, R86, !P1 ;  /* 0x000000567d567207 */ /* 0x040fe40004800000 */
[C---:B------:R-:W-:Y:S02]  /*24830*/  SEL R87, R125.reuse, R87, !P1 ;  /* 0x000000577d577207 */ /* 0x040fe40004800000 */
[C---:B------:R-:W-:Y:S02]  /*24840*/  SEL R88, R125.reuse, R88, !P1 ;  /* 0x000000587d587207 */ /* 0x040fe40004800000 */
[----:B------:R-:W-:-:S02]  /*24850*/  SEL R89, R125, R89, !P1 ;  /* 0x000000597d597207 */ /* 0x000fc40004800000 */
        /* <DEDUP_REMOVED lines=21> */
[C---:B---3--:R-:W-:Y:S02]  /*249b0*/  SEL R3, R125.reuse, R252, !P1 ;  /* 0x000000fc7d037207 */ /* 0x048fe40004800000 */
[C---:B--2---:R-:W-:Y:S02]  /*249c0*/  SEL R252, R125.reuse, R8, !P1 ;  /* 0x000000087dfc7207 */ /* 0x044fe40004800000 */
[C---:B------:R-:W-:Y:S01]  /*249d0*/  SEL R8, R125.reuse, R9, !P1 ;  /* 0x000000097d087207 */ /* 0x040fe20004800000 */
[----:B------:R0:W-:Y:S01]  /*249e0*/  STL [R1+0x1b8], R3 ;  /* 0x0001b80301007387 */ /* 0x0001e20000100800 */
[----:B------:R-:W-:-:S03]  /*249f0*/  SEL R9, R125, R11, !P1 ;  /* 0x0000000b7d097207 */ /* 0x000fc60004800000 */
[----:B------:R-:W-:Y:S01]  /*24a00*/  STL [R1+0x1b4], R252 ;  /* 0x0001b4fc01007387 */ /* 0x000fe20000100800 */
[----:B0-----:R-:W-:-:S03]  /*24a10*/  SEL R3, R125, R10, !P1 ;  /* 0x0000000a7d037207 */ /* 0x001fc60004800000 */
[----:B------:R0:W-:Y:S04]  /*24a20*/  STL [R1+0x1ac], R8 ;  /* 0x0001ac0801007387 */ /* 0x0001e80000100800 */
[----:B------:R1:W-:Y:S01]  /*24a30*/  STL [R1+0x1a8], R3 ;  /* 0x0001a80301007387 */ /* 0x0003e20000100800 */
[----:B0-----:R-:W-:-:S03]  /*24a40*/  SEL R8, R125, R12, !P1 ;  /* 0x0000000c7d087207 */ /* 0x001fc60004800000 */
[----:B------:R0:W-:Y:S01]  /*24a50*/  STL [R1+0x1a0], R9 ;  /* 0x0001a00901007387 */ /* 0x0001e20000100800 */
[----:B-1----:R-:W-:-:S03]  /*24a60*/  SEL R3, R125, R13, !P1 ;  /* 0x0000000d7d037207 */ /* 0x002fc60004800000 */
[----:B------:R1:W-:Y:S04]  /*24a70*/  STL [R1+0x19c], R8 ;  /* 0x00019c0801007387 */ /* 0x0003e80000100800 */
[----:B------:R2:W-:Y:S01]  /*24a80*/  STL [R1+0x198], R3 ;  /* 0x0001980301007387 */ /* 0x0005e20000100800 */
[C---:B0-----:R-:W-:Y:S02]  /*24a90*/  SEL R9, R125.reuse, R14, !P1 ;  /* 0x0000000e7d097207 */ /* 0x041fe40004800000 */
[----:B-1----:R-:W-:-:S03]  /*24aa0*/  SEL R8, R125, R15, !P1 ;  /* 0x0000000f7d087207 */ /* 0x002fc60004800000 */
[----:B------:R0:W-:Y:S01]  /*24ab0*/  STL [R1+0x190], R9 ;  /* 0x0001900901007387 */ /* 0x0001e20000100800 */
[----:B--2---:R-:W-:-:S03]  /*24ac0*/  SEL R3, R125, R16, !P1 ;  /* 0x000000107d037207 */ /* 0x004fc60004800000 */
        /* <DEDUP_REMOVED lines=126> */
[----:B------:R1:W-:Y:S01]  /*252b0*/  STL [R1+0x1c], R8 ;  /* 0x00001c0801007387 */ /* 0x0003e20000100800 */
[----:B------:R-:W-:-:S03]  /*252c0*/  SEL R252, R125, R83, !P1 ;  /* 0x000000537dfc7207 */ /* 0x000fc60004800000 */
[----:B------:R2:W-:Y:S01]  /*252d0*/  STL [R1+0x14], R3 ;  /* 0x0000140301007387 */ /* 0x0005e20000100800 */
[C---:B0-----:R-:W-:Y:S02]  /*252e0*/  SEL R9, R125.reuse, R80, !P1 ;  /* 0x000000507d097207 */ /* 0x041fe40004800000 */
[C---:B-1----:R-:W-:Y:S02]  /*252f0*/  SEL R8, R125.reuse, R81, !P1 ;  /* 0x000000517d087207 */ /* 0x042fe40004800000 */
[C---:B--2---:R-:W-:Y:S01]  /*25300*/  SEL R3, R125.reuse, R82, !P1 ;  /* 0x000000527d037207 */ /* 0x044fe20004800000 */
[----:B------:R0:W-:Y:S04]  /*25310*/  STL [R1+0x10], R9 ;  /* 0x0000100901007387 */ /* 0x0001e80000100800 */
[----:B------:R-:W-:Y:S04]  /*25320*/  STL [R1+0x1d68], R3 ;  /* 0x001d680301007387 */ /* 0x000fe80000100800 */
[----:B------:R1:W-:Y:S04]  /*25330*/  STL [R1+0x8], R8 ;  /* 0x0000080801007387 */ /* 0x0003e80000100800 */
[----:B------:R-:W-:Y:S04]  /*25340*/  STL [R1+0x1d6c], R252 ;  /* 0x001d6cfc01007387 */ /* 0x000fe80000100800 */
        /* <DEDUP_REMOVED lines=15> */
[----:B------:R2:W-:Y:S04]  /*25440*/  STL [R1+0x1dac], R99 ;  /* 0x001dac6301007387 */ /* 0x0005e80000100800 */
[----:B------:R-:W-:Y:S04]  /*25450*/  STL [R1+0x1db0], R100 ;  /* 0x001db06401007387 */ /* 0x000fe80000100800 */
[----:B------:R-:W-:Y:S04]  /*25460*/  STL [R1+0x1db4], R101 ;  /* 0x001db46501007387 */ /* 0x000fe80000100800 */
[----:B------:R-:W-:Y:S04]  /*25470*/  STL [R1+0x1db8], R102 ;  /* 0x001db86601007387 */ /* 0x000fe80000100800 */
[----:B------:R-:W-:Y:S04]  /*25480*/  STL [R1+0x1dbc], R103 ;  /* 0x001dbc6701007387 */ /* 0x000fe80000100800 */
[----:B------:R-:W-:Y:S04]  /*25490*/  STL [R1+0x1dc0], R104 ;  /* 0x001dc06801007387 */ /* 0x000fe80000100800 */
[----:B------:R-:W-:Y:S01]  /*254a0*/  STL [R1+0x1dc4], R105 ;  /* 0x001dc46901007387 */ /* 0x000fe20000100800 */
[----:B------:R-:W-:-:S03]  /*254b0*/  SEL R80, R125, R2, !P1 ;  /* 0x000000027d507207 */ /* 0x000fc60004800000 */
[----:B------:R-:W-:Y:S01]  /*254c0*/  STL [R1+0x1dc8], R106 ;  /* 0x001dc86a01007387 */ /* 0x000fe20000100800 */
[----:B------:R-:W-:Y:S01]  /*254d0*/  LEA.HI.X.SX32 R2, R0, UR9, 0x1, P6 ;  /* 0x0000000900027c11 */ /* 0x000fe2000b0f0eff */
[----:B------:R-:W-:Y:S02]  /*254e0*/  ULDC UR9, c[0x0][0x240] ;  /* 0x0000900000097ab9 */ /* 0x000fe40000000800 */
[----:B------:R-:W-:Y:S04]  /*254f0*/  STL [R1+0x1dcc], R107 ;  /* 0x001dcc6b01007387 */ /* 0x000fe80000100800 */
[----:B------:R-:W-:Y:S04]  /*25500*/  STL [R1+0x1dd0], R108 ;  /* 0x001dd06c01007387 */ /* 0x000fe80000100800 */
[----:B------:R-:W-:Y:S04]  /*25510*/  STL [R1+0x1dd4], R109 ;  /* 0x001dd46d01007387 */ /* 0x000fe80000100800 */
[----:B------:R-:W-:Y:S04]  /*25520*/  STL [R1+0x1dd8], R110 ;  /* 0x001dd86e01007387 */ /* 0x000fe80000100800 */
[----:B------:R-:W3:Y:S04]  /*25530*/  LDL.LU R0, [R1+0x600] ;  /* 0x0006000001007983 */ /* 0x000ee80000300800 */
[----:B------:R-:W4:Y:S04]  /*25540*/  LDL.LU R35, [R1+0xcc] ;  /* 0x0000cc0001237983 */ /* 0x000f280000300800 */
[----:B------:R-:W2:Y:S04]  /*25550*/  LDL.LU R34, [R1+0xd4] ;  /* 0x0000d40001227983 */ /* 0x000ea80000300800 */
        /* <DEDUP_REMOVED lines=24> */
[----:B0-----:R-:W2:Y:S04]  /*256e0*/  LDL.LU R9, [R1+0x3b0] ;  /* 0x0003b00001097983 */ /* 0x001ea80000300800 */
[----:B-1----:R-:W2:Y:S04]  /*256f0*/  LDL.LU R8, [R1+0x3c0] ;  /* 0x0003c00001087983 */ /* 0x002ea80000300800 */
[----:B------:R0:W-:Y:S01]  /*25700*/  STL [R1+0x1d60], R2 ;  /* 0x001d600201007387 */ /* 0x0001e20000100800 */
[----:B---3--:R-:W-:-:S05]  /*25710*/  IMAD R0, R0, UR8, RZ ;  /* 0x0000000800007c24 */ /* 0x008fca000f8e02ff */
[----:B------:R1:W-:Y:S01]  /*25720*/  STL [R1+0x1d5c], R0 ;  /* 0x001d5c0001007387 */ /* 0x0003e20000100800 */
[----:B----4-:R-:W-:-:S03]  /*25730*/  IMAD R79, R35, UR9, RZ ;  /* 0x00000009234f7c24 */ /* 0x010fc6000f8e02ff */
[----:B------:R-:W3:Y:S01]  /*25740*/  LDL.LU R38, [R1+0x3cc] ;  /* 0x0003cc0001267983 */ /* 0x000ee20000300800 */
[----:B--2---:R-:W-:-:S03]  /*25750*/  IMAD R78, R34, UR9, RZ ;  /* 0x00000009224e7c24 */ /* 0x004fc6000f8e02ff */
[----:B------:R-:W2:Y:S01]  /*25760*/  LDL.LU R37, [R1+0x3d4] ;  /* 0x0003d40001257983 */ /* 0x000ea20000300800 */
[----:B------:R-:W-:-:S03]  /*25770*/  IMAD R77, R33, UR9, RZ ;  /* 0x00000009214d7c24 */ /* 0x000fc6000f8e02ff */
[----:B------:R-:W4:Y:S01]  /*25780*/  LDL.LU R36, [R1+0x3d8] ;  /* 0x0003d80001247983 */ /* 0x000f220000300800 */
        /* <DEDUP_REMOVED lines=49> */
[----:B------:R-:W4:Y:S04]  /*25aa0*/  LDL.LU R11, [R1+0x44c] ;  /* 0x00044c00010b7983 */ /* 0x000f280000300800 */
[----:B------:R-:W4:Y:S04]  /*25ab0*/  LDL.LU R10, [R1+0x450] ;  /* 0x00045000010a7983 */ /* 0x000f280000300800 */
[----:B------:R-:W4:Y:S04]  /*25ac0*/  LDL.LU R9, [R1+0x454] ;  /* 0x0004540001097983 */ /* 0x000f280000300800 */
[----:B------:R-:W4:Y:S01]  /*25ad0*/  LDL.LU R8, [R1+0x458] ;  /* 0x0004580001087983 */ /* 0x000f220000300800 */
[----:B---3--:R-:W-:-:S02]  /*25ae0*/  IMAD R51, R38, UR9, RZ ;  /* 0x0000000926337c24 */ /* 0x008fc4000f8e02ff */
[----:B--2---:R-:W-:Y:S02]  /*25af0*/  IMAD R50, R37, UR9, RZ ;  /* 0x0000000925327c24 */ /* 0x004fe4000f8e02ff */
[----:B----4-:R-:W-:Y:S02]  /*25b00*/  IMAD R49, R36, UR9, RZ ;  /* 0x0000000924317c24 */ /* 0x010fe4000f8e02ff */
[----:B------:R-:W-:Y:S02]  /*25b10*/  IMAD R46, R33, UR9, RZ ;  /* 0x00000009212e7c24 */ /* 0x000fe4000f8e02ff */
[----:B------:R-:W-:Y:S02]  /*25b20*/  IMAD R45, R32, UR9, RZ ;  /* 0x00000009202d7c24 */ /* 0x000fe4000f8e02ff */
[----:B------:R-:W-:Y:S02]  /*25b30*/  IMAD R44, R31, UR9, RZ ;  /* 0x000000091f2c7c24 */ /* 0x000fe4000f8e02ff */
[----:B------:R-:W-:-:S02]  /*25b40*/  IMAD R43, R30, UR9, RZ ;  /* 0x000000091e2b7c24 */ /* 0x000fc4000f8e02ff */
[----:B------:R-:W-:Y:S02]  /*25b50*/  IMAD R42, R29, UR9, RZ ;  /* 0x000000091d2a7c24 */ /* 0x000fe4000f8e02ff */
[----:B------:R-:W-:Y:S02]  /*25b60*/  IMAD R41, R28, UR9, RZ ;  /* 0x000000091c297c24 */ /* 0x000fe4000f8e02ff */
        /* <DEDUP_REMOVED lines=8> */
[----:B------:R-:W2:Y:S01]  /*25bf0*/  LDL.LU R20, [R1+0x45c] ;  /* 0x00045c0001147983 */ /* 0x000ea20000300800 */
[----:B------:R-:W-:-:S03]  /*25c00*/  IMAD R32, R19, UR9, RZ ;  /* 0x0000000913207c24 */ /* 0x000fc6000f8e02ff */
[----:B------:R-:W3:Y:S01]  /*25c10*/  LDL.LU R19, [R1+0x464] ;  /* 0x0004640001137983 */ /* 0x000ee20000300800 */
        /* <DEDUP_REMOVED lines=14> */
[----:B------:R-:W-:Y:S02]  /*25d00*/  IMAD R35, R22, UR9, RZ ;  /* 0x0000000916237c24 */ /* 0x000fe4000f8e02ff */
[----:B------:R-:W-:Y:S02]  /*25d10*/  IMAD R24, R11, UR9, RZ ;  /* 0x000000090b187c24 */ /* 0x000fe4000f8e02ff */
[----:B------:R-:W4:Y:S01]  /*25d20*/  LDL.LU R11, [R1+0x484] ;  /* 0x00048400010b7983 */ /* 0x000f220000300800 */
[----:B------:R-:W-:Y:S02]  /*25d30*/  IMAD R23, R10, UR9, RZ ;  /* 0x000000090a177c24 */ /* 0x000fe4000f8e02ff */
[----:B------:R-:W-:Y:S01]  /*25d40*/  IMAD R34, R21, UR9, RZ ;  /* 0x0000000915227c24 */ /* 0x000fe2000f8e02ff */
[----:B------:R-:W4:Y:S01]  /*25d50*/  LDL.LU R10, [R1+0x488] ;  /* 0x00048800010a7983 */ /* 0x000f220000300800 */
[----:B------:R-:W-:-:S03]  /*25d60*/  IMAD R22, R9, UR9, RZ ;  /* 0x0000000909167c24 */ /* 0x000fc6000f8e02ff */
[----:B------:R-:W4:Y:S01]  /*25d70*/  LDL.LU R9, [R1+0x48c] ;  /* 0x00048c0001097983 */ /* 0x000f220000300800 */
[----:B------:R-:W-:-:S03]  /*25d80*/  IMAD R21, R8, UR9, RZ ;  /* 0x0000000908157c24 */ /* 0x000fc6000f8e02ff */
[----:B------:R-:W4:Y:S04]  /*25d90*/  LDL.LU R8, [R1+0x490] ;  /* 0x0004900001087983 */ /* 0x000f280000300800 */
[----:B------:R-:W2:Y:S04]  /*25da0*/  LDL.LU R99, [R1+0x494] ;  /* 0x0004940001637983 */ /* 0x000ea80000300800 */
[----:B------:R-:W3:Y:S04]  /*25db0*/  LDL.LU R98, [R1+0x498] ;  /* 0x0004980001627983 */ /* 0x000ee80000300800 */
[----:B------:R-:W4:Y:S04]  /*25dc0*/  LDL.LU R97, [R1+0x49c] ;  /* 0x00049c0001617983 */ /* 0x000f280000300800 */
[----:B------:R-:W4:Y:S04]  /*25dd0*/  LDL.LU R96, [R1+0x4a0] ;  /* 0x0004a00001607983 */ /* 0x000f280000300800 */
[----:B------:R-:W0:Y:S04]  /*25de0*/  LDL.LU R95, [R1+0x4a4] ;  /* 0x0004a400015f7983 */ /* 0x000e280000300800 */
[----:B------:R-:W2:Y:S04]  /*25df0*/  LDL.LU R94, [R1+0x4a8] ;  /* 0x0004a800015e7983 */ /* 0x000ea80000300800 */
[----:B------:R-:W1:Y:S04]  /*25e00*/  LDL.LU R93, [R1+0x4ac] ;  /* 0x0004ac00015d7983 */ /* 0x000e680000300800 */
[----:B------:R-:W3:Y:S04]  /*25e10*/  LDL.LU R92, [R1+0x4b0] ;  /* 0x0004b000015c7983 */ /* 0x000ee80000300800 */
        /* <DEDUP_REMOVED lines=9> */
[----:B------:R-:W4:Y:S01]  /*25eb0*/  LDL.LU R3, [R1+0x4c0] ;  /* 0x0004c00001037983 */ /* 0x000f220000300800 */
[----:B------:R-:W-:-:S02]  /*25ec0*/  @!P5 IMAD.MOV R4, RZ, RZ, -R4 ;  /* 0x000000ffff04d224 */ /* 0x000fc400078e0a04 */
[----:B------:R-:W-:Y:S02]  /*25ed0*/  @!P2 IMAD.MOV R5, RZ, RZ, -R5 ;  /* 0x000000ffff05a224 */ /* 0x000fe400078e0a05 */
[----:B------:R-:W-:Y:S02]  /*25ee0*/  @!P3 IMAD.MOV R6, RZ, RZ, -R6 ;  /* 0x000000ffff06b224 */ /* 0x000fe400078e0a06 */
[----:B------:R-:W-:Y:S01]  /*25ef0*/  @!P0 IMAD.MOV R7, RZ, RZ, -R7 ;  /* 0x000000ffff078224 */ /* 0x000fe200078e0a07 */
        /* <DEDUP_REMOVED lines=93> */
[----:B------:R-:W-:Y:S01]  /*264d0*/  SEL R205, R125, R205, !P1 ;  /* 0x000000cd7dcd7207 */ /* 0x000fe20004800000 */
[----:B0-----:R-:W-:-:S02]  /*264e0*/  IMAD R2, R95, UR9, RZ ;  /* 0x000000095f027c24 */ /* 0x001fc4000f8e02ff */
[----:B--2---:R-:W-:-:S03]  /*264f0*/  IMAD R94, R94, UR9, RZ ;  /* 0x000000095e5e7c24 */ /* 0x004fc6000f8e02ff */
[----:B------:R3:W-:Y:S01]  /*26500*/  STL [R1], R2 ;  /* 0x0000000201007387 */ /* 0x0007e20000100800 */
[----:B-1----:R-:W-:-:S03]  /*26510*/  IMAD R0, R93, UR9, RZ ;  /* 0x000000095d007c24 */ /* 0x002fc6000f8e02ff */
[----:B------:R-:W-:Y:S04]  /*26520*/  STL [R1+0xc], R94 ;  /* 0x00000c5e01007387 */ /* 0x000fe80000100800 */
[----:B------:R0:W-:Y:S01]  /*26530*/  STL [R1+0x18], R0 ;  /* 0x0000180001007387 */ /* 0x0001e20000100800 */
[----:B---3--:R-:W-:Y:S02]  /*26540*/  IMAD R2, R92, UR9, RZ ;  /* 0x000000095c027c24 */ /* 0x008fe4000f8e02ff */
[----:B----4-:R-:W-:-:S03]  /*26550*/  IMAD R91, R91, UR9, RZ ;  /* 0x000000095b5b7c24 */ /* 0x010fc6000f8e02ff */
[----:B------:R1:W-:Y:S01]  /*26560*/  STL [R1+0x24], R2 ;  /* 0x0000240201007387 */ /* 0x0003e20000100800 */
[----:B0-----:R-:W-:-:S03]  /*26570*/  IMAD R0, R90, UR9, RZ ;  /* 0x000000095a007c24 */ /* 0x001fc6000f8e02ff */
[----:B------:R-:W-:Y:S01]  /*26580*/  STL [R1+0x34], R91 ;  /* 0x0000345b01007387 */ /* 0x000fe20000100800 */
[----:B------:R-:W-:-:S03]  /*26590*/  IMAD R88, R88, UR9, RZ ;  /* 0x0000000958587c24 */ /* 0x000fc6000f8e02ff */
[----:B------:R0:W-:Y:S01]  /*265a0*/  STL [R1+0x3c], R0 ;  /* 0x00003c0001007387 */ /* 0x0001e20000100800 */
[----:B-1----:R-:W-:-:S05]  /*265b0*/  IMAD R2, R89, UR9, RZ ;  /* 0x0000000959027c24 */ /* 0x002fca000f8e02ff */
        /* <DEDUP_REMOVED lines=8> */
[----:B------:R-:W-:Y:S04]  /*26640*/  STL [R1+0x80], R85 ;  /* 0x0000805501007387 */ /* 0x000fe80000100800 */
[----:B------:R0:W-:Y:S01]  /*26650*/  STL [R1+0x8c], R0 ;  /* 0x00008c0001007387 */ /* 0x0001e20000100800 */
[----:B-1----:R-:W-:Y:S02]  /*26660*/  IMAD R2, R252, UR9, RZ ;  /* 0x00000009fc027c24 */ /* 0x002fe4000f8e02ff */
[----:B------:R-:W-:Y:S01]  /*26670*/  IMAD R3, R3, UR9, RZ ;  /* 0x0000000903037c24 */ /* 0x000fe2000f8e02ff */
[----:B0-----:R-:W2:Y:S04]  /*26680*/  LDL.LU R0, [R1+0x43c] ;  /* 0x00043c0001007983 */ /* 0x001ea80000300800 */
[----:B------:R0:W-:Y:S04]  /*26690*/  STL [R1+0x98], R2 ;  /* 0x0000980201007387 */ /* 0x0001e80000100800 */
[----:B0-----:R-:W3:Y:S04]  /*266a0*/  LDL.LU R2, [R1+0x3c4] ;  /* 0x0003c40001027983 */ /* 0x001ee80000300800 */
        /* <DEDUP_REMOVED lines=9> */
[----:B------:R-:W-:-:S03]  /*26740*/  SEL R206, R125, R206, !P1 ;  /* 0x000000ce7dce7207 */ /* 0x000fc60004800000 */
[----:B------:R-:W4:Y:S01]  /*26750*/  LDL.LU R102, [R1+0x5dc] ;  /* 0x0005dc0001667983 */ /* 0x000f220000300800 */
[C---:B------:R-:W-:Y:S02]  /*26760*/  SEL R207, R125.reuse, R207, !P1 ;  /* 0x000000cf7dcf7207 */ /* 0x040fe40004800000 */
[C---:B------:R-:W-:Y:S01]  /*26770*/  SEL R208, R125.reuse, R208, !P1 ;  /* 0x000000d07dd07207 */ /* 0x040fe20004800000 */
[----:B------:R-:W4:Y:S01]  /*26780*/  LDL.LU R101, [R1+0x5d8] ;  /* 0x0005d80001657983 */ /* 0x000f220000300800 */
[C---:B------:R-:W-:Y:S02]  /*26790*/  SEL R209, R125.reuse, R209, !P1 ;  /* 0x000000d17dd17207 */ /* 0x040fe40004800000 */
[C---:B------:R-:W-:Y:S01]  /*267a0*/  SEL R210, R125.reuse, R210, !P1 ;  /* 0x000000d27dd27207 */ /* 0x040fe20004800000 */
[----:B------:R-:W4:Y:S01]  /*267b0*/  LDL.LU R100, [R1+0x5d4] ;  /* 0x0005d40001647983 */ /* 0x000f220000300800 */
        /* <DEDUP_REMOVED lines=44> */
[----:B------:R-:W-:Y:S01]  /*26a80*/  SEL R125, R125, R7, !P1 ;  /* 0x000000077d7d7207 */ /* 0x000fe20004800000 */
[----:B------:R-:W-:Y:S02]  /*26a90*/  IMAD R7, R99, UR9, RZ ;  /* 0x0000000963077c24 */ /* 0x000fe4000f8e02ff */
[----:B------:R-:W4:Y:S01]  /*26aa0*/  LDL.LU R99, [R1+0x5d0] ;  /* 0x0005d00001637983 */ /* 0x000f220000300800 */
[----:B------:R-:W-:Y:S02]  /*26ab0*/  IMAD R6, R98, UR9, RZ ;  /* 0x0000000962067c24 */ /* 0x000fe4000f8e02ff */
[----:B------:R-:W-:Y:S01]  /*26ac0*/  IMAD R5, R97, UR9, RZ ;  /* 0x0000000961057c24 */ /* 0x000fe2000f8e02ff */
[----:B------:R-:W4:Y:S01]  /*26ad0*/  LDL.LU R98, [R1+0x5cc] ;  /* 0x0005cc0001627983 */ /* 0x000f220000300800 */
[----:B------:R-:W-:-:S03]  /*26ae0*/  IMAD R4, R96, UR9, RZ ;  /* 0x0000000960047c24 */ /* 0x000fc6000f8e02ff */
        /* <DEDUP_REMOVED lines=15> */
[----:B0-----:R-:W4:Y:S01]  /*26be0*/  LDL.LU R3, [R1+0x58c] ;  /* 0x00058c0001037983 */ /* 0x001f220000300800 */
[----:B--2---:R-:W-:-:S05]  /*26bf0*/  IMAD R0, R0, UR9, RZ ;  /* 0x0000000900007c24 */ /* 0x004fca000f8e02ff */
[----:B------:R3:W-:Y:S02]  /*26c00*/  STL [R1+0xb4], R0 ;  /* 0x0000b40001007387 */ /* 0x0007e40000100800 */
[----:B---3--:R-:W-:-:S05]  /*26c10*/  IMAD R0, R2, UR9, RZ ;  /* 0x0000000902007c24 */ /* 0x008fca000f8e02ff */
[----:B------:R0:W-:Y:S01]  /*26c20*/  STL [R1+0xbc], R0 ;  /* 0x0000bc0001007387 */ /* 0x0001e20000100800 */
[----:B----4-:R-:W-:Y:S02]  /*26c30*/  IMAD R2, R110, UR9, RZ ;  /* 0x000000096e027c24 */ /* 0x010fe4000f8e02ff */
[----:B------:R-:W-:-:S03]  /*26c40*/  IMAD R109, R109, UR9, RZ ;  /* 0x000000096d6d7c24 */ /* 0x000fc6000f8e02ff */
[----:B------:R1:W-:Y:S01]  /*26c50*/  STL [R1+0xcc], R2 ;  /* 0x0000cc0201007387 */ /* 0x0003e20000100800 */
[----:B0-----:R-:W-:-:S03]  /*26c60*/  IMAD R0, R108, UR9, RZ ;  /* 0x000000096c007c24 */ /* 0x001fc6000f8e02ff */
[----:B------:R-:W-:Y:S04]  /*26c70*/  STL [R1+0xd4], R109 ;  /* 0x0000d46d01007387 */ /* 0x000fe80000100800 */
[----:B------:R0:W-:Y:S01]  /*26c80*/  STL [R1+0xe4], R0 ;  /* 0x0000e40001007387 */ /* 0x0001e20000100800 */
[----:B-1----:R-:W-:Y:S02]  /*26c90*/  IMAD R2, R107, UR9, RZ ;  /* 0x000000096b027c24 */ /* 0x002fe4000f8e02ff */
[----:B------:R-:W-:-:S03]  /*26ca0*/  IMAD R106, R106, UR9, RZ ;  /* 0x000000096a6a7c24 */ /* 0x000fc6000f8e02ff */
        /* <DEDUP_REMOVED lines=12> */
[----:B------:R1:W-:Y:S04]  /*26d70*/  STL [R1+0x13c], R2 ;  /* 0x00013c0201007387 */ /* 0x0003e80000100800 */
[----:B------:R-:W-:Y:S01]  /*26d80*/  STL [R1+0x14c], R100 ;  /* 0x00014c6401007387 */ /* 0x000fe20000100800 */
[----:B0-----:R-:W-:Y:S02]  /*26d90*/  IMAD R0, R99, UR9, RZ ;  /* 0x0000000963007c24 */ /* 0x001fe4000f8e02ff */
[----:B-1----:R-:W-:-:S03]  /*26da0*/  IMAD R2, R98, UR9, RZ ;  /* 0x0000000962027c24 */ /* 0x002fc6000f8e02ff */
[----:B------:R0:W-:Y:S01]  /*26db0*/  STL [R1+0x154], R0 ;  /* 0x0001540001007387 */ /* 0x0001e20000100800 */
[----:B------:R-:W-:-:S03]  /*26dc0*/  IMAD R97, R97, UR9, RZ ;  /* 0x0000000961617c24 */ /* 0x000fc6000f8e02ff */
[----:B------:R1:W-:Y:S01]  /*26dd0*/  STL [R1+0x164], R2 ;  /* 0x0001640201007387 */ /* 0x0003e20000100800 */
[----:B0-----:R-:W-:-:S03]  /*26de0*/  IMAD R0, R96, UR9, RZ ;  /* 0x0000000960007c24 */ /* 0x001fc6000f8e02ff */
[----:B------:R-:W-:Y:S01]  /*26df0*/  STL [R1+0x170], R97 ;  /* 0x0001706101007387 */ /* 0x000fe20000100800 */
[----:B-1----:R-:W-:-:S03]  /*26e00*/  IMAD R2, R95, UR9, RZ ;  /* 0x000000095f027c24 */ /* 0x002fc6000f8e02ff */
[----:B------:R0:W-:Y:S01]  /*26e10*/  STL [R1+0x17c], R0 ;  /* 0x00017c0001007387 */ /* 0x0001e20000100800 */
[----:B------:R-:W-:-:S03]  /*26e20*/  IMAD R94, R94, UR9, RZ ;  /* 0x000000095e5e7c24 */ /* 0x000fc6000f8e02ff */
[----:B------:R1:W-:Y:S01]  /*26e30*/  STL [R1+0x188], R2 ;  /* 0x0001880201007387 */ /* 0x0003e20000100800 */
[----:B0-----:R-:W-:-:S03]  /*26e40*/  IMAD R0, R93, UR9, RZ ;  /* 0x000000095d007c24 */ /* 0x001fc6000f8e02ff */
[----:B------:R-:W-:Y:S01]  /*26e50*/  STL [R1+0x194], R94 ;  /* 0x0001945e01007387 */ /* 0x000fe20000100800 */
[----:B------:R-:W-:Y:S02]  /*26e60*/  IMAD R91, R91, UR9, RZ ;  /* 0x000000095b5b7c24 */ /* 0x000fe4000f8e02ff */
[----:B-1----:R-:W-:Y:S01]  /*26e70*/  IMAD R2, R92, UR9, RZ ;  /* 0x000000095c027c24 */ /* 0x002fe2000f8e02ff */
[----:B------:R0:W-:Y:S04]  /*26e80*/  STL [R1+0x1a4], R0 ;  /* 0x0001a40001007387 */ /* 0x0001e80000100800 */
        /* <DEDUP_REMOVED lines=15> */
[----:B-1----:R-:W-:-:S03]  /*26f80*/  IMAD R2, R252, UR9, RZ ;  /* 0x00000009fc027c24 */ /* 0x002fc6000f8e02ff */
[----:B------:R0:W-:Y:S01]  /*26f90*/  STL [R1+0x214], R0 ;  /* 0x0002140001007387 */ /* 0x0001e20000100800 */
[----:B------:R-:W-:-:S03]  /*26fa0*/  IMAD R3, R3, UR9, RZ ;  /* 0x0000000903037c24 */ /* 0x000fc6000f8e02ff */
        /* <DEDUP_REMOVED lines=68> */
[----:B-1----:R-:W-:Y:S02]  /*273f0*/  IMAD R2, R95, UR9, RZ ;  /* 0x000000095f027c24 */ /* 0x002fe4000f8e02ff */
        /* <DEDUP_REMOVED lines=433> */
[----:B----4-:R-:W-:-:S05]  /*28f10*/  IMAD R2, R110, UR9, RZ ;  /* 0x000000096e027c24 */ /* 0x010fca000f8e02ff */
[----:B------:R1:W-:Y:S01]  /*28f20*/  STL [R1+0x160], R2 ;  /* 0x0001600201007387 */ /* 0x0003e20000100800 */
[----:B0-----:R-:W-:Y:S02]  /*28f30*/  IMAD R0, R109, UR9, RZ ;  /* 0x000000096d007c24 */ /* 0x001fe4000f8e02ff */
[----:B------:R-:W-:-:S03]  /*28f40*/  IMAD R108, R108, UR9, RZ ;  /* 0x000000096c6c7c24 */ /* 0x000fc6000f8e02ff */
[----:B------:R0:W-:Y:S01]  /*28f50*/  STL [R1+0x15c], R0 ;  /* 0x00015c0001007387 */ /* 0x0001e20000100800 */
[----:B-1----:R-:W-:-:S03]  /*28f60*/  IMAD R2, R107, UR9, RZ ;  /* 0x000000096b027c24 */ /* 0x002fc6000f8e02ff */
[----:B------:R-:W-:Y:S01]  /*28f70*/  STL [R1+0x158], R108 ;  /* 0x0001586c01007387 */ /* 0x000fe20000100800 */
[----:B------:R-:W-:Y:S02]  /*28f80*/  IMAD R105, R105, UR9, RZ ;  /* 0x0000000969697c24 */ /* 0x000fe4000f8e02ff */
[----:B0-----:R-:W-:Y:S01]  /*28f90*/  IMAD R0, R106, UR9, RZ ;  /* 0x000000096a007c24 */ /* 0x001fe2000f8e02ff */
[----:B------:R0:W-:Y:S04]  /*28fa0*/  STL [R1+0x150], R2 ;  /* 0x0001500201007387 */ /* 0x0001e80000100800 */
[----:B------:R1:W-:Y:S01]  /*28fb0*/  STL [R1+0x148], R0 ;  /* 0x0001480001007387 */ /* 0x0003e20000100800 */
[----:B0-----:R-:W-:-:S03]  /*28fc0*/  IMAD R2, R104, UR9, RZ ;  /* 0x0000000968027c24 */ /* 0x001fc6000f8e02ff */
[----:B------:R-:W-:Y:S01]  /*28fd0*/  STL [R1+0x144], R105 ;  /* 0x0001446901007387 */ /* 0x000fe20000100800 */
[----:B-1----:R-:W-:-:S03]  /*28fe0*/  IMAD R0, R103, UR9, RZ ;  /* 0x0000000967007c24 */ /* 0x002fc6000f8e02ff */
[----:B------:R0:W-:Y:S01]  /*28ff0*/  STL [R1+0x140], R2 ;  /* 0x0001400201007387 */ /* 0x0001e20000100800 */
[----:B------:R-:W-:-:S03]  /*29000*/  IMAD R102, R102, UR9, RZ ;  /* 0x0000000966667c24 */ /* 0x000fc6000f8e02ff */
[----:B------:R1:W-:Y:S01]  /*29010*/  STL [R1+0x138], R0 ;  /* 0x0001380001007387 */ /* 0x0003e20000100800 */
[----:B------:R-:W-:Y:S02]  /*29020*/  IMAD R99, R99, UR9, RZ ;  /* 0x0000000963637c24 */ /* 0x000fe4000f8e02ff */
[----:B0-----:R-:W-:Y:S01]  /*29030*/  IMAD R2, R101, UR9, RZ ;  /* 0x0000000965027c24 */ /* 0x001fe2000f8e02ff */
[----:B------:R-:W-:Y:S01]  /*29040*/  STL [R1+0x134], R102 ;  /* 0x0001346601007387 */ /* 0x000fe20000100800 */
[----:B-1----:R-:W-:-:S03]  /*29050*/  IMAD R0, R100, UR9, RZ ;  /* 0x0000000964007c24 */ /* 0x002fc6000f8e02ff */
[----:B------:R0:W-:Y:S04]  /*29060*/  STL [R1+0x12c], R2 ;  /* 0x00012c0201007387 */ /* 0x0001e80000100800 */
        /* <DEDUP_REMOVED lines=23> */
[----:B------:R0:W-:Y:S01]  /*291e0*/  STL [R1+0xe8], R2 ;  /* 0x0000e80201007387 */ /* 0x0001e20000100800 */
[----:B------:R-:W-:-:S03]  /*291f0*/  IMAD R84, R84, UR9, RZ ;  /* 0x0000000954547c24 */ /* 0x000fc6000f8e02ff */
[----:B------:R1:W-:Y:S01]  /*29200*/  STL [R1+0xe0], R0 ;  /* 0x0000e00001007387 */ /* 0x0003e20000100800 */
[----:B0-----:R-:W-:-:S03]  /*29210*/  IMAD R2, R86, UR9, RZ ;  /* 0x0000000956027c24 */ /* 0x001fc6000f8e02ff */
[----:B------:R-:W-:Y:S01]  /*29220*/  STL [R1+0xdc], R87 ;  /* 0x0000dc5701007387 */ /* 0x000fe20000100800 */
[----:B-1----:R-:W-:-:S03]  /*29230*/  IMAD R0, R85, UR9, RZ ;  /* 0x0000000955007c24 */ /* 0x002fc6000f8e02ff */
[----:B------:R0:W-:Y:S04]  /*29240*/  STL [R1+0xd8], R2 ;  /* 0x0000d80201007387 */ /* 0x0001e80000100800 */
[----:B------:R1:W-:Y:S01]  /*29250*/  STL [R1+0xd0], R0 ;  /* 0x0000d00001007387 */ /* 0x0003e20000100800 */
[----:B0-----:R-:W-:-:S03]  /*29260*/  IMAD R2, R252, UR9, RZ ;  /* 0x00000009fc027c24 */ /* 0x001fc6000f8e02ff */
[----:B------:R0:W-:Y:S01]  /*29270*/  STL [R1+0xc8], R84 ;  /* 0x0000c85401007387 */ /* 0x0001e20000100800 */
[----:B-1----:R-:W-:-:S03]  /*29280*/  IMAD R0, R3, UR9, RZ ;  /* 0x0000000903007c24 */ /* 0x002fc6000f8e02ff */
[----:B------:R-:W2:Y:S04]  /*29290*/  LDL.LU R110, [R1+0xb8] ;  /* 0x0000b800016e7983 */ /* 0x000ea80000300800 */
[----:B------:R-:W-:Y:S04]  /*292a0*/  STL [R1+0xc4], R2 ;  /* 0x0000c40201007387 */ /* 0x000fe80000100800 */
        /* <DEDUP_REMOVED lines=27> */
[----:B------:R-:W4:Y:S04]  /*29460*/  LDL.LU R252, [R1+0x1c] ;  /* 0x00001c0001fc7983 */ /* 0x000f280000300800 */
[----:B------:R-:W4:Y:S04]  /*29470*/  LDL.LU R3, [R1+0x14] ;  /* 0x0000140001037983 */ /* 0x000f280000300800 */
[----:B-1----:R-:W4:Y:S04]  /*29480*/  LDL.LU R0, [R1+0x10] ;  /* 0x0000100001007983 */ /* 0x002f280000300800 */
[----:B------:R-:W4:Y:S01]  /*29490*/  LDL.LU R2, [R1+0x8] ;  /* 0x0000080001027983 */ /* 0x000f220000300800 */
[----:B--2---:R-:W-:-:S05]  /*294a0*/  IMAD R110, R110, UR9, RZ ;  /* 0x000000096e6e7c24 */ /* 0x004fca000f8e02ff */
[----:B------:R0:W-:Y:S01]  /*294b0*/  STL [R1+0xb8], R110 ;  /* 0x0000b86e01007387 */ /* 0x0001e20000100800 */
[----:B---3--:R-:W-:-:S03]  /*294c0*/  IMAD R109, R109, UR9, RZ ;  /* 0x000000096d6d7c24 */ /* 0x008fc6000f8e02ff */
[----:B0-----:R-:W2:Y:S01]  /*294d0*/  LDL.LU R110, [R1+0x1dd8] ;  /* 0x001dd800016e7983 */ /* 0x001ea20000300800 */
[----:B----4-:R-:W-:-:S03]  /*294e0*/  IMAD R108, R108, UR9, RZ ;  /* 0x000000096c6c7c24 */ /* 0x010fc6000f8e02ff */
[----:B------:R0:W-:Y:S01]  /*294f0*/  STL [R1+0xb0], R109 ;  /* 0x0000b06d01007387 */ /* 0x0001e20000100800 */
[----:B------:R-:W-:Y:S02]  /*29500*/  IMAD R107, R107, UR9, RZ ;  /* 0x000000096b6b7c24 */ /* 0x000fe4000f8e02ff */
[----:B------:R-:W-:Y:S01]  /*29510*/  IMAD R106, R106, UR9, RZ ;  /* 0x000000096a6a7c24 */ /* 0x000fe2000f8e02ff */
[----:B0-----:R-:W3:Y:S01]  /*29520*/  LDL.LU R109, [R1+0x1dd4] ;  /* 0x001dd400016d7983 */ /* 0x001ee20000300800 */
[----:B------:R-:W-:-:S03]  /*29530*/  IMAD R105, R105, UR9, RZ ;  /* 0x0000000969697c24 */ /* 0x000fc6000f8e02ff */
[----:B------:R0:W-:Y:S01]  /*29540*/  STL [R1+0xac], R108 ;  /* 0x0000ac6c01007387 */ /* 0x0001e20000100800 */
[----:B------:R-:W-:Y:S02]  /*29550*/  IMAD R104, R104, UR9, RZ ;  /* 0x0000000968687c24 */ /* 0x000fe4000f8e02ff */
[----:B------:R-:W-:Y:S01]  /*29560*/  IMAD R103, R103, UR9, RZ ;  /* 0x0000000967677c24 */ /* 0x000fe2000f8e02ff */
[----:B0-----:R-:W4:Y:S04]  /*29570*/  LDL.LU R108, [R1+0x1dd0] ;  /* 0x001dd000016c7983 */ /* 0x001f280000300800 */
[----:B------:R0:W-:Y:S01]  /*29580*/  STL [R1+0xa8], R107 ;  /* 0x0000a86b01007387 */ /* 0x0001e20000100800 */
[----:B------:R-:W-:Y:S02]  /*29590*/  IMAD R102, R102, UR9, RZ ;  /* 0x0000000966667c24 */ /* 0x000fe4000f8e02ff */
[----:B------:R-:W-:Y:S01]  /*295a0*/  IMAD R101, R101, UR9, RZ ;  /* 0x0000000965657c24 */ /* 0x000fe2000f8e02ff */
[----:B0-----:R-:W2:Y:S04]  /*295b0*/  LDL.LU R107, [R1+0x1dcc] ;  /* 0x001dcc00016b7983 */ /* 0x001ea80000300800 */
[----:B------:R0:W-:Y:S01]  /*295c0*/  STL [R1+0xa0], R106 ;  /* 0x0000a06a01007387 */ /* 0x0001e20000100800 */
[----:B------:R-:W-:-:S03]  /*295d0*/  IMAD R100, R100, UR9, RZ ;  /* 0x0000000964647c24 */ /* 0x000fc6000f8e02ff */
[----:B0-----:R-:W3:Y:S04]  /*295e0*/  LDL.LU R106, [R1+0x1dc8] ;  /* 0x001dc800016a7983 */ /* 0x001ee80000300800 */
[----:B------:R0:W-:Y:S01]  /*295f0*/  STL [R1+0x9c], R105 ;  /* 0x00009c6901007387 */ /* 0x0001e20000100800 */
[----:B------:R-:W-:-:S03]  /*29600*/  IMAD R99, R99, UR9, RZ ;  /* 0x0000000963637c24 */ /* 0x000fc6000f8e02ff */
[----:B0-----:R-:W4:Y:S04]  /*29610*/  LDL.LU R105, [R1+0x1dc4] ;  /* 0x001dc40001697983 */ /* 0x001f280000300800 */
[----:B------:R0:W-:Y:S01]  /*29620*/  STL [R1+0x94], R104 ;  /* 0x0000946801007387 */ /* 0x0001e20000100800 */
[----:B------:R-:W-:-:S03]  /*29630*/  IMAD R98, R98, UR9, RZ ;  /* 0x0000000962627c24 */ /* 0x000fc6000f8e02ff */
        /* <DEDUP_REMOVED lines=49> */
[----:B------:R0:W-:Y:S04]  /*29950*/  STL [R1+0x30], R87 ;  /* 0x0000305701007387 */ /* 0x0001e80000100800 */
[----:B0-----:R-:W4:Y:S04]  /*29960*/  LDL.LU R87, [R1+0x1d7c] ;  /* 0x001d7c0001577983 */ /* 0x001f280000300800 */
[----:B------:R0:W-:Y:S04]  /*29970*/  STL [R1+0x2c], R86 ;  /* 0x00002c5601007387 */ /* 0x0001e80000100800 */
[----:B0-----:R-:W2:Y:S04]  /*29980*/  LDL.LU R86, [R1+0x1d78] ;  /* 0x001d780001567983 */ /* 0x001ea80000300800 */
[----:B------:R0:W-:Y:S04]  /*29990*/  STL [R1+0x28], R85 ;  /* 0x0000285501007387 */ /* 0x0001e80000100800 */
[----:B0-----:R-:W3:Y:S04]  /*299a0*/  LDL.LU R85, [R1+0x1d74] ;  /* 0x001d740001557983 */ /* 0x001ee80000300800 */
[----:B------:R0:W-:Y:S04]  /*299b0*/  STL [R1+0x20], R84 ;  /* 0x0000205401007387 */ /* 0x0001e80000100800 */
[----:B0-----:R-:W4:Y:S04]  /*299c0*/  LDL.LU R84, [R1+0x1d70] ;  /* 0x001d700001547983 */ /* 0x001f280000300800 */
[----:B------:R0:W-:Y:S04]  /*299d0*/  STL [R1+0x1c], R252 ;  /* 0x00001cfc01007387 */ /* 0x0001e80000100800 */
[----:B0-----:R-:W2:Y:S04]  /*299e0*/  LDL.LU R252, [R1+0x1d6c] ;  /* 0x001d6c0001fc7983 */ /* 0x001ea80000300800 */
[----:B------:R0:W-:Y:S04]  /*299f0*/  STL [R1+0x14], R3 ;  /* 0x0000140301007387 */ /* 0x0001e80000100800 */
[----:B0-----:R-:W3:Y:S01]  /*29a00*/  LDL.LU R3, [R1+0x1d68] ;  /* 0x001d680001037983 */ /* 0x001ee20000300800 */
[----:B------:R-:W-:-:S05]  /*29a10*/  IMAD R0, R0, UR9, RZ ;  /* 0x0000000900007c24 */ /* 0x000fca000f8e02ff */
[----:B------:R3:W-:Y:S02]  /*29a20*/  STL [R1+0x10], R0 ;  /* 0x0000100001007387 */ /* 0x0007e40000100800 */
[----:B---3--:R-:W-:Y:S02]  /*29a30*/  IMAD R0, R3, UR9, RZ ;  /* 0x0000000903007c24 */ /* 0x008fe4000f8e02ff */
[----:B------:R-:W3:Y:S01]  /*29a40*/  LDL.LU R3, [R1+0x1d64] ;  /* 0x001d640001037983 */ /* 0x000ee20000300800 */
[----:B------:R-:W-:-:S05]  /*29a50*/  IMAD R2, R2, UR9, RZ ;  /* 0x0000000902027c24 */ /* 0x000fca000f8e02ff */
[----:B------:R3:W-:Y:S02]  /*29a60*/  STL [R1+0x8], R2 ;  /* 0x0000080201007387 */ /* 0x0007e40000100800 */
[----:B---3--:R-:W-:-:S05]  /*29a70*/  IADD3 R2, P0, R79, R3, RZ ;  /* 0x000000034f027210 */ /* 0x008fca0007f1e0ff */
[----:B------:R0:W-:Y:S02]  /*29a80*/  STL [R1+0x938], R2 ;  /* 0x0009380201007387 */ /* 0x0001e40000100800 */
[----:B0-----:R-:W-:-:S05]  /*29a90*/  IADD3 R2, P6, R78, R3, RZ ;  /* 0x000000034e027210 */ /* 0x001fca0007fde0ff */
        /* <DEDUP_REMOVED lines=10> */
[----:B------:R0:W-:Y:S04]  /*29b40*/  STL [R1+0x968], R2 ;  /* 0x0009680201007387 */ /* 0x0001e80000100800 */
[----:B0-----:R-:W3:Y:S01]  /*29b50*/  LDL.LU R2, [R1+0x1d60] ;  /* 0x001d600001027983 */ /* 0x001ee20000300800 */
        /* <DEDUP_REMOVED lines=12> */
[----:B------:R-:W-:Y:S01]  /*29c20*/  IMAD R8, R8, UR9, RZ ;  /* 0x0000000908087c24 */ /* 0x000fe2000f8e02ff */
[-C--:B---3--:R-:W-:Y:S02]  /*29c30*/  LEA.HI.X.SX32 R79, R79, R2.reuse, 0x1, P0 ;  /* 0x000000024f4f7211 */ /* 0x088fe400000f0eff */
[----:B------:R-:W-:-:S03]  /*29c40*/  LEA.HI.X.SX32 R78, R78, R2, 0x1, P6 ;  /* 0x000000024e4e7211 */ /* 0x000fc600030f0eff */
[----:B------:R0:W-:Y:S01]  /*29c50*/  STL [R1+0x934], R79 ;  /* 0x0009344f01007387 */ /* 0x0001e20000100800 */
[----:B------:R-:W-:Y:S02]  /*29c60*/  LEA.HI.X.SX32 R76, R76, R2, 0x1, P4 ;  /* 0x000000024c4c7211 */ /* 0x000fe400020f0eff */
[----:B0-----:R-:W-:-:S05]  /*29c70*/  IADD3 R79, P0, R72, R3, RZ ;  /* 0x00000003484f7210 */ /* 0x001fca0007f1e0ff */
[----:B------:R0:W-:Y:S04]  /*29c80*/  STL [R1+0x970], R79 ;  /* 0x0009704f01007387 */ /* 0x0001e80000100800 */
[----:B------:R1:W-:Y:S01]  /*29c90*/  STL [R1+0x93c], R78 ;  /* 0x00093c4e01007387 */ /* 0x0003e20000100800 */
[-C--:B0-----:R-:W-:Y:S02]  /*29ca0*/  IADD3 R79, P6, R71, R3.reuse, RZ ;  /* 0x00000003474f7210 */ /* 0x081fe40007fde0ff */
[----:B-1----:R-:W-:Y:S02]  /*29cb0*/  LEA.HI.X.SX32 R78, R77, R2, 0x1, P5 ;  /* 0x000000024d4e7211 */ /* 0x002fe400028f0eff */
[-C--:B------:R-:W-:Y:S01]  /*29cc0*/  IADD3 R77, P5, R70, R3.reuse, RZ ;  /* 0x00000003464d7210 */ /* 0x080fe20007fbe0ff */
[----:B------:R-:W-:Y:S04]  /*29cd0*/  STL [R1+0x978], R79 ;  /* 0x0009784f01007387 */ /* 0x000fe80000100800 */
[----:B------:R0:W-:Y:S04]  /*29ce0*/  STL [R1+0x944], R78 ;  /* 0x0009444e01007387 */ /* 0x0001e80000100800 */
[----:B------:R1:W-:Y:S04]  /*29cf0*/  STL [R1+0x980], R77 ;  /* 0x0009804d01007387 */ /* 0x0003e80000100800 */
[----:B------:R3:W-:Y:S01]  /*29d00*/  STL [R1+0x94c], R76 ;  /* 0x00094c4c01007387 */ /* 0x0007e20000100800 */
[----:B0-----:R-:W-:-:S02]  /*29d10*/  IADD3 R78, P4, R69, R3, RZ ;  /* 0x00000003454e7210 */ /* 0x001fc40007f9e0ff */
[-C--:B-1----:R-:W-:Y:S02]  /*29d20*/  LEA.HI.X.SX32 R77, R75, R2.reuse, 0x1, P3 ;  /* 0x000000024b4d7211 */ /* 0x082fe400018f0eff */
[-C--:B------:R-:W-:Y:S02]  /*29d30*/  LEA.HI.X.SX32 R75, R74, R2.reuse, 0x1, P2 ;  /* 0x000000024a4b7211 */ /* 0x080fe400010f0eff */
[-C--:B---3--:R-:W-:Y:S01]  /*29d40*/  IADD3 R76, P3, R68, R3.reuse, RZ ;  /* 0x00000003444c7210 */ /* 0x088fe20007f7e0ff */
[----:B------:R-:W-:Y:S01]  /*29d50*/  STL [R1+0x988], R78 ;  /* 0x0009884e01007387 */ /* 0x000fe20000100800 */
[-C--:B------:R-:W-:Y:S02]  /*29d60*/  IADD3 R74, P2, R67, R3.reuse, RZ ;  /* 0x00000003434a7210 */ /* 0x080fe40007f5e0ff */
[----:B------:R-:W-:Y:S01]  /*29d70*/  LEA.HI.X.SX32 R73, R73, R2, 0x1, P1 ;  /* 0x0000000249497211 */ /* 0x000fe200008f0eff */
[----:B------:R-:W-:Y:S04]  /*29d80*/  STL [R1+0x954], R77 ;  /* 0x0009544d01007387 */ /* 0x000fe80000100800 */
        /* <DEDUP_REMOVED lines=198> */
[----:B------:R-:W-:Y:S02]  /*2a9f0*/  LEA.HI.X.SX32 R24, R23, R2, 0x1, P0 ;  /* 0x0000000217187211 */ /* 0x000fe400000f0eff */
[-C--:B---3--:R-:W-:Y:S01]  /*2aa00*/  IADD3 R25, P1, R17, R3.reuse, RZ ;  /* 0x0000000311197210 */ /* 0x088fe20007f3e0ff */
[----:B------:R-:W-:Y:S01]  /*2aa10*/  STL [R1+0xb20], R27 ;  /* 0x000b201b01007387 */ /* 0x000fe20000100800 */
[----:B------:R-:W-:-:S03]  /*2aa20*/  IADD3 R23, P0, R16, R3, RZ ;  /* 0x0000000310177210 */ /* 0x000fc60007f1e0ff */
[----:B------:R-:W-:Y:S01]  /*2aa30*/  STL [R1+0xaec], R26 ;  /* 0x000aec1a01007387 */ /* 0x000fe20000100800 */
[----:B------:R-:W-:-:S03]  /*2aa40*/  LEA.HI.X.SX32 R22, R22, R2, 0x1, P6 ;  /* 0x0000000216167211 */ /* 0x000fc600030f0eff */
[----:B------:R-:W-:Y:S04]  /*2aa50*/  STL [R1+0xb28], R25 ;  /* 0x000b281901007387 */ /* 0x000fe80000100800 */
[----:B------:R0:W-:Y:S04]  /*2aa60*/  STL [R1+0xaf4], R24 ;  /* 0x000af41801007387 */ /* 0x0001e80000100800 */
[----:B------:R1:W-:Y:S01]  /*2aa70*/  STL [R1+0xb30], R23 ;  /* 0x000b301701007387 */ /* 0x0003e20000100800 */
[----:B0-----:R-:W-:-:S03]  /*2aa80*/  IADD3 R24, P6, R15, R3, RZ ;  /* 0x000000030f187210 */ /* 0x001fc60007fde0ff */
[----:B------:R0:W-:Y:S01]  /*2aa90*/  STL [R1+0xafc], R22 ;  /* 0x000afc1601007387 */ /* 0x0001e20000100800 */
[----:B-1----:R-:W-:-:S03]  /*2aaa0*/  LEA.HI.X.SX32 R23, R21, R2, 0x1, P5 ;  /* 0x0000000215177211 */ /* 0x002fc600028f0eff */
[----:B------:R-:W-:Y:S01]  /*2aab0*/  STL [R1+0xb38], R24 ;  /* 0x000b381801007387 */ /* 0x000fe20000100800 */
[----:B------:R-:W-:-:S03]  /*2aac0*/  LEA.HI.X.SX32 R21, R20, R2, 0x1, P4 ;  /* 0x0000000214157211 */ /* 0x000fc600020f0eff */
[----:B------:R-:W-:Y:S01]  /*2aad0*/  STL [R1+0xb04], R23 ;  /* 0x000b041701007387 */ /* 0x000fe20000100800 */
[----:B0-----:R-:W-:-:S03]  /*2aae0*/  IADD3 R22, P5, R14, R3, RZ ;  /* 0x000000030e167210 */ /* 0x001fc60007fbe0ff */
[----:B------:R-:W3:Y:S01]  /*2aaf0*/  LDL.LU R79, [R1] ;  /* 0x00000000014f7983 */ /* 0x000ee20000300800 */
[----:B------:R-:W-:-:S03]  /*2ab00*/  IADD3 R20, P4, R13, R3, RZ ;  /* 0x000000030d147210 */ /* 0x000fc60007f9e0ff */
[----:B------:R-:W-:Y:S01]  /*2ab10*/  STL [R1+0xb40], R22 ;  /* 0x000b401601007387 */ /* 0x000fe20000100800 */
[----:B------:R-:W-:-:S03]  /*2ab20*/  LEA.HI.X.SX32 R19, R19, R2, 0x1, P3 ;  /* 0x0000000213137211 */ /* 0x000fc600018f0eff */
[----:B------:R-:W-:Y:S04]  /*2ab30*/  STL [R1+0xb0c], R21 ;  /* 0x000b0c1501007387 */ /* 0x000fe80000100800 */
[----:B------:R-:W4:Y:S04]  /*2ab40*/  LDL.LU R65, [R1+0xc] ;  /* 0x00000c0001417983 */ /* 0x000f280000300800 */
[----:B------:R0:W-:Y:S04]  /*2ab50*/  STL [R1+0xb48], R20 ;  /* 0x000b481401007387 */ /* 0x0001e80000100800 */
[----:B------:R1:W-:Y:S04]  /*2ab60*/  STL [R1+0xb14], R19 ;  /* 0x000b141301007387 */ /* 0x0003e80000100800 */
[----:B------:R-:W2:Y:S01]  /*2ab70*/  LDL.LU R66, [R1+0x18] ;  /* 0x0000180001427983 */ /* 0x000ea20000300800 */
[----:B0-----:R-:W-:-:S02]  /*2ab80*/  IADD3 R20, P3, R12, R3, RZ ;  /* 0x000000030c147210 */ /* 0x001fc40007f7e0ff */
[----:B-1----:R-:W-:-:S03]  /*2ab90*/  LEA.HI.X.SX32 R19, R18, R2, 0x1, P2 ;  /* 0x0000000212137211 */ /* 0x002fc600010f0eff */
[----:B------:R-:W-:Y:S01]  /*2aba0*/  STL [R1+0xb50], R20 ;  /* 0x000b501401007387 */ /* 0x000fe20000100800 */
[-C--:B------:R-:W-:Y:S02]  /*2abb0*/  IADD3 R18, P2, R11, R3.reuse, RZ ;  /* 0x000000030b127210 */ /* 0x080fe40007f5e0ff */
[----:B------:R-:W-:Y:S01]  /*2abc0*/  LEA.HI.X.SX32 R17, R17, R2, 0x1, P1 ;  /* 0x0000000211117211 */ /* 0x000fe200008f0eff */
[----:B------:R-:W-:Y:S04]  /*2abd0*/  STL [R1+0xb1c], R19 ;  /* 0x000b1c1301007387 */ /* 0x000fe80000100800 */
[----:B------:R-:W2:Y:S04]  /*2abe0*/  LDL.LU R67, [R1+0x24] ;  /* 0x0000240001437983 */ /* 0x000ea80000300800 */
[----:B------:R0:W-:Y:S04]  /*2abf0*/  STL [R1+0xb58], R18 ;  /* 0x000b581201007387 */ /* 0x0001e80000100800 */
[----:B------:R1:W-:Y:S04]  /*2ac00*/  STL [R1+0xb24], R17 ;  /* 0x000b241101007387 */ /* 0x0003e80000100800 */
[----:B------:R-:W2:Y:S01]  /*2ac10*/  LDL.LU R68, [R1+0x34] ;  /* 0x0000340001447983 */ /* 0x000ea20000300800 */
[----:B0-----:R-:W-:-:S02]  /*2ac20*/  IADD3 R18, P1, R10, R3, RZ ;  /* 0x000000030a127210 */ /* 0x001fc40007f3e0ff */
[----:B-1----:R-:W-:-:S03]  /*2ac30*/  LEA.HI.X.SX32 R17, R16, R2, 0x1, P0 ;  /* 0x0000000210117211 */ /* 0x002fc600000f0eff */
[----:B------:R-:W-:Y:S01]  /*2ac40*/  STL [R1+0xb60], R18 ;  /* 0x000b601201007387 */ /* 0x000fe20000100800 */
[----:B------:R-:W-:-:S03]  /*2ac50*/  IADD3 R16, P0, R9, R3, RZ ;  /* 0x0000000309107210 */ /* 0x000fc60007f1e0ff */
[----:B------:R-:W-:Y:S01]  /*2ac60*/  STL [R1+0xb2c], R17 ;  /* 0x000b2c1101007387 */ /* 0x000fe20000100800 */
[----:B------:R-:W-:-:S03]  /*2ac70*/  LEA.HI.X.SX32 R15, R15, R2, 0x1, P6 ;  /* 0x000000020f0f7211 */ /* 0x000fc600030f0eff */
[----:B------:R-:W2:Y:S04]  /*2ac80*/  LDL.LU R69, [R1+0x3c] ;  /* 0x00003c0001457983 */ /* 0x000ea80000300800 */
[----:B------:R0:W-:Y:S04]  /*2ac90*/  STL [R1+0xb68], R16 ;  /* 0x000b681001007387 */ /* 0x0001e80000100800 */
[----:B------:R1:W-:Y:S04]  /*2aca0*/  STL [R1+0xb34], R15 ;  /* 0x000b340f01007387 */ /* 0x0003e80000100800 */
[----:B------:R-:W2:Y:S01]  /*2acb0*/  LDL.LU R70, [R1+0x4c] ;  /* 0x00004c0001467983 */ /* 0x000ea20000300800 */
[----:B0-----:R-:W-:-:S02]  /*2acc0*/  IADD3 R16, P6, R8, R3, RZ ;  /* 0x0000000308107210 */ /* 0x001fc40007fde0ff */
[----:B-1----:R-:W-:-:S03]  /*2acd0*/  LEA.HI.X.SX32 R15, R14, R2, 0x1, P5 ;  /* 0x000000020e0f7211 */ /* 0x002fc600028f0eff */
[----:B------:R-:W-:Y:S04]  /*2ace0*/  STL [R1+0xb70], R16 ;  /* 0x000b701001007387 */ /* 0x000fe80000100800 */
[----:B------:R-:W-:Y:S04]  /*2acf0*/  STL [R1+0xb3c], R15 ;  /* 0x000b3c0f01007387 */ /* 0x000fe80000100800 */
[----:B------:R-:W2:Y:S01]  /*2ad00*/  LDL.LU R71, [R1+0x58] ;  /* 0x0000580001477983 */ /* 0x000ea20000300800 */
[----:B------:R-:W-:Y:S02]  /*2ad10*/  IADD3 R14, P5, R7, R3, RZ ;  /* 0x00000003070e7210 */ /* 0x000fe40007fbe0ff */
[----:B------:R-:W-:-:S03]  /*2ad20*/  LEA.HI.X.SX32 R13, R13, R2, 0x1, P4 ;  /* 0x000000020d0d7211 */ /* 0x000fc600020f0eff */
[----:B------:R0:W-:Y:S04]  /*2ad30*/  STL [R1+0xb78], R14 ;  /* 0x000b780e01007387 */ /* 0x0001e80000100800 */
[----:B------:R1:W-:Y:S04]  /*2ad40*/  STL [R1+0xb44], R13 ;  /* 0x000b440d01007387 */ /* 0x0003e80000100800 */
[----:B------:R-:W2:Y:S01]  /*2ad50*/  LDL.LU R72, [R1+0x64] ;  /* 0x0000640001487983 */ /* 0x000ea20000300800 */
[----:B0-----:R-:W-:Y:S02]  /*2ad60*/  IADD3 R14, P4, R6, R3, RZ ;  /* 0x00000003060e7210 */ /* 0x001fe40007f9e0ff */
        /* <DEDUP_REMOVED lines=12> */
[----:B------:R-:W-:-:S03]  /*2ae30*/  LEA.HI.X.SX32 R9, R9, R2, 0x1, P0 ;  /* 0x0000000209097211 */ /* 0x000fc600000f0eff */
[----:B------:R-:W-:Y:S04]  /*2ae40*/  STL [R1+0xb5c], R11 ;  /* 0x000b5c0b01007387 */ /* 0x000fe80000100800 */
[----:B------:R-:W2:Y:S01]  /*2ae50*/  LDL.LU R75, [R1+0x8c] ;  /* 0x00008c00014b7983 */ /* 0x000ea20000300800 */
[-C--:B------:R-:W-:Y:S02]  /*2ae60*/  LEA.HI.X.SX32 R7, R7, R2.reuse, 0x1, P5 ;  /* 0x0000000207077211 */ /* 0x080fe400028f0eff */
[----:B------:R-:W-:Y:S02]  /*2ae70*/  LEA.HI.X.SX32 R5, R5, R2, 0x1, P3 ;  /* 0x0000000205057211 */ /* 0x000fe400018f0eff */
[----:B---3--:R-:W-:-:S05]  /*2ae80*/  IADD3 R10, P1, R79, R3, RZ ;  /* 0x000000034f0a7210 */ /* 0x008fca0007f3e0ff */
[----:B------:R4:W-:Y:S04]  /*2ae90*/  STL [R1+0xb98], R10 ;  /* 0x000b980a01007387 */ /* 0x0009e80000100800 */
[----:B------:R0:W-:Y:S04]  /*2aea0*/  STL [R1+0xb64], R9 ;  /* 0x000b640901007387 */ /* 0x0001e80000100800 */
[----:B------:R-:W3:Y:S01]  /*2aeb0*/  LDL.LU R76, [R1+0x98] ;  /* 0x00009800014c7983 */ /* 0x000ee20000300800 */
[----:B----4-:R-:W-:Y:S02]  /*2aec0*/  IADD3 R10, P0, R65, R3, RZ ;  /* 0x00000003410a7210 */ /* 0x010fe40007f1e0ff */
[----:B0-----:R-:W-:-:S03]  /*2aed0*/  LEA.HI.X.SX32 R9, R8, R2, 0x1, P6 ;  /* 0x0000000208097211 */ /* 0x001fc600030f0eff */
[----:B------:R-:W-:Y:S01]  /*2aee0*/  STL [R1+0xba0], R10 ;  /* 0x000ba00a01007387 */ /* 0x000fe20000100800 */
[----:B--2---:R-:W-:-:S03]  /*2aef0*/  IADD3 R8, P6, R66, R3, RZ ;  /* 0x0000000342087210 */ /* 0x004fc60007fde0ff */
[----:B------:R-:W-:Y:S04]  /*2af00*/  STL [R1+0xb6c], R9 ;  /* 0x000b6c0901007387 */ /* 0x000fe80000100800 */
[----:B------:R-:W2:Y:S04]  /*2af10*/  LDL.LU R77, [R1+0xa4] ;  /* 0x0000a400014d7983 */ /* 0x000ea80000300800 */
[----:B------:R0:W-:Y:S04]  /*2af20*/  STL [R1+0xba8], R8 ;  /* 0x000ba80801007387 */ /* 0x0001e80000100800 */
[----:B------:R1:W-:Y:S04]  /*2af30*/  STL [R1+0xb74], R7 ;  /* 0x000b740701007387 */ /* 0x0003e80000100800 */
[----:B------:R-:W4:Y:S01]  /*2af40*/  LDL.LU R63, [R1+0xb4] ;  /* 0x0000b400013f7983 */ /* 0x000f220000300800 */
[----:B0-----:R-:W-:-:S02]  /*2af50*/  IADD3 R8, P5, R67, R3, RZ ;  /* 0x0000000343087210 */ /* 0x001fc40007fbe0ff */
[----:B-1----:R-:W-:-:S03]  /*2af60*/  LEA.HI.X.SX32 R7, R6, R2, 0x1, P4 ;  /* 0x0000000206077211 */ /* 0x002fc600020f0eff */
[----:B------:R-:W-:Y:S01]  /*2af70*/  STL [R1+0xbb0], R8 ;  /* 0x000bb00801007387 */ /* 0x000fe20000100800 */
[----:B------:R-:W-:-:S03]  /*2af80*/  IADD3 R6, P4, R68, R3, RZ ;  /* 0x0000000344067210 */ /* 0x000fc60007f9e0ff */
[----:B------:R-:W-:Y:S04]  /*2af90*/  STL [R1+0xb7c], R7 ;  /* 0x000b7c0701007387 */ /* 0x000fe80000100800 */
[----:B------:R-:W4:Y:S04]  /*2afa0*/  LDL.LU R78, [R1+0xbc] ;  /* 0x0000bc00014e7983 */ /* 0x000f280000300800 */
[----:B------:R0:W-:Y:S04]  /*2afb0*/  STL [R1+0xbb8], R6 ;  /* 0x000bb80601007387 */ /* 0x0001e80000100800 */
[----:B------:R1:W-:Y:S04]  /*2afc0*/  STL [R1+0xb84], R5 ;  /* 0x000b840501007387 */ /* 0x0003e80000100800 */
[----:B------:R-:W4:Y:S01]  /*2afd0*/  LDL.LU R64, [R1+0xcc] ;  /* 0x0000cc0001407983 */ /* 0x000f220000300800 */
[----:B0-----:R-:W-:-:S02]  /*2afe0*/  IADD3 R6, P3, R69, R3, RZ ;  /* 0x0000000345067210 */ /* 0x001fc40007f7e0ff */
[----:B-1----:R-:W-:-:S03]  /*2aff0*/  LEA.HI.X.SX32 R5, R4, R2, 0x1, P2 ;  /* 0x0000000204057211 */ /* 0x002fc600010f0eff */
[----:B------:R-:W-:Y:S01]  /*2b000*/  STL [R1+0xbc0], R6 ;  /* 0x000bc00601007387 */ /* 0x000fe20000100800 */
[----:B------:R-:W-:-:S03]  /*2b010*/  IADD3 R4, P2, R70, R3, RZ ;  /* 0x0000000346047210 */ /* 0x000fc60007f5e0ff */
[----:B------:R0:W-:Y:S02]  /*2b020*/  STL [R1+0xb8c], R5 ;  /* 0x000b8c0501007387 */ /* 0x0001e40000100800 */
[----:B0-----:R-:W-:Y:S02]  /*2b030*/  LEA.HI.X.SX32 R5, R79, R2, 0x1, P1 ;  /* 0x000000024f057211 */ /* 0x001fe400008f0eff */
[----:B------:R-:W4:Y:S04]  /*2b040*/  LDL.LU R79, [R1+0xd4] ;  /* 0x0000d400014f7983 */ /* 0x000f280000300800 */
[----:B------:R0:W-:Y:S04]  /*2b050*/  STL [R1+0xbc8], R4 ;  /* 0x000bc80401007387 */ /* 0x0001e80000100800 */
[----:B------:R1:W-:Y:S01]  /*2b060*/  STL [R1+0xb94], R5 ;  /* 0x000b940501007387 */ /* 0x0003e20000100800 */
[----:B0-----:R-:W-:-:S02]  /*2b070*/  IADD3 R4, P1, R71, R3, RZ ;  /* 0x0000000347047210 */ /* 0x001fc40007f3e0ff */
[-C--:B-1----:R-:W-:Y:S02]  /*2b080*/  LEA.HI.X.SX32 R5, R65, R2.reuse, 0x1, P0 ;  /* 0x0000000241057211 */ /* 0x082fe400000f0eff */
[----:B------:R-:W4:Y:S04]  /*2b090*/  LDL.LU R65, [R1+0xe4] ;  /* 0x0000e40001417983 */ /* 0x000f280000300800 */
[----:B------:R-:W-:Y:S04]  /*2b0a0*/  STL [R1+0xbd0], R4 ;  /* 0x000bd00401007387 */ /* 0x000fe80000100800 */
[----:B------:R0:W-:Y:S02]  /*2b0b0*/  STL [R1+0xb9c], R5 ;  /* 0x000b9c0501007387 */ /* 0x0001e40000100800 */
[----:B0-----:R-:W-:-:S02]  /*2b0c0*/  LEA.HI.X.SX32 R5, R66, R2, 0x1, P6 ;  /* 0x0000000242057211 */ /* 0x001fc400030f0eff */
[----:B------:R-:W4:Y:S01]  /*2b0d0*/  LDL.LU R66, [R1+0xf0] ;  /* 0x0000f00001427983 */ /* 0x000f220000300800 */
[----:B------:R-:W-:-:S05]  /*2b0e0*/  IADD3 R4, P0, R72, R3, RZ ;  /* 0x0000000348047210 */ /* 0x000fca0007f1e0ff */
[----:B------:R0:W-:Y:S04]  /*2b0f0*/  STL [R1+0xbd8], R4 ;  /* 0x000bd80401007387 */ /* 0x0001e80000100800 */
[----:B------:R1:W-:Y:S01]  /*2b100*/  STL [R1+0xba4], R5 ;  /* 0x000ba40501007387 */ /* 0x0003e20000100800 */
[-C--:B0-----:R-:W-:Y:S02]  /*2b110*/  IADD3 R4, P6, R73, R3.reuse, RZ ;  /* 0x0000000349047210 */ /* 0x081fe40007fde0ff */
[----:B-1----:R-:W-:Y:S02]  /*2b120*/  LEA.HI.X.SX32 R5, R67, R2, 0x1, P5 ;  /* 0x0000000243057211 */ /* 0x002fe400028f0eff */
[----:B------:R-:W4:Y:S04]  /*2b130*/  LDL.LU R67, [R1+0xfc] ;  /* 0x0000fc0001437983 */ /* 0x000f280000300800 */
[----:B------:R0:W-:Y:S04]  /*2b140*/  STL [R1+0xbe0], R4 ;  /* 0x000be00401007387 */ /* 0x0001e80000100800 */
[----:B------:R1:W-:Y:S01]  /*2b150*/  STL [R1+0xbac], R5 ;  /* 0x000bac0501007387 */ /* 0x0003e20000100800 */
[----:B0-----:R-:W-:-:S02]  /*2b160*/  IADD3 R4, P5, R74, R3, RZ ;  /* 0x000000034a047210 */ /* 0x001fc40007fbe0ff */
[----:B-1----:R-:W-:Y:S02]  /*2b170*/  LEA.HI.X.SX32 R5, R68, R2, 0x1, P4 ;  /* 0x0000000244057211 */ /* 0x002fe400020f0eff */
        /* <DEDUP_REMOVED lines=10> */
[----:B---3--:R-:W-:-:S05]  /*2b220*/  IADD3 R4, P3, R76, R3, RZ ;  /* 0x000000034c047210 */ /* 0x008fca0007f7e0ff */
[----:B------:R2:W-:Y:S04]  /*2b230*/  STL [R1+0xbf8], R4 ;  /* 0x000bf80401007387 */ /* 0x0005e80000100800 */
[----:B------:R0:W-:Y:S01]  /*2b240*/  STL [R1+0xbc4], R5 ;  /* 0x000bc40501007387 */ /* 0x0001e20000100800 */
[-C--:B--2---:R-:W-:Y:S02]  /*2b250*/  IADD3 R4, P2, R77, R3.reuse, RZ ;  /* 0x000000034d047210 */ /* 0x084fe40007f5e0ff */
[----:B0-----:R-:W-:Y:S02]  /*2b260*/  LEA.HI.X.SX32 R5, R71, R2, 0x1, P1 ;  /* 0x0000000247057211 */ /* 0x001fe400008f0eff */
[----:B------:R-:W2:Y:S04]  /*2b270*/  LDL.LU R71, [R1+0x130] ;  /* 0x0001300001477983 */ /* 0x000ea80000300800 */
[----:B------:R4:W-:Y:S04]  /*2b280*/  STL [R1+0xc00], R4 ;  /* 0x000c000401007387 */ /* 0x0009e80000100800 */
[----:B------:R0:W-:Y:S01]  /*2b290*/  STL [R1+0xbcc], R5 ;  /* 0x000bcc0501007387 */ /* 0x0001e20000100800 */
[----:B----4-:R-:W-:-:S02]  /*2b2a0*/  IADD3 R4, P1, R63, R3, RZ ;  /* 0x000000033f047210 */ /* 0x010fc40007f3e0ff */
[----:B0-----:R-:W-:Y:S02]  /*2b2b0*/  LEA.HI.X.SX32 R5, R72, R2, 0x1, P0 ;  /* 0x0000000248057211 */ /* 0x001fe400000f0eff */
[----:B------:R-:W3:Y:S04]  /*2b2c0*/  LDL.LU R72, [R1+0x13c] ;  /* 0x00013c0001487983 */ /* 0x000ee80000300800 */
        /* <DEDUP_REMOVED lines=49> */
[----:B--2---:R-:W-:-:S05]  /*2b5e0*/  IADD3 R4, P5, R71, R3, RZ ;  /* 0x0000000347047210 */ /* 0x004fca0007fbe0ff */
[----:B------:R-:W-:Y:S04]  /*2b5f0*/  STL [R1+0xc58], R4 ;  /* 0x000c580401007387 */ /* 0x000fe80000100800 */
[----:B------:R0:W-:Y:S02]  /*2b600*/  STL [R1+0xc24], R5 ;  /* 0x000c240501007387 */ /* 0x0001e40000100800 */
[----:B0-----:R-:W-:Y:S02]  /*2b610*/  LEA.HI.X.SX32 R5, R66, R2, 0x1, P3 ;  /* 0x0000000242057211 */ /* 0x001fe400018f0eff */
[-C--:B---3--:R-:W-:Y:S01]  /*2b620*/  IADD3 R4, P4, R72, R3.reuse, RZ ;  /* 0x0000000348047210 */ /* 0x088fe20007f9e0ff */
        /* <DEDUP_REMOVED lines=59> */
[----:B------:R-:W2:Y:S01]  /*2b9e0*/  LDL.LU R63, [R1+0x254] ;  /* 0x00025400013f7983 */ /* 0x000ea20000300800 */
[----:B---3--:R-:W-:-:S05]  /*2b9f0*/  IADD3 R4, P6, R67, R3, RZ ;  /* 0x0000000343047210 */ /* 0x008fca0007fde0ff */
[----:B------:R-:W-:Y:S04]  /*2ba00*/  STL [R1+0xcc0], R4 ;  /* 0x000cc00401007387 */ /* 0x000fe80000100800 */
[----:B------:R0:W-:Y:S02]  /*2ba10*/  STL [R1+0xc8c], R5 ;  /* 0x000c8c0501007387 */ /* 0x0001e40000100800 */
[----:B0-----:R-:W-:Y:S02]  /*2ba20*/  LEA.HI.X.SX32 R5, R78, R2, 0x1, P4 ;  /* 0x000000024e057211 */ /* 0x001fe400020f0eff */
[-C--:B----4-:R-:W-:Y:S01]  /*2ba30*/  IADD3 R4, P5, R68, R3.reuse, RZ ;  /* 0x0000000344047210 */ /* 0x090fe20007fbe0ff */
        /* <DEDUP_REMOVED lines=59> */
[----:B------:R-:W3:Y:S01]  /*2bdf0*/  LDL.LU R74, [R1+0x2b8] ;  /* 0x0002b800014a7983 */ /* 0x000ee20000300800 */
[----:B----4-:R-:W-:-:S05]  /*2be00*/  IADD3 R4, P0, R64, R3, RZ ;  /* 0x0000000340047210 */ /* 0x010fca0007f1e0ff */
[----:B------:R-:W-:Y:S04]  /*2be10*/  STL [R1+0x1140], R4 ;  /* 0x0011400401007387 */ /* 0x000fe80000100800 */
[----:B------:R0:W-:Y:S02]  /*2be20*/  STL [R1+0xcf4], R5 ;  /* 0x000cf40501007387 */ /* 0x0001e40000100800 */
[----:B0-----:R-:W-:Y:S02]  /*2be30*/  LEA.HI.X.SX32 R5, R75, R2, 0x1, P5 ;  /* 0x000000024b057211 */ /* 0x001fe400028f0eff */
[-C--:B------:R-:W-:Y:S01]  /*2be40*/  IADD3 R4, P6, R79, R3.reuse, RZ ;  /* 0x000000034f047210 */ /* 0x080fe20007fde0ff */
        /* <DEDUP_REMOVED lines=59> */
[----:B------:R-:W4:Y:S01]  /*2c200*/  LDL.LU R70, [R1+0x32c] ;  /* 0x00032c0001467983 */ /* 0x000f220000300800 */
[----:B------:R-:W-:-:S05]  /*2c210*/  IADD3 R4, P1, R76, R3, RZ ;  /* 0x000000034c047210 */ /* 0x000fca0007f3e0ff */
        /* <DEDUP_REMOVED lines=197> */
[-C--:B0-----:R-:W-:Y:S02]  /*2ce70*/  LEA.HI.X.SX32 R5, R76, R2.reuse, 0x1, P2 ;  /* 0x000000024c057211 */ /* 0x081fe400010f0eff */
[----:B------:R-:W-:Y:S01]  /*2ce80*/  IADD3 R4, P3, R65, R3, RZ ;  /* 0x0000000341047210 */ /* 0x000fe20007f7e0ff */
        /* <DEDUP_REMOVED lines=432> */
[----:B------:R0:W-:Y:S04]  /*2e990*/  STL [R1+0x1564], R5 ;  /* 0x0015640501007387 */ /* 0x0001e80000100800 */
[----:B------:R-:W4:Y:S01]  /*2e9a0*/  LDL.LU R62, [R1+0x168] ;  /* 0x00016800013e7983 */ /* 0x000f220000300800 */
[----:B0-----:R-:W-:-:S02]  /*2e9b0*/  LEA.HI.X.SX32 R5, R63, R2, 0x1, P6 ;  /* 0x000000023f057211 */ /* 0x001fc400030f0eff */
        /* <DEDUP_REMOVED lines=10> */
[----:B--2---:R-:W-:-:S05]  /*2ea60*/  IADD3 R4, P5, R69, R3, RZ ;  /* 0x0000000345047210 */ /* 0x004fca0007fbe0ff */
[----:B------:R-:W-:Y:S04]  /*2ea70*/  STL [R1+0x15b0], R4 ;  /* 0x0015b00401007387 */ /* 0x000fe80000100800 */
[----:B------:R0:W-:Y:S02]  /*2ea80*/  STL [R1+0x157c], R5 ;  /* 0x00157c0501007387 */ /* 0x0001e40000100800 */
[----:B0-----:R-:W-:Y:S02]  /*2ea90*/  LEA.HI.X.SX32 R5, R79, R2, 0x1, P3 ;  /* 0x000000024f057211 */ /* 0x001fe400018f0eff */
[----:B------:R-:W2:Y:S01]  /*2eaa0*/  LDL.LU R79, [R1+0x158] ;  /* 0x00015800014f7983 */ /* 0x000ea20000300800 */
[----:B---3--:R-:W-:-:S05]  /*2eab0*/  IADD3 R4, P4, R70, R3, RZ ;  /* 0x0000000346047210 */ /* 0x008fca0007f9e0ff */
[----:B------:R-:W-:Y:S04]  /*2eac0*/  STL [R1+0x15b8], R4 ;  /* 0x0015b80401007387 */ /* 0x000fe80000100800 */
[----:B------:R0:W-:Y:S04]  /*2ead0*/  STL [R1+0x1584], R5 ;  /* 0x0015840501007387 */ /* 0x0001e80000100800 */
[----:B------:R-:W3:Y:S01]  /*2eae0*/  LDL.LU R64, [R1+0x150] ;  /* 0x0001500001407983 */ /* 0x000ee20000300800 */
[----:B0-----:R-:W-:Y:S02]  /*2eaf0*/  LEA.HI.X.SX32 R5, R65, R2, 0x1, P2 ;  /* 0x0000000241057211 */ /* 0x001fe400010f0eff */
[----:B----4-:R-:W-:-:S05]  /*2eb00*/  IADD3 R4, P3, R71, R3, RZ ;  /* 0x0000000347047210 */ /* 0x010fca0007f7e0ff */
[----:B------:R-:W-:Y:S04]  /*2eb10*/  STL [R1+0x15c0], R4 ;  /* 0x0015c00401007387 */ /* 0x000fe80000100800 */
[----:B------:R0:W-:Y:S04]  /*2eb20*/  STL [R1+0x158c], R5 ;  /* 0x00158c0501007387 */ /* 0x0001e80000100800 */
[----:B------:R-:W4:Y:S01]  /*2eb30*/  LDL.LU R65, [R1+0x148] ;  /* 0x0001480001417983 */ /* 0x000f220000300800 */
[----:B0-----:R-:W-:Y:S02]  /*2eb40*/  LEA.HI.X.SX32 R5, R66, R2, 0x1, P1 ;  /* 0x0000000242057211 */ /* 0x001fe400008f0eff */
[----:B------:R-:W-:-:S05]  /*2eb50*/  IADD3 R4, P2, R72, R3, RZ ;  /* 0x0000000348047210 */ /* 0x000fca0007f5e0ff */
        /* <DEDUP_REMOVED lines=25> */
[----:B------:R0:W-:Y:S04]  /*2ecf0*/  STL [R1+0x15f0], R4 ;  /* 0x0015f00401007387 */ /* 0x0001e80000100800 */
[----:B------:R1:W-:Y:S04]  /*2ed00*/  STL [R1+0x15bc], R5 ;  /* 0x0015bc0501007387 */ /* 0x0003e80000100800 */
[----:B------:R-:W4:Y:S01]  /*2ed10*/  LDL.LU R71, [R1+0x128] ;  /* 0x0001280001477983 */ /* 0x000f220000300800 */
[----:B0-----:R-:W-:Y:S02]  /*2ed20*/  IADD3 R4, P3, R62, R3, RZ ;  /* 0x000000033e047210 */ /* 0x001fe40007f7e0ff */
[----:B-1----:R-:W-:-:S03]  /*2ed30*/  LEA.HI.X.SX32 R5, R72, R2, 0x1, P2 ;  /* 0x0000000248057211 */ /* 0x002fc600010f0eff */
        /* <DEDUP_REMOVED lines=11> */
[----:B------:R-:W4:Y:S04]  /*2edf0*/  LDL.LU R74, [R1+0x114] ;  /* 0x00011400014a7983 */ /* 0x000f280000300800 */
[----:B------:R0:W-:Y:S02]  /*2ee00*/  STL [R1+0x15d4], R5 ;  /* 0x0015d40501007387 */ /* 0x0001e40000100800 */
[----:B0-----:R-:W-:-:S02]  /*2ee10*/  LEA.HI.X.SX32 R5, R75, R2, 0x1, P6 ;  /* 0x000000024b057211 */ /* 0x001fc400030f0eff */
[----:B------:R-:W-:Y:S02]  /*2ee20*/  LEA.HI.X.SX32 R6, R62, R2, 0x1, P3 ;  /* 0x000000023e067211 */ /* 0x000fe400018f0eff */
[----:B--2---:R-:W-:-:S05]  /*2ee30*/  IADD3 R4, P0, R79, R3, RZ ;  /* 0x000000034f047210 */ /* 0x004fca0007f1e0ff */
[----:B------:R3:W-:Y:S04]  /*2ee40*/  STL [R1+0x1610], R4 ;  /* 0x0016100401007387 */ /* 0x0007e80000100800 */
[----:B------:R-:W2:Y:S01]  /*2ee50*/  LDL.LU R75, [R1+0x110] ;  /* 0x00011000014b7983 */ /* 0x000ea20000300800 */
[----:B---3--:R-:W-:-:S03]  /*2ee60*/  IADD3 R4, P6, R64, R3, RZ ;  /* 0x0000000340047210 */ /* 0x008fc60007fde0ff */
[----:B------:R0:W-:Y:S04]  /*2ee70*/  STL [R1+0x15dc], R5 ;  /* 0x0015dc0501007387 */ /* 0x0001e80000100800 */
[----:B------:R4:W-:Y:S01]  /*2ee80*/  STL [R1+0x1618], R4 ;  /* 0x0016180401007387 */ /* 0x0009e20000100800 */
[----:B0-----:R-:W-:-:S03]  /*2ee90*/  LEA.HI.X.SX32 R5, R76, R2, 0x1, P5 ;  /* 0x000000024c057211 */ /* 0x001fc600028f0eff */
[----:B------:R-:W3:Y:S04]  /*2eea0*/  LDL.LU R76, [R1+0x108] ;  /* 0x00010800014c7983 */ /* 0x000ee80000300800 */
[----:B------:R0:W-:Y:S01]  /*2eeb0*/  STL [R1+0x15e4], R5 ;  /* 0x0015e40501007387 */ /* 0x0001e20000100800 */
[----:B----4-:R-:W-:Y:S02]  /*2eec0*/  IADD3 R4, P5, R65, R3, RZ ;  /* 0x0000000341047210 */ /* 0x010fe40007fbe0ff */
[----:B0-----:R-:W-:-:S03]  /*2eed0*/  LEA.HI.X.SX32 R5, R77, R2, 0x1, P4 ;  /* 0x000000024d057211 */ /* 0x001fc600020f0eff */
[----:B------:R0:W-:Y:S04]  /*2eee0*/  STL [R1+0x1620], R4 ;  /* 0x0016200401007387 */ /* 0x0001e80000100800 */
[----:B------:R-:W4:Y:S04]  /*2eef0*/  LDL.LU R77, [R1+0x104] ;  /* 0x00010400014d7983 */ /* 0x000f280000300800 */
[----:B------:R-:W-:Y:S01]  /*2ef00*/  STL [R1+0x15ec], R5 ;  /* 0x0015ec0501007387 */ /* 0x000fe20000100800 */
[----:B0-----:R-:W-:-:S05]  /*2ef10*/  IADD3 R4, P4, R66, R3, RZ ;  /* 0x0000000342047210 */ /* 0x001fca0007f9e0ff */
[----:B------:R0:W-:Y:S04]  /*2ef20*/  STL [R1+0x1628], R4 ;  /* 0x0016280401007387 */ /* 0x0001e80000100800 */
[----:B------:R-:W-:Y:S01]  /*2ef30*/  STL [R1+0x15f4], R6 ;  /* 0x0015f40601007387 */ /* 0x000fe20000100800 */
[----:B0-----:R-:W-:-:S03]  /*2ef40*/  LEA.HI.X.SX32 R4, R78, R2, 0x1, P2 ;  /* 0x000000024e047211 */ /* 0x001fc600010f0eff */
[----:B------:R-:W4:Y:S01]  /*2ef50*/  LDL.LU R78, [R1+0x100] ;  /* 0x00010000014e7983 */ /* 0x000f220000300800 */
[----:B------:R-:W-:-:S05]  /*2ef60*/  IADD3 R5, P3, R67, R3, RZ ;  /* 0x0000000343057210 */ /* 0x000fca0007f7e0ff */
[----:B------:R-:W-:Y:S04]  /*2ef70*/  STL [R1+0x1630], R5 ;  /* 0x0016300501007387 */ /* 0x000fe80000100800 */
[----:B------:R0:W-:Y:S04]  /*2ef80*/  STL [R1+0x15fc], R4 ;  /* 0x0015fc0401007387 */ /* 0x0001e80000100800 */
[----:B------:R-:W4:Y:S01]  /*2ef90*/  LDL.LU R61, [R1+0xf8] ;  /* 0x0000f800013d7983 */ /* 0x000f220000300800 */
[----:B0-----:R-:W-:Y:S02]  /*2efa0*/  LEA.HI.X.SX32 R4, R63, R2, 0x1, P1 ;  /* 0x000000023f047211 */ /* 0x001fe400008f0eff */
[----:B------:R-:W-:-:S05]  /*2efb0*/  IADD3 R5, P2, R68, R3, RZ ;  /* 0x0000000344057210 */ /* 0x000fca0007f5e0ff */
[----:B------:R-:W-:Y:S04]  /*2efc0*/  STL [R1+0x1638], R5 ;  /* 0x0016380501007387 */ /* 0x000fe80000100800 */
[----:B------:R0:W-:Y:S02]  /*2efd0*/  STL [R1+0x1604], R4 ;  /* 0x0016040401007387 */ /* 0x0001e40000100800 */
[----:B0-----:R-:W-:Y:S02]  /*2efe0*/  LEA.HI.X.SX32 R4, R79, R2, 0x1, P0 ;  /* 0x000000024f047211 */ /* 0x001fe400000f0eff */
        /* <DEDUP_REMOVED lines=13> */
[----:B------:R-:W-:Y:S01]  /*2f0c0*/  STL [R1+0x161c], R4 ;  /* 0x00161c0401007387 */ /* 0x000fe20000100800 */
[----:B------:R-:W-:Y:S02]  /*2f0d0*/  IADD3 R6, P5, R72, R3, RZ ;  /* 0x0000000348067210 */ /* 0x000fe40007fbe0ff */
[----:B0-----:R-:W-:-:S03]  /*2f0e0*/  LEA.HI.X.SX32 R5, R66, R2, 0x1, P4 ;  /* 0x0000000242057211 */ /* 0x001fc600020f0eff */
[----:B------:R-:W-:Y:S04]  /*2f0f0*/  STL [R1+0x1658], R6 ;  /* 0x0016580601007387 */ /* 0x000fe80000100800 */
[----:B------:R-:W4:Y:S04]  /*2f100*/  LDL.LU R64, [R1+0xe0] ;  /* 0x0000e00001407983 */ /* 0x000f280000300800 */
[----:B------:R0:W-:Y:S02]  /*2f110*/  STL [R1+0x1624], R5 ;  /* 0x0016240501007387 */ /* 0x0001e40000100800 */
[----:B0-----:R-:W-:-:S02]  /*2f120*/  LEA.HI.X.SX32 R5, R67, R2, 0x1, P3 ;  /* 0x0000000243057211 */ /* 0x001fc400018f0eff */
[----:B------:R-:W-:-:S05]  /*2f130*/  IADD3 R4, P4, R73, R3, RZ ;  /* 0x0000000349047210 */ /* 0x000fca0007f9e0ff */
[----:B------:R0:W-:Y:S04]  /*2f140*/  STL [R1+0x1660], R4 ;  /* 0x0016600401007387 */ /* 0x0001e80000100800 */
[----:B------:R-:W4:Y:S04]  /*2f150*/  LDL.LU R65, [R1+0xdc] ;  /* 0x0000dc0001417983 */ /* 0x000f280000300800 */
[----:B------:R1:W-:Y:S01]  /*2f160*/  STL [R1+0x162c], R5 ;  /* 0x00162c0501007387 */ /* 0x0003e20000100800 */
[----:B0-----:R-:W-:-:S05]  /*2f170*/  IADD3 R4, P3, R74, R3, RZ ;  /* 0x000000034a047210 */ /* 0x001fca0007f7e0ff */
[----:B------:R-:W-:Y:S01]  /*2f180*/  STL [R1+0x1668], R4 ;  /* 0x0016680401007387 */ /* 0x000fe20000100800 */
[----:B-1----:R-:W-:-:S03]  /*2f190*/  LEA.HI.X.SX32 R5, R68, R2, 0x1, P2 ;  /* 0x0000000244057211 */ /* 0x002fc600010f0eff */
[----:B------:R-:W4:Y:S04]  /*2f1a0*/  LDL.LU R66, [R1+0xd8] ;  /* 0x0000d80001427983 */ /* 0x000f280000300800 */
[----:B------:R0:W-:Y:S02]  /*2f1b0*/  STL [R1+0x1634], R5 ;  /* 0x0016340501007387 */ /* 0x0001e40000100800 */
[----:B0-----:R-:W-:Y:S02]  /*2f1c0*/  LEA.HI.X.SX32 R5, R69, R2, 0x1, P1 ;  /* 0x0000000245057211 */ /* 0x001fe400008f0eff */
[----:B--2---:R-:W-:-:S05]  /*2f1d0*/  IADD3 R4, P2, R75, R3, RZ ;  /* 0x000000034b047210 */ /* 0x004fca0007f5e0ff */
[----:B------:R3:W-:Y:S04]  /*2f1e0*/  STL [R1+0x1670], R4 ;  /* 0x0016700401007387 */ /* 0x0007e80000100800 */
[----:B------:R-:W2:Y:S04]  /*2f1f0*/  LDL.LU R67, [R1+0xd0] ;  /* 0x0000d00001437983 */ /* 0x000ea80000300800 */
[----:B------:R0:W-:Y:S01]  /*2f200*/  STL [R1+0x163c], R5 ;  /* 0x00163c0501007387 */ /* 0x0001e20000100800 */
[----:B---3--:R-:W-:Y:S02]  /*2f210*/  IADD3 R4, P1, R76, R3, RZ ;  /* 0x000000034c047210 */ /* 0x008fe40007f3e0ff */
[----:B0-----:R-:W-:-:S03]  /*2f220*/  LEA.HI.X.SX32 R5, R70, R2, 0x1, P0 ;  /* 0x0000000246057211 */ /* 0x001fc600000f0eff */
[----:B------:R4:W-:Y:S04]  /*2f230*/  STL [R1+0x1678], R4 ;  /* 0x0016780401007387 */ /* 0x0009e80000100800 */
[----:B------:R-:W3:Y:S04]  /*2f240*/  LDL.LU R68, [R1+0xc8] ;  /* 0x0000c80001447983 */ /* 0x000ee80000300800 */
[----:B------:R0:W-:Y:S01]  /*2f250*/  STL [R1+0x1644], R5 ;  /* 0x0016440501007387 */ /* 0x0001e20000100800 */
[----:B----4-:R-:W-:Y:S02]  /*2f260*/  IADD3 R4, P0, R77, R3, RZ ;  /* 0x000000034d047210 */ /* 0x010fe40007f1e0ff */
[----:B0-----:R-:W-:-:S03]  /*2f270*/  LEA.HI.X.SX32 R5, R71, R2, 0x1, P6 ;  /* 0x0000000247057211 */ /* 0x001fc600030f0eff */
[----:B------:R-:W-:Y:S04]  /*2f280*/  STL [R1+0x1680], R4 ;  /* 0x0016800401007387 */ /* 0x000fe80000100800 */
[----:B------:R-:W4:Y:S04]  /*2f290*/  LDL.LU R69, [R1+0xc4] ;  /* 0x0000c40001457983 */ /* 0x000f280000300800 */
[----:B------:R0:W-:Y:S04]  /*2f2a0*/  STL [R1+0x164c], R5 ;  /* 0x00164c0501007387 */ /* 0x0001e80000100800 */
[----:B------:R-:W4:Y:S01]  /*2f2b0*/  LDL.LU R70, [R1+0xc0] ;  /* 0x0000c00001467983 */ /* 0x000f220000300800 */
[----:B0-----:R-:W-:-:S02]  /*2f2c0*/  LEA.HI.X.SX32 R5, R72, R2, 0x1, P5 ;  /* 0x0000000248057211 */ /* 0x001fc400028f0eff */
        /* <DEDUP_REMOVED lines=12> */
[----:B------:R-:W4:Y:S04]  /*2f390*/  LDL.LU R73, [R1+0xac] ;  /* 0x0000ac0001497983 */ /* 0x000f280000300800 */
[----:B------:R1:W-:Y:S01]  /*2f3a0*/  STL [R1+0x1664], R5 ;  /* 0x0016640501007387 */ /* 0x0003e20000100800 */
[----:B0-----:R-:W-:Y:S02]  /*2f3b0*/  IADD3 R4, P3, R62, R3, RZ ;  /* 0x000000033e047210 */ /* 0x001fe40007f7e0ff */
[----:B-1----:R-:W-:-:S03]  /*2f3c0*/  LEA.HI.X.SX32 R5, R75, R2, 0x1, P2 ;  /* 0x000000024b057211 */ /* 0x002fc600010f0eff */
[----:B------:R0:W-:Y:S04]  /*2f3d0*/  STL [R1+0x16a0], R4 ;  /* 0x0016a00401007387 */ /* 0x0001e80000100800 */
[----:B------:R-:W4:Y:S04]  /*2f3e0*/  LDL.LU R74, [R1+0xa8] ;  /* 0x0000a800014a7983 */ /* 0x000f280000300800 */
[----:B------:R1:W-:Y:S01]  /*2f3f0*/  STL [R1+0x166c], R5 ;  /* 0x00166c0501007387 */ /* 0x0003e20000100800 */
[----:B0-----:R-:W-:-:S05]  /*2f400*/  IADD3 R4, P2, R63, R3, RZ ;  /* 0x000000033f047210 */ /* 0x001fca0007f5e0ff */
[----:B------:R-:W-:Y:S04]  /*2f410*/  STL [R1+0x16a8], R4 ;  /* 0x0016a80401007387 */ /* 0x000fe80000100800 */
[----:B------:R-:W4:Y:S01]  /*2f420*/  LDL.LU R75, [R1+0xa0] ;  /* 0x0000a000014b7983 */ /* 0x000f220000300800 */
[----:B-1----:R-:W-:-:S05]  /*2f430*/  LEA.HI.X.SX32 R5, R76, R2, 0x1, P1 ;  /* 0x000000024c057211 */ /* 0x002fca00008f0eff */
[----:B------:R0:W-:Y:S04]  /*2f440*/  STL [R1+0x1674], R5 ;  /* 0x0016740501007387 */ /* 0x0001e80000100800 */
[----:B------:R-:W4:Y:S01]  /*2f450*/  LDL.LU R76, [R1+0x9c] ;  /* 0x00009c00014c7983 */ /* 0x000f220000300800 */
[----:B0-----:R-:W-:Y:S02]  /*2f460*/  LEA.HI.X.SX32 R5, R77, R2, 0x1, P0 ;  /* 0x000000024d057211 */ /* 0x001fe400000f0eff */
[----:B------:R-:W-:-:S05]  /*2f470*/  IADD3 R4, P1, R64, R3, RZ ;  /* 0x0000000340047210 */ /* 0x000fca0007f3e0ff */
[----:B------:R-:W-:Y:S04]  /*2f480*/  STL [R1+0x16b0], R4 ;  /* 0x0016b00401007387 */ /* 0x000fe80000100800 */
[----:B------:R0:W-:Y:S04]  /*2f490*/  STL [R1+0x167c], R5 ;  /* 0x00167c0501007387 */ /* 0x0001e80000100800 */
[----:B------:R-:W4:Y:S01]  /*2f4a0*/  LDL.LU R77, [R1+0x94] ;  /* 0x00009400014d7983 */ /* 0x000f220000300800 */
[-C--:B0-----:R-:W-:Y:S02]  /*2f4b0*/  LEA.HI.X.SX32 R5, R78, R2.reuse, 0x1, P6 ;  /* 0x000000024e057211 */ /* 0x081fe400030f0eff */
[----:B------:R-:W-:-:S02]  /*2f4c0*/  LEA.HI.X.SX32 R6, R61, R2, 0x1, P5 ;  /* 0x000000023d067211 */ /* 0x000fc400028f0eff */
[----:B------:R-:W-:-:S05]  /*2f4d0*/  IADD3 R4, P0, R65, R3, RZ ;  /* 0x0000000341047210 */ /* 0x000fca0007f1e0ff */
[----:B------:R0:W-:Y:S04]  /*2f4e0*/  STL [R1+0x16b8], R4 ;  /* 0x0016b80401007387 */ /* 0x0001e80000100800 */
[----:B------:R-:W-:Y:S04]  /*2f4f0*/  STL [R1+0x1684], R5 ;  /* 0x0016840501007387 */ /* 0x000fe80000100800 */
[----:B------:R-:W4:Y:S01]  /*2f500*/  LDL.LU R78, [R1+0x90] ;  /* 0x00009000014e7983 */ /* 0x000f220000300800 */
[----:B0-----:R-:W-:-:S05]  /*2f510*/  IADD3 R4, P6, R66, R3, RZ ;  /* 0x0000000342047210 */ /* 0x001fca0007fde0ff */
[----:B------:R0:W-:Y:S04]  /*2f520*/  STL [R1+0x16c0], R4 ;  /* 0x0016c00401007387 */ /* 0x0001e80000100800 */
[----:B------:R3:W-:Y:S01]  /*2f530*/  STL [R1+0x168c], R6 ;  /* 0x00168c0601007387 */ /* 0x0007e20000100800 */
[----:B0-----:R-:W-:-:S03]  /*2f540*/  LEA.HI.X.SX32 R4, R79, R2, 0x1, P4 ;  /* 0x000000024f047211 */ /* 0x001fc600020f0eff */
[----:B------:R-:W4:Y:S01]  /*2f550*/  LDL.LU R79, [R1+0x88] ;  /* 0x00008800014f7983 */ /* 0x000f220000300800 */
[----:B--2---:R-:W-:-:S05]  /*2f560*/  IADD3 R5, P5, R67, R3, RZ ;  /* 0x0000000343057210 */ /* 0x004fca0007fbe0ff */
[----:B------:R0:W-:Y:S04]  /*2f570*/  STL [R1+0x16c8], R5 ;  /* 0x0016c80501007387 */ /* 0x0001e80000100800 */
[----:B------:R-:W-:Y:S01]  /*2f580*/  STL [R1+0x1694], R4 ;  /* 0x0016940401007387 */ /* 0x000fe20000100800 */
[----:B---3--:R-:W-:Y:S02]  /*2f590*/  IADD3 R6, P4, R68, R3, RZ ;  /* 0x0000000344067210 */ /* 0x008fe40007f9e0ff */
[----:B0-----:R-:W-:-:S03]  /*2f5a0*/  LEA.HI.X.SX32 R5, R62, R2, 0x1, P3 ;  /* 0x000000023e057211 */ /* 0x001fc600018f0eff */
[----:B------:R0:W-:Y:S04]  /*2f5b0*/  STL [R1+0x16d0], R6 ;  /* 0x0016d00601007387 */ /* 0x0001e80000100800 */
[----:B------:R-:W2:Y:S01]  /*2f5c0*/  LDL.LU R58, [R1+0x84] ;  /* 0x00008400013a7983 */ /* 0x000ea20000300800 */
[----:B0-----:R-:W-:Y:S02]  /*2f5d0*/  LEA.HI.X.SX32 R6, R63, R2, 0x1, P2 ;  /* 0x000000023f067211 */ /* 0x001fe400010f0eff */
[-C--:B----4-:R-:W-:Y:S01]  /*2f5e0*/  IADD3 R4, P3, R69, R3.reuse, RZ ;  /* 0x0000000345047210 */ /* 0x090fe20007f7e0ff */
[----:B------:R0:W-:Y:S04]  /*2f5f0*/  STL [R1+0x169c], R5 ;  /* 0x00169c0501007387 */ /* 0x0001e80000100800 */
[----:B------:R1:W-:Y:S04]  /*2f600*/  STL [R1+0x16d8], R4 ;  /* 0x0016d80401007387 */ /* 0x0003e80000100800 */
[----:B------:R-:W-:Y:S01]  /*2f610*/  STL [R1+0x16a4], R6 ;  /* 0x0016a40601007387 */ /* 0x000fe20000100800 */
[----:B0-----:R-:W-:-:S03]  /*2f620*/  IADD3 R5, P2, R70, R3, RZ ;  /* 0x0000000346057210 */ /* 0x001fc60007f5e0ff */
[----:B------:R-:W3:Y:S01]  /*2f630*/  LDL.LU R59, [R1+0x7c] ;  /* 0x00007c00013b7983 */ /* 0x000ee20000300800 */
[----:B-1----:R-:W-:-:S03]  /*2f640*/  LEA.HI.X.SX32 R4, R64, R2, 0x1, P1 ;  /* 0x0000000240047211 */ /* 0x002fc600008f0eff */
[----:B------:R0:W-:Y:S04]  /*2f650*/  STL [R1+0x16e0], R5 ;  /* 0x0016e00501007387 */ /* 0x0001e80000100800 */
[----:B------:R-:W-:Y:S01]  /*2f660*/  STL [R1+0x16ac], R4 ;  /* 0x0016ac0401007387 */ /* 0x000fe20000100800 */
[----:B0-----:R-:W-:Y:S02]  /*2f670*/  LEA.HI.X.SX32 R5, R65, R2, 0x1, P0 ;  /* 0x0000000241057211 */ /* 0x001fe400000f0eff */
[----:B------:R-:W-:-:S05]  /*2f680*/  IADD3 R6, P1, R71, R3, RZ ;  /* 0x0000000347067210 */ /* 0x000fca0007f3e0ff */
[----:B------:R0:W-:Y:S04]  /*2f690*/  STL [R1+0x16e8], R6 ;  /* 0x0016e80601007387 */ /* 0x0001e80000100800 */
[----:B------:R-:W4:Y:S01]  /*2f6a0*/  LDL.LU R60, [R1+0x78] ;  /* 0x00007800013c7983 */ /* 0x000f220000300800 */
[-C--:B0-----:R-:W-:Y:S02]  /*2f6b0*/  LEA.HI.X.SX32 R6, R66, R2.reuse, 0x1, P6 ;  /* 0x0000000242067211 */ /* 0x081fe400030f0eff */
[----:B------:R-:W-:Y:S01]  /*2f6c0*/  IADD3 R4, P0, R72, R3, RZ ;  /* 0x0000000348047210 */ /* 0x000fe20007f1e0ff */
[----:B------:R-:W-:Y:S04]  /*2f6d0*/  STL [R1+0x16b4], R5 ;  /* 0x0016b40501007387 */ /* 0x000fe80000100800 */
[----:B------:R0:W-:Y:S04]  /*2f6e0*/  STL [R1+0x16f0], R4 ;  /* 0x0016f00401007387 */ /* 0x0001e80000100800 */
[----:B------:R-:W-:Y:S04]  /*2f6f0*/  STL [R1+0x16bc], R6 ;  /* 0x0016bc0601007387 */ /* 0x000fe80000100800 */
[----:B------:R-:W4:Y:S01]  /*2f700*/  LDL.LU R61, [R1+0x74] ;  /* 0x00007400013d7983 */ /* 0x000f220000300800 */
[----:B0-----:R-:W-:-:S02]  /*2f710*/  LEA.HI.X.SX32 R4, R67, R2, 0x1, P5 ;  /* 0x0000000243047211 */ /* 0x001fc400028f0eff */
[----:B------:R-:W-:-:S05]  /*2f720*/  IADD3 R5, P6, R73, R3, RZ ;  /* 0x0000000349057210 */ /* 0x000fca0007fde0ff */
[----:B------:R0:W-:Y:S04]  /*2f730*/  STL [R1+0x16f8], R5 ;  /* 0x0016f80501007387 */ /* 0x0001e80000100800 */
[----:B------:R-:W-:Y:S01]  /*2f740*/  STL [R1+0x16c4], R4 ;  /* 0x0016c40401007387 */ /* 0x000fe20000100800 */
[----:B0-----:R-:W-:Y:S02]  /*2f750*/  LEA.HI.X.SX32 R5, R68, R2, 0x1, P4 ;  /* 0x0000000244057211 */ /* 0x001fe400020f0eff */
[----:B------:R-:W-:-:S05]  /*2f760*/  IADD3 R6, P5, R74, R3, RZ ;  /* 0x000000034a067210 */ /* 0x000fca0007fbe0ff */
[----:B------:R0:W-:Y:S04]  /*2f770*/  STL [R1+0x1700], R6 ;  /* 0x0017000601007387 */ /* 0x0001e80000100800 */
[----:B------:R-:W4:Y:S01]  /*2f780*/  LDL.LU R62, [R1+0x6c] ;  /* 0x00006c00013e7983 */ /* 0x000f220000300800 */
[----:B0-----:R-:W-:-:S03]  /*2f790*/  LEA.HI.X.SX32 R6, R69, R2, 0x1, P3 ;  /* 0x0000000245067211 */ /* 0x001fc600018f0eff */
[----:B------:R0:W-:Y:S01]  /*2f7a0*/  STL [R1+0x16cc], R5 ;  /* 0x0016cc0501007387 */ /* 0x0001e20000100800 */
[----:B------:R-:W-:-:S05]  /*2f7b0*/  IADD3 R4, P4, R75, R3, RZ ;  /* 0x000000034b047210 */ /* 0x000fca0007f9e0ff */
[----:B------:R1:W-:Y:S04]  /*2f7c0*/  STL [R1+0x1708], R4 ;  /* 0x0017080401007387 */ /* 0x0003e80000100800 */
[----:B------:R-:W-:Y:S04]  /*2f7d0*/  STL [R1+0x16d4], R6 ;  /* 0x0016d40601007387 */ /* 0x000fe80000100800 */
[----:B------:R-:W4:Y:S01]  /*2f7e0*/  LDL.LU R63, [R1+0x68] ;  /* 0x00006800013f7983 */ /* 0x000f220000300800 */
[----:B0-----:R-:W-:Y:S02]  /*2f7f0*/  IADD3 R5, P3, R76, R3, RZ ;  /* 0x000000034c057210 */ /* 0x001fe40007f7e0ff */
[----:B-1----:R-:W-:-:S03]  /*2f800*/  LEA.HI.X.SX32 R4, R70, R2, 0x1, P2 ;  /* 0x0000000246047211 */ /* 0x002fc600010f0eff */
[----:B------:R0:W-:Y:S04]  /*2f810*/  STL [R1+0x1710], R5 ;  /* 0x0017100501007387 */ /* 0x0001e80000100800 */
[----:B------:R-:W-:Y:S01]  /*2f820*/  STL [R1+0x16dc], R4 ;  /* 0x0016dc0401007387 */ /* 0x000fe20000100800 */
[----:B0-----:R-:W-:Y:S02]  /*2f830*/  LEA.HI.X.SX32 R5, R71, R2, 0x1, P1 ;  /* 0x0000000247057211 */ /* 0x001fe400008f0eff */
[----:B------:R-:W-:-:S05]  /*2f840*/  IADD3 R6, P2, R77, R3, RZ ;  /* 0x000000034d067210 */ /* 0x000fca0007f5e0ff */
[----:B------:R-:W-:Y:S04]  /*2f850*/  STL [R1+0x1718], R6 ;  /* 0x0017180601007387 */ /* 0x000fe80000100800 */
[----:B------:R-:W4:Y:S04]  /*2f860*/  LDL.LU R64, [R1+0x60] ;  /* 0x0000600001407983 */ /* 0x000f280000300800 */
[----:B------:R0:W-:Y:S02]  /*2f870*/  STL [R1+0x16e4], R5 ;  /* 0x0016e40501007387 */ /* 0x0001e40000100800 */
[----:B0-----:R-:W-:-:S02]  /*2f880*/  LEA.HI.X.SX32 R5, R72, R2, 0x1, P0 ;  /* 0x0000000248057211 */ /* 0x001fc400000f0eff */
[----:B------:R-:W-:-:S05]  /*2f890*/  IADD3 R4, P1, R78, R3, RZ ;  /* 0x000000034e047210 */ /* 0x000fca0007f3e0ff */
[----:B------:R0:W-:Y:S04]  /*2f8a0*/  STL [R1+0x1720], R4 ;  /* 0x0017200401007387 */ /* 0x0001e80000100800 */
[----:B------:R-:W4:Y:S04]  /*2f8b0*/  LDL.LU R65, [R1+0x5c] ;  /* 0x00005c0001417983 */ /* 0x000f280000300800 */
[----:B------:R1:W-:Y:S04]  /*2f8c0*/  STL [R1+0x16ec], R5 ;  /* 0x0016ec0501007387 */ /* 0x0003e80000100800 */
[----:B------:R-:W4:Y:S01]  /*2f8d0*/  LDL.LU R66, [R1+0x54] ;  /* 0x0000540001427983 */ /* 0x000f220000300800 */
[----:B0-----:R-:W-:-:S02]  /*2f8e0*/  IADD3 R4, P0, R79, R3, RZ ;  /* 0x000000034f047210 */ /* 0x001fc40007f1e0ff */
[----:B-1----:R-:W-:-:S03]  /*2f8f0*/  LEA.HI.X.SX32 R5, R73, R2, 0x1, P6 ;  /* 0x0000000249057211 */ /* 0x002fc600030f0eff */
[----:B------:R-:W-:Y:S04]  /*2f900*/  STL [R1+0x1728], R4 ;  /* 0x0017280401007387 */ /* 0x000fe80000100800 */
[----:B------:R-:W4:Y:S04]  /*2f910*/  LDL.LU R67, [R1+0x50] ;  /* 0x0000500001437983 */ /* 0x000f280000300800 */
[----:B------:R0:W-:Y:S04]  /*2f920*/  STL [R1+0x16f4], R5 ;  /* 0x0016f40501007387 */ /* 0x0001e80000100800 */
[----:B------:R-:W4:Y:S01]  /*2f930*/  LDL.LU R68, [R1+0x48] ;  /* 0x0000480001447983 */ /* 0x000f220000300800 */
[----:B0-----:R-:W-:-:S02]  /*2f940*/  LEA.HI.X.SX32 R5, R74, R2, 0x1, P5 ;  /* 0x000000024a057211 */ /* 0x001fc400028f0eff */
[----:B--2---:R-:W-:-:S05]  /*2f950*/  IADD3 R4, P6, R58, R3, RZ ;  /* 0x000000033a047210 */ /* 0x004fca0007fde0ff */
[----:B------:R3:W-:Y:S04]  /*2f960*/  STL [R1+0x1730], R4 ;  /* 0x0017300401007387 */ /* 0x0007e80000100800 */
[----:B------:R-:W2:Y:S04]  /*2f970*/  LDL.LU R69, [R1+0x44] ;  /* 0x0000440001457983 */ /* 0x000ea80000300800 */
[----:B------:R0:W-:Y:S04]  /*2f980*/  STL [R1+0x16fc], R5 ;  /* 0x0016fc0501007387 */ /* 0x0001e80000100800 */
[----:B------:R-:W2:Y:S01]  /*2f990*/  LDL.LU R70, [R1+0x40] ;  /* 0x0000400001467983 */ /* 0x000ea20000300800 */
[----:B---3--:R-:W-:-:S02]  /*2f9a0*/  IADD3 R4, P5, R59, R3, RZ ;  /* 0x000000033b047210 */ /* 0x008fc40007fbe0ff */
[----:B0-----:R-:W-:-:S03]  /*2f9b0*/  LEA.HI.X.SX32 R5, R75, R2, 0x1, P4 ;  /* 0x000000024b057211 */ /* 0x001fc600020f0eff */
[----:B------:R-:W-:Y:S04]  /*2f9c0*/  STL [R1+0x1738], R4 ;  /* 0x0017380401007387 */ /* 0x000fe80000100800 */
[----:B------:R-:W3:Y:S04]  /*2f9d0*/  LDL.LU R71, [R1+0x38] ;  /* 0x0000380001477983 */ /* 0x000ee80000300800 */
[----:B------:R0:W-:Y:S04]  /*2f9e0*/  STL [R1+0x1704], R5 ;  /* 0x0017040501007387 */ /* 0x0001e80000100800 */
[----:B------:R-:W3:Y:S01]  /*2f9f0*/  LDL.LU R72, [R1+0x30] ;  /* 0x0000300001487983 */ /* 0x000ee20000300800 */
[----:B0-----:R-:W-:-:S02]  /*2fa00*/  LEA.HI.X.SX32 R5, R76, R2, 0x1, P3 ;  /* 0x000000024c057211 */ /* 0x001fc400018f0eff */
[----:B----4-:R-:W-:-:S05]  /*2fa10*/  IADD3 R4, P4, R60, R3, RZ ;  /* 0x000000033c047210 */ /* 0x010fca0007f9e0ff */
        /* <DEDUP_REMOVED lines=18> */
[----:B------:R0:W-:Y:S04]  /*2fb40*/  STL [R1+0x1758], R4 ;  /* 0x0017580401007387 */ /* 0x0001e80000100800 */
[----:B------:R-:W4:Y:S01]  /*2fb50*/  LDL.LU R79, [R1+0x8] ;  /* 0x00000800014f7983 */ /* 0x000f220000300800 */
[----:B------:R-:W-:-:S03]  /*2fb60*/  LEA.HI.X.SX32 R6, R58, R2, 0x1, P6 ;  /* 0x000000023a067211 */ /* 0x000fc600030f0eff */
[----:B------:R-:W-:Y:S01]  /*2fb70*/  STL [R1+0x1724], R5 ;  /* 0x0017240501007387 */ /* 0x000fe20000100800 */
[----:B0-----:R-:W-:-:S05]  /*2fb80*/  IADD3 R4, P0, R64, R3, RZ ;  /* 0x0000000340047210 */ /* 0x001fca0007f1e0ff */
[----:B------:R0:W-:Y:S04]  /*2fb90*/  STL [R1+0x1760], R4 ;  /* 0x0017600401007387 */ /* 0x0001e80000100800 */
[----:B------:R1:W-:Y:S01]  /*2fba0*/  STL [R1+0x172c], R6 ;  /* 0x00172c0601007387 */ /* 0x0003e20000100800 */
[----:B0-----:R-:W-:Y:S02]  /*2fbb0*/  LEA.HI.X.SX32 R4, R59, R2, 0x1, P5 ;  /* 0x000000023b047211 */ /* 0x001fe400028f0eff */
[----:B------:R-:W-:-:S05]  /*2fbc0*/  IADD3 R5, P6, R65, R3, RZ ;  /* 0x0000000341057210 */ /* 0x000fca0007fde0ff */
[----:B------:R0:W-:Y:S01]  /*2fbd0*/  STL [R1+0x1768], R5 ;  /* 0x0017680501007387 */ /* 0x0001e20000100800 */
[----:B-1----:R-:W-:-:S03]  /*2fbe0*/  IADD3 R6, P5, R66, R3, RZ ;  /* 0x0000000342067210 */ /* 0x002fc60007fbe0ff */
[----:B------:R1:W-:Y:S01]  /*2fbf0*/  STL [R1+0x1734], R4 ;  /* 0x0017340401007387 */ /* 0x0003e20000100800 */
[----:B0-----:R-:W-:-:S03]  /*2fc00*/  LEA.HI.X.SX32 R5, R60, R2, 0x1, P4 ;  /* 0x000000023c057211 */ /* 0x001fc600020f0eff */
[----:B------:R0:W-:Y:S01]  /*2fc10*/  STL [R1+0x1770], R6 ;  /* 0x0017700601007387 */ /* 0x0001e20000100800 */
[----:B-1----:R-:W-:-:S03]  /*2fc20*/  IADD3 R4, P4, R67, R3, RZ ;  /* 0x0000000343047210 */ /* 0x002fc60007f9e0ff */
[----:B------:R1:W-:Y:S04]  /*2fc30*/  STL [R1+0x173c], R5 ;  /* 0x00173c0501007387 */ /* 0x0003e80000100800 */
[----:B------:R1:W-:Y:S01]  /*2fc40*/  STL [R1+0x1778], R4 ;  /* 0x0017780401007387 */ /* 0x0003e20000100800 */
[----:B0-----:R-:W-:Y:S02]  /*2fc50*/  LEA.HI.X.SX32 R6, R61, R2, 0x1, P3 ;  /* 0x000000023d067211 */ /* 0x001fe400018f0eff */
[----:B-1----:R-:W-:-:S03]  /*2fc60*/  IADD3 R5, P3, R68, R3, RZ ;  /* 0x0000000344057210 */ /* 0x002fc60007f7e0ff */
[----:B------:R-:W-:Y:S01]  /*2fc70*/  STL [R1+0x1744], R6 ;  /* 0x0017440601007387 */ /* 0x000fe20000100800 */
[----:B------:R-:W-:-:S03]  /*2fc80*/  LEA.HI.X.SX32 R4, R62, R2, 0x1, P2 ;  /* 0x000000023e047211 */ /* 0x000fc600010f0eff */
[----:B------:R0:W-:Y:S04]  /*2fc90*/  STL [R1+0x1780], R5 ;  /* 0x0017800501007387 */ /* 0x0001e80000100800 */
[----:B------:R1:W-:Y:S01]  /*2fca0*/  STL [R1+0x174c], R4 ;  /* 0x00174c0401007387 */ /* 0x0003e20000100800 */
[----:B0-----:R-:W-:Y:S01]  /*2fcb0*/  LEA.HI.X.SX32 R5, R63, R2, 0x1, P1 ;  /* 0x000000023f057211 */ /* 0x001fe200008f0eff */
[----:B------:R-:W-:Y:S02]  /*2fcc0*/  IMAD R252, R252, UR9, RZ ;  /* 0x00000009fcfc7c24 */ /* 0x000fe4000f8e02ff */
[----:B------:R-:W-:Y:S01]  /*2fcd0*/  IMAD R84, R84, UR9, RZ ;  /* 0x0000000954547c24 */ /* 0x000fe2000f8e02ff */
[----:B--2---:R-:W-:-:S05]  /*2fce0*/  IADD3 R6, P2, R69, R3, RZ ;  /* 0x0000000345067210 */ /* 0x004fca0007f5e0ff */
[----:B------:R0:W-:Y:S01]  /*2fcf0*/  STL [R1+0x1788], R6 ;  /* 0x0017880601007387 */ /* 0x0001e20000100800 */
[----:B-1----:R-:W-:-:S03]  /*2fd00*/  IADD3 R4, P1, R70, R3, RZ ;  /* 0x0000000346047210 */ /* 0x002fc60007f3e0ff */
[----:B------:R3:W-:Y:S04]  /*2fd10*/  STL [R1+0x1754], R5 ;  /* 0x0017540501007387 */ /* 0x0007e80000100800 */
[----:B------:R1:W-:Y:S01]  /*2fd20*/  STL [R1+0x1790], R4 ;  /* 0x0017900401007387 */ /* 0x0003e20000100800 */
[----:B0-----:R-:W-:-:S05]  /*2fd30*/  LEA.HI.X.SX32 R6, R64, R2, 0x1, P0 ;  /* 0x0000000240067211 */ /* 0x001fca00000f0eff */
[----:B------:R0:W-:Y:S01]  /*2fd40*/  STL [R1+0x175c], R6 ;  /* 0x00175c0601007387 */ /* 0x0001e20000100800 */
[----:B---3--:R-:W-:Y:S02]  /*2fd50*/  IADD3 R5, P0, R71, R3, RZ ;  /* 0x0000000347057210 */ /* 0x008fe40007f1e0ff */
[----:B-1----:R-:W-:-:S03]  /*2fd60*/  LEA.HI.X.SX32 R4, R65, R2, 0x1, P6 ;  /* 0x0000000241047211 */ /* 0x002fc600030f0eff */
[----:B------:R1:W-:Y:S01]  /*2fd70*/  STL [R1+0x1798], R5 ;  /* 0x0017980501007387 */ /* 0x0003e20000100800 */
[----:B0-----:R-:W-:-:S03]  /*2fd80*/  IADD3 R6, P6, R72, R3, RZ ;  /* 0x0000000348067210 */ /* 0x001fc60007fde0ff */
[----:B------:R-:W-:Y:S01]  /*2fd90*/  STL [R1+0x1764], R4 ;  /* 0x0017640401007387 */ /* 0x000fe20000100800 */
[----:B-1----:R-:W-:-:S03]  /*2fda0*/  LEA.HI.X.SX32 R5, R66, R2, 0x1, P5 ;  /* 0x0000000242057211 */ /* 0x002fc600028f0eff */
[----:B------:R0:W-:Y:S04]  /*2fdb0*/  STL [R1+0x17a0], R6 ;  /* 0x0017a00601007387 */ /* 0x0001e80000100800 */
[----:B------:R1:W-:Y:S01]  /*2fdc0*/  STL [R1+0x176c], R5 ;  /* 0x00176c0501007387 */ /* 0x0003e20000100800 */
[----:B0-----:R-:W-:Y:S02]  /*2fdd0*/  LEA.HI.X.SX32 R6, R67, R2, 0x1, P4 ;  /* 0x0000000243067211 */ /* 0x001fe400020f0eff */
[----:B----4-:R-:W-:-:S05]  /*2fde0*/  IADD3 R4, P5, R73, R3, RZ ;  /* 0x0000000349047210 */ /* 0x010fca0007fbe0ff */
[----:B------:R0:W-:Y:S01]  /*2fdf0*/  STL [R1+0x17a8], R4 ;  /* 0x0017a80401007387 */ /* 0x0001e20000100800 */
[----:B-1----:R-:W-:-:S03]  /*2fe00*/  IADD3 R5, P4, R74, R3, RZ ;  /* 0x000000034a057210 */ /* 0x002fc60007f9e0ff */
[----:B------:R1:W-:Y:S01]  /*2fe10*/  STL [R1+0x1774], R6 ;  /* 0x0017740601007387 */ /* 0x0003e20000100800 */
[----:B0-----:R-:W-:-:S03]  /*2fe20*/  LEA.HI.X.SX32 R4, R68, R2, 0x1, P3 ;  /* 0x0000000244047211 */ /* 0x001fc600018f0eff */
[----:B------:R0:W-:Y:S04]  /*2fe30*/  STL [R1+0x17b0], R5 ;  /* 0x0017b00501007387 */ /* 0x0001e80000100800 */
[----:B------:R2:W-:Y:S01]  /*2fe40*/  STL [R1+0x177c], R4 ;  /* 0x00177c0401007387 */ /* 0x0005e20000100800 */
[----:B-1----:R-:W-:Y:S02]  /*2fe50*/  IADD3 R6, P3, R75, R3, RZ ;  /* 0x000000034b067210 */ /* 0x002fe40007f7e0ff */
[----:B0-----:R-:W-:-:S03]  /*2fe60*/  LEA.HI.X.SX32 R5, R69, R2, 0x1, P2 ;  /* 0x0000000245057211 */ /* 0x001fc600010f0eff */
[----:B------:R0:W-:Y:S01]  /*2fe70*/  STL [R1+0x17b8], R6 ;  /* 0x0017b80601007387 */ /* 0x0001e20000100800 */
[----:B--2---:R-:W-:-:S03]  /*2fe80*/  IADD3 R4, P2, R76, R3, RZ ;  /* 0x000000034c047210 */ /* 0x004fc60007f5e0ff */
[----:B------:R-:W-:Y:S04]  /*2fe90*/  STL [R1+0x1784], R5 ;  /* 0x0017840501007387 */ /* 0x000fe80000100800 */
[----:B------:R1:W-:Y:S01]  /*2fea0*/  STL [R1+0x17c0], R4 ;  /* 0x0017c00401007387 */ /* 0x0003e20000100800 */
[----:B0-----:R-:W-:-:S05]  /*2feb0*/  LEA.HI.X.SX32 R6, R70, R2, 0x1, P1 ;  /* 0x0000000246067211 */ /* 0x001fca00008f0eff */
[----:B------:R0:W-:Y:S01]  /*2fec0*/  STL [R1+0x178c], R6 ;  /* 0x00178c0601007387 */ /* 0x0001e20000100800 */
[----:B-1----:R-:W-:Y:S01]  /*2fed0*/  LEA.HI.X.SX32 R4, R71, R2, 0x1, P0 ;  /* 0x0000000247047211 */ /* 0x002fe200000f0eff */
[----:B------:R-:W-:Y:S01]  /*2fee0*/  IMAD R85, R85, UR9, RZ ;  /* 0x0000000955557c24 */ /* 0x000fe2000f8e02ff */
[----:B------:R-:W-:-:S05]  /*2fef0*/  IADD3 R5, P1, R77, R3, RZ ;  /* 0x000000034d057210 */ /* 0x000fca0007f3e0ff */
[----:B------:R1:W-:Y:S01]  /*2ff00*/  STL [R1+0x17c8], R5 ;  /* 0x0017c80501007387 */ /* 0x0003e20000100800 */
[----:B0-----:R-:W-:-:S03]  /*2ff10*/  IADD3 R6, P0, R78, R3, RZ ;  /* 0x000000034e067210 */ /* 0x001fc60007f1e0ff */
[----:B------:R0:W-:Y:S01]  /*2ff20*/  STL [R1+0x1794], R4 ;  /* 0x0017940401007387 */ /* 0x0001e20000100800 */
[----:B-1----:R-:W-:-:S03]  /*2ff30*/  LEA.HI.X.SX32 R5, R72, R2, 0x1, P6 ;  /* 0x0000000248057211 */ /* 0x002fc600030f0eff */
[----:B------:R1:W-:Y:S04]  /*2ff40*/  STL [R1+0x17d0], R6 ;  /* 0x0017d00601007387 */ /* 0x0003e80000100800 */
[----:B------:R2:W-:Y:S01]  /*2ff50*/  STL [R1+0x179c], R5 ;  /* 0x00179c0501007387 */ /* 0x0005e20000100800 */
[-C--:B0-----:R-:W-:Y:S02]  /*2ff60*/  IADD3 R4, P6, R79, R3.reuse, RZ ;  /* 0x000000034f047210 */ /* 0x081fe40007fde0ff */
[-C--:B-1----:R-:W-:Y:S02]  /*2ff70*/  LEA.HI.X.SX32 R6, R73, R2.reuse, 0x1, P5 ;  /* 0x0000000249067211 */ /* 0x082fe400028f0eff */
[----:B--2---:R-:W-:Y:S01]  /*2ff80*/  IADD3 R5, P5, R0, R3, RZ ;  /* 0x0000000300057210 */ /* 0x004fe20007fbe0ff */
[----:B------:R0:W-:Y:S04]  /*2ff90*/  STL [R1+0x17d8], R4 ;  /* 0x0017d80401007387 */ /* 0x0001e80000100800 */
[----:B------:R1:W-:Y:S01]  /*2ffa0*/  STL [R1+0x17a4], R6 ;  /* 0x0017a40601007387 */ /* 0x0003e20000100800 */
[----:B0-----:R-:W-:-:S03]  /*2ffb0*/  LEA.HI.X.SX32 R4, R74, R2, 0x1, P4 ;  /* 0x000000024a047211 */ /* 0x001fc600020f0eff */
[----:B------:R0:W-:Y:S01]  /*2ffc0*/  STL [R1+0x17e0], R5 ;  /* 0x0017e00501007387 */ /* 0x0001e20000100800 */
[----:B-1----:R-:W-:-:S03]  /*2ffd0*/  IADD3 R6, P4, R252, R3, RZ ;  /* 0x00000003fc067210 */ /* 0x002fc60007f9e0ff */
[----:B------:R1:W-:Y:S01]  /*2ffe0*/  STL [R1+0x17ac], R4 ;  /* 0x0017ac0401007387 */ /* 0x0003e20000100800 */
[----:B------:R-:W-:Y:S01]  /*2fff0*/  IMAD R86, R86, UR9, RZ ;  /* 0x0000000956567c24 */ /* 0x000fe2000f8e02ff */
[----:B0-----:R-:W-:Y:S02]  /*30000*/  LEA.HI.X.SX32 R5, R75, R2, 0x1, P3 ;  /* 0x000000024b057211 */ /* 0x001fe400018f0eff */
[----:B------:R0:W-:Y:S01]  /*30010*/  STL [R1+0x17e8], R6 ;  /* 0x0017e80601007387 */ /* 0x0001e20000100800 */
[----:B-1----:R-:W-:-:S03]  /*30020*/  IADD3 R4, P3, R84, R3, RZ ;  /* 0x0000000354047210 */ /* 0x002fc60007f7e0ff */
[----:B------:R1:W-:Y:S01]  /*30030*/  STL [R1+0x17b4], R5 ;  /* 0x0017b40501007387 */ /* 0x0003e20000100800 */
[----:B------:R-:W-:-:S03]  /*30040*/  IMAD R87, R87, UR9, RZ ;  /* 0x0000000957577c24 */ /* 0x000fc6000f8e02ff */
[----:B------:R2:W-:Y:S01]  /*30050*/  STL [R1+0x17f0], R4 ;  /* 0x0017f00401007387 */ /* 0x0005e20000100800 */
[----:B0-----:R-:W-:Y:S02]  /*30060*/  LEA.HI.X.SX32 R6, R76, R2, 0x1, P2 ;  /* 0x000000024c067211 */ /* 0x001fe400010f0eff */
[----:B-1----:R-:W-:-:S03]  /*30070*/  IADD3 R5, P2, R85, R3, RZ ;  /* 0x0000000355057210 */ /* 0x002fc60007f5e0ff */
[----:B------:R0:W-:Y:S01]  /*30080*/  STL [R1+0x17bc], R6 ;  /* 0x0017bc0601007387 */ /* 0x0001e20000100800 */
[----:B--2---:R-:W-:-:S03]  /*30090*/  LEA.HI.X.SX32 R4, R77, R2, 0x1, P1 ;  /* 0x000000024d047211 */ /* 0x004fc600008f0eff */
[----:B------:R1:W-:Y:S01]  /*300a0*/  STL [R1+0x17f8], R5 ;  /* 0x0017f80501007387 */ /* 0x0003e20000100800 */
[----:B------:R-:W-:-:S03]  /*300b0*/  IMAD R88, R88, UR9, RZ ;  /* 0x0000000958587c24 */ /* 0x000fc6000f8e02ff */
[----:B------:R2:W-:Y:S01]  /*300c0*/  STL [R1+0x17c4], R4 ;  /* 0x0017c40401007387 */ /* 0x0005e20000100800 */
[----:B0-----:R-:W-:Y:S02]  /*300d0*/  IADD3 R6, P1, R86, R3, RZ ;  /* 0x0000000356067210 */ /* 0x001fe40007f3e0ff */
[----:B-1----:R-:W-:-:S03]  /*300e0*/  LEA.HI.X.SX32 R5, R78, R2, 0x1, P0 ;  /* 0x000000024e057211 */ /* 0x002fc600000f0eff */
[----:B------:R0:W-:Y:S01]  /*300f0*/  STL [R1+0x1800], R6 ;  /* 0x0018000601007387 */ /* 0x0001e20000100800 */
[----:B--2---:R-:W-:-:S03]  /*30100*/  IADD3 R4, P0, R87, R3, RZ ;  /* 0x0000000357047210 */ /* 0x004fc60007f1e0ff */
[----:B------:R1:W-:Y:S01]  /*30110*/  STL [R1+0x17cc], R5 ;  /* 0x0017cc0501007387 */ /* 0x0003e20000100800 */
[----:B------:R-:W-:-:S03]  /*30120*/  IMAD R89, R89, UR9, RZ ;  /* 0x0000000959597c24 */ /* 0x000fc6000f8e02ff */
[----:B------:R2:W-:Y:S01]  /*30130*/  STL [R1+0x1808], R4 ;  /* 0x0018080401007387 */ /* 0x0005e20000100800 */
[----:B0-----:R-:W-:Y:S01]  /*30140*/  LEA.HI.X.SX32 R6, R79, R2, 0x1, P6 ;  /* 0x000000024f067211 */ /* 0x001fe200030f0eff */
[----:B------:R-:W-:Y:S01]  /*30150*/  IMAD R90, R90, UR9, RZ ;  /* 0x000000095a5a7c24 */ /* 0x000fe2000f8e02ff */
[----:B-1----:R-:W-:-:S03]  /*30160*/  IADD3 R5, P6, R88, R3, RZ ;  /* 0x0000000358057210 */ /* 0x002fc60007fde0ff */
[----:B------:R0:W-:Y:S01]  /*30170*/  STL [R1+0x17d4], R6 ;  /* 0x0017d40601007387 */ /* 0x0001e20000100800 */
[----:B--2---:R-:W-:-:S03]  /*30180*/  LEA.HI.X.SX32 R4, R0, R2, 0x1, P5 ;  /* 0x0000000200047211 */ /* 0x004fc600028f0eff */
[----:B------:R-:W2:Y:S01]  /*30190*/  LDL.LU R0, [R1+0x1d5c] ;  /* 0x001d5c0001007983 */ /* 0x000ea20000300800 */
[----:B------:R-:W-:-:S03]  /*301a0*/  IMAD R91, R91, UR9, RZ ;  /* 0x000000095b5b7c24 */ /* 0x000fc6000f8e02ff */
[----:B------:R1:W-:Y:S01]  /*301b0*/  STL [R1+0x1810], R5 ;  /* 0x0018100501007387 */ /* 0x0003e20000100800 */
[----:B0-----:R-:W-:-:S03]  /*301c0*/  IADD3 R6, P5, R89, R3, RZ ;  /* 0x0000000359067210 */ /* 0x001fc60007fbe0ff */
[----:B------:R0:W-:Y:S01]  /*301d0*/  STL [R1+0x17dc], R4 ;  /* 0x0017dc0401007387 */ /* 0x0001e20000100800 */
[----:B-1----:R-:W-:-:S03]  /*301e0*/  LEA.HI.X.SX32 R5, R252, R2, 0x1, P4 ;  /* 0x00000002fc057211 */ /* 0x002fc600020f0eff */
[----:B------:R1:W-:Y:S01]  /*301f0*/  STL [R1+0x1818], R6 ;  /* 0x0018180601007387 */ /* 0x0003e20000100800 */
[----:B0-----:R-:W-:-:S03]  /*30200*/  IADD3 R4, P4, R90, R3, RZ ;  /* 0x000000035a047210 */ /* 0x001fc60007f9e0ff */
[----:B------:R0:W-:Y:S01]  /*30210*/  STL [R1+0x17e4], R5 ;  /* 0x0017e40501007387 */ /* 0x0001e20000100800 */
[----:B------:R-:W-:-:S03]  /*30220*/  IMAD R92, R92, UR9, RZ ;  /* 0x000000095c5c7c24 */ /* 0x000fc6000f8e02ff */
[----:B------:R3:W-:Y:S01]  /*30230*/  STL [R1+0x1820], R4 ;  /* 0x0018200401007387 */ /* 0x0007e20000100800 */
[----:B-1----:R-:W-:Y:S01]  /*30240*/  LEA.HI.X.SX32 R6, R84, R2, 0x1, P3 ;  /* 0x0000000254067211 */ /* 0x002fe200018f0eff */
[----:B------:R-:W-:Y:S01]  /*30250*/  IMAD R93, R93, UR9, RZ ;  /* 0x000000095d5d7c24 */ /* 0x000fe2000f8e02ff */
[----:B0-----:R-:W-:-:S03]  /*30260*/  IADD3 R5, P3, R91, R3, RZ ;  /* 0x000000035b057210 */ /* 0x001fc60007f7e0ff */
[----:B------:R0:W-:Y:S01]  /*30270*/  STL [R1+0x17ec], R6 ;  /* 0x0017ec0601007387 */ /* 0x0001e20000100800 */
[----:B---3--:R-:W-:-:S03]  /*30280*/  LEA.HI.X.SX32 R4, R85, R2, 0x1, P2 ;  /* 0x0000000255047211 */ /* 0x008fc600010f0eff */
[----:B------:R1:W-:Y:S01]  /*30290*/  STL [R1+0x1828], R5 ;  /* 0x0018280501007387 */ /* 0x0003e20000100800 */
[----:B------:R-:W-:-:S03]  /*302a0*/  IMAD R94, R94, UR9, RZ ;  /* 0x000000095e5e7c24 */ /* 0x000fc6000f8e02ff */
[----:B------:R3:W-:Y:S01]  /*302b0*/  STL [R1+0x17f4], R4 ;  /* 0x0017f40401007387 */ /* 0x0007e20000100800 */
[----:B0-----:R-:W-:Y:S02]  /*302c0*/  IADD3 R6, P2, R92, R3, RZ ;  /* 0x000000035c067210 */ /* 0x001fe40007f5e0ff */
[----:B-1----:R-:W-:-:S03]  /*302d0*/  LEA.HI.X.SX32 R5, R86, R2, 0x1, P1 ;  /* 0x0000000256057211 */ /* 0x002fc600008f0eff */
[----:B------:R0:W-:Y:S01]  /*302e0*/  STL [R1+0x1830], R6 ;  /* 0x0018300601007387 */ /* 0x0001e20000100800 */
[----:B---3--:R-:W-:-:S03]  /*302f0*/  IADD3 R4, P1, R93, R3, RZ ;  /* 0x000000035d047210 */ /* 0x008fc60007f3e0ff */
[----:B------:R1:W-:Y:S01]  /*30300*/  STL [R1+0x17fc], R5 ;  /* 0x0017fc0501007387 */ /* 0x0003e20000100800 */
[----:B------:R-:W-:-:S03]  /*30310*/  IMAD R95, R95, UR9, RZ ;  /* 0x000000095f5f7c24 */ /* 0x000fc6000f8e02ff */
[----:B------:R3:W-:Y:S01]  /*30320*/  STL [R1+0x1838], R4 ;  /* 0x0018380401007387 */ /* 0x0007e20000100800 */
[----:B0-----:R-:W-:Y:S01]  /*30330*/  LEA.HI.X.SX32 R6, R87, R2, 0x1, P0 ;  /* 0x0000000257067211 */ /* 0x001fe200000f0eff */
[----:B------:R-:W-:Y:S01]  /*30340*/  IMAD R96, R96, UR9, RZ ;  /* 0x0000000960607c24 */ /* 0x000fe2000f8e02ff */
[----:B-1----:R-:W-:-:S03]  /*30350*/  IADD3 R5, P0, R94, R3, RZ ;  /* 0x000000035e057210 */ /* 0x002fc60007f1e0ff */
        /* <DEDUP_REMOVED lines=785> */
[-C--:B0-----:R-:W-:Y:S01]  /*33470*/  IADD3 R6, P4, R80, R3.reuse, RZ ;  /* 0x0000000350067210 */ /* 0x081fe20007f9e0ff */
[----:B------:R-:W0:Y:S01]  /*33480*/  S2R R79, SR_TID.X ;  /* 0x00000000004f7919 */ /* 0x000e220000002100 */
[----:B-1----:R-:W-:Y:S02]  /*33490*/  LEA.HI.X.SX32 R5, R246, R2, 0x1, P3 ;  /* 0x00000002f6057211 */ /* 0x002fe400018f0eff */
[----:B---3--:R-:W-:Y:S01]  /*334a0*/  IADD3 R4, P3, R82, R3, RZ ;  /* 0x0000000352047210 */ /* 0x008fe20007f7e0ff */
[----:B------:R1:W-:Y:S01]  /*334b0*/  STL [R1+0x1d1c], R6 ;  /* 0x001d1c0601007387 */ /* 0x0003e20000100800 */
[----:B------:R-:W-:-:S03]  /*334c0*/  IMAD R83, R83, UR9, RZ ;  /* 0x0000000953537c24 */ /* 0x000fc6000f8e02ff */
[----:B------:R3:W-:Y:S01]  /*334d0*/  STL [R1+0x1cf4], R5 ;  /* 0x001cf40501007387 */ /* 0x0007e20000100800 */
[----:B------:R-:W-:-:S03]  /*334e0*/  IMAD R125, R125, UR9, RZ ;  /* 0x000000097d7d7c24 */ /* 0x000fc6000f8e02ff */
[----:B------:R4:W-:Y:S01]  /*334f0*/  STL [R1+0x1d28], R4 ;  /* 0x001d280401007387 */ /* 0x0009e20000100800 */
[----:B-1----:R-:W-:Y:S02]  /*33500*/  LEA.HI.X.SX32 R6, R247, R2, 0x1, P2 ;  /* 0x00000002f7067211 */ /* 0x002fe400010f0eff */
[----:B---3--:R-:W-:-:S03]  /*33510*/  IADD3 R5, P2, R81, R3, RZ ;  /* 0x0000000351057210 */ /* 0x008fc60007f5e0ff */
[----:B------:R1:W-:Y:S01]  /*33520*/  STL [R1+0x1cfc], R6 ;  /* 0x001cfc0601007387 */ /* 0x0003e20000100800 */
[----:B----4-:R-:W-:-:S03]  /*33530*/  LEA.HI.X.SX32 R4, R248, R2, 0x1, P1 ;  /* 0x00000002f8047211 */ /* 0x010fc600008f0eff */
[----:B------:R3:W-:Y:S04]  /*33540*/  STL [R1+0x1d20], R5 ;  /* 0x001d200501007387 */ /* 0x0007e80000100800 */
[----:B------:R4:W-:Y:S01]  /*33550*/  STL [R1+0x1d04], R4 ;  /* 0x001d040401007387 */ /* 0x0009e20000100800 */
[----:B-1----:R-:W-:Y:S02]  /*33560*/  IADD3 R6, P1, R83, R3, RZ ;  /* 0x0000000353067210 */ /* 0x002fe40007f3e0ff */
[----:B---3--:R-:W-:-:S03]  /*33570*/  LEA.HI.X.SX32 R5, R249, R2, 0x1, P0 ;  /* 0x00000002f9057211 */ /* 0x008fc600000f0eff */
[----:B------:R-:W-:Y:S01]  /*33580*/  STL [R1+0x1d24], R6 ;  /* 0x001d240601007387 */ /* 0x000fe20000100800 */
[----:B----4-:R-:W-:Y:S02]  /*33590*/  IADD3 R4, P0, R125, R3, RZ ;  /* 0x000000037d047210 */ /* 0x010fe40007f1e0ff */
[-C--:B------:R-:W-:Y:S01]  /*335a0*/  LEA.HI.X.SX32 R3, R250, R2.reuse, 0x1, P6 ;  /* 0x00000002fa037211 */ /* 0x080fe200030f0eff */
[----:B------:R-:W-:Y:S04]  /*335b0*/  STL [R1+0x1d0c], R5 ;  /* 0x001d0c0501007387 */ /* 0x000fe80000100800 */
[----:B------:R1:W-:Y:S04]  /*335c0*/  STL [R1+0x1124], R4 ;  /* 0x0011240401007387 */ /* 0x0003e80000100800 */
[----:B------:R3:W-:Y:S01]  /*335d0*/  STL [R1+0x1110], R3 ;  /* 0x0011100301007387 */ /* 0x0007e20000100800 */
[----:B-1----:R-:W-:-:S02]  /*335e0*/  LEA.HI.X.SX32 R4, R251, R2, 0x1, P5 ;  /* 0x00000002fb047211 */ /* 0x002fc400028f0eff */
[----:B---3--:R-:W-:-:S03]  /*335f0*/  LEA.HI.X.SX32 R3, R80, R2, 0x1, P4 ;  /* 0x0000000250037211 */ /* 0x008fc600020f0eff */
[----:B------:R1:W-:Y:S01]  /*33600*/  STL [R1+0x1114], R4 ;  /* 0x0011140401007387 */ /* 0x0003e20000100800 */
[----:B------:R-:W-:-:S03]  /*33610*/  LEA.HI.X.SX32 R5, R82, R2, 0x1, P3 ;  /* 0x0000000252057211 */ /* 0x000fc600018f0eff */
[----:B------:R3:W-:Y:S01]  /*33620*/  STL [R1+0x1118], R3 ;  /* 0x0011180301007387 */ /* 0x0007e20000100800 */
[----:B--2---:R-:W-:Y:S02]  /*33630*/  IADD3 R10, P6, R0, UR10, RZ ;  /* 0x0000000a000a7c10 */ /* 0x004fe4000ffde0ff */
[-C--:B-1----:R-:W-:Y:S01]  /*33640*/  LEA.HI.X.SX32 R4, R81, R2.reuse, 0x1, P2 ;  /* 0x0000000251047211 */ /* 0x082fe200010f0eff */
[----:B------:R-:W-:Y:S01]  /*33650*/  STL [R1+0x1128], R5 ;  /* 0x0011280501007387 */ /* 0x000fe20000100800 */
[----:B---3--:R-:W-:-:S03]  /*33660*/  LEA.HI.X.SX32 R3, R83, R2, 0x1, P1 ;  /* 0x0000000253037211 */ /* 0x008fc600008f0eff */
[----:B------:R-:W-:Y:S01]  /*33670*/  STL [R1+0x111c], R4 ;  /* 0x00111c0401007387 */ /* 0x000fe20000100800 */
[----:B------:R-:W-:-:S03]  /*33680*/  LEA.HI.X.SX32 R2, R125, R2, 0x1, P0 ;  /* 0x000000027d027211 */ /* 0x000fc600000f0eff */
[----:B------:R0:W-:Y:S01]  /*33690*/  STL [R1+0x1120], R3 ;  /* 0x0011200301007387 */ /* 0x0001e20000100800 */
[----:B------:R-:W-:-:S03]  /*336a0*/  LEA.HI.X.SX32 R9, R0, UR11, 0x1, P6 ;  /* 0x0000000b00097c11 */ /* 0x000fc6000b0f0eff */
[----:B------:R1:W5:Y:S01]  /*336b0*/  LDL.LU R0, [R1+0x1d58] ;  /* 0x001d580001007983 */ /* 0x0003620000300800 */
[----:B0-----:R-:W-:-:S03]  /*336c0*/  IMAD.SHL.U32 R3, R79, 0x10, RZ ;  /* 0x000000104f037824 */ /* 0x001fc600078e00ff */
[----:B------:R0:W-:Y:S04]  /*336d0*/  STL [R1+0xd14], R2 ;  /* 0x000d140201007387 */ /* 0x0001e80000100800 */
[----:B------:R2:W-:Y:S04]  /*336e0*/  STL [R1+0x1d50], R3 ;  /* 0x001d500301007387 */ /* 0x0005e80000100800 */
[----:B------:R-:W-:Y:S01]  /*336f0*/  STL [R1+0x930], RZ ;  /* 0x000930ff01007387 */ /* 0x000fe20000100800 */
[----:B0-----:R-:W0:Y:S03]  /*33700*/  LDC R2, c[0x0][0x238] ;  /* 0x00008e00ff027b82 */ /* 0x001e260000000800 */
[----:B------:R-:W-:Y:S04]  /*33710*/  STL [R1+0x400], RZ ;  /* 0x000400ff01007387 */ /* 0x000fe80000100800 */
        /* <DEDUP_REMOVED lines=255> */
[----:B------:R-:W-:Y:S04]  /*34710*/  STL [R1], RZ ;  /* 0x000000ff01007387 */ /* 0x000fe80000100800 */
        /* <DEDUP_REMOVED lines=126> */
[----:B------:R-:W-:Y:S01]  /*34f00*/  STL [R1+0x1fc], RZ ;  /* 0x0001fcff01007387 */ /* 0x000fe20000100800 */
[----:B------:R-:W-:Y:S01]  /*34f10*/  UIADD3 UR10, UR4, 0x10000, URZ ;  /* 0x00010000040a7890 */ /* 0x000fe2000fffe03f */
[----:B------:R-:W-:-:S02]  /*34f20*/  LOP3.LUT R252, R79, 0x7f, RZ, 0xc0, !PT ;  /* 0x0000007f4ffc7812 */ /* 0x000fc400078ec0ff */
[----:B------:R-:W-:Y:S02]  /*34f30*/  CS2R R24, SRZ ;  /* 0x0000000000187805 */ /* 0x000fe4000001ff00 */
[----:B------:R-:W-:Y:S02]  /*34f40*/  CS2R R26, SRZ ;  /* 0x00000000001a7805 */ /* 0x000fe4000001ff00 */
[----:B------:R-:W-:Y:S02]  /*34f50*/  CS2R R28, SRZ ;  /* 0x00000000001c7805 */ /* 0x000fe4000001ff00 */
[----:B------:R-:W-:Y:S02]  /*34f60*/  CS2R R30, SRZ ;  /* 0x00000000001e7805 */ /* 0x000fe4000001ff00 */
[----:B------:R-:W-:Y:S02]  /*34f70*/  CS2R R32, SRZ ;  /* 0x0000000000207805 */ /* 0x000fe4000001ff00 */
[----:B------:R-:W-:-:S02]  /*34f80*/  CS2R R34, SRZ ;  /* 0x0000000000227805 */ /* 0x000fc4000001ff00 */
[----:B------:R-:W-:Y:S02]  /*34f90*/  CS2R R36, SRZ ;  /* 0x0000000000247805 */ /* 0x000fe4000001ff00 */
[----:B------:R-:W-:Y:S02]  /*34fa0*/  CS2R R38, SRZ ;  /* 0x0000000000267805 */ /* 0x000fe4000001ff00 */
[----:B------:R-:W-:Y:S02]  /*34fb0*/  CS2R R40, SRZ ;  /* 0x0000000000287805 */ /* 0x000fe4000001ff00 */
[----:B------:R-:W-:Y:S02]  /*34fc0*/  CS2R R42, SRZ ;  /* 0x00000000002a7805 */ /* 0x000fe4000001ff00 */
[----:B------:R-:W-:Y:S02]  /*34fd0*/  CS2R R44, SRZ ;  /* 0x00000000002c7805 */ /* 0x000fe4000001ff00 */
[----:B------:R-:W-:-:S02]  /*34fe0*/  CS2R R46, SRZ ;  /* 0x00000000002e7805 */ /* 0x000fc4000001ff00 */
[----:B------:R-:W-:Y:S02]  /*34ff0*/  CS2R R48, SRZ ;  /* 0x0000000000307805 */ /* 0x000fe4000001ff00 */
[----:B------:R-:W-:Y:S01]  /*35000*/  CS2R R50, SRZ ;  /* 0x0000000000327805 */ /* 0x000fe2000001ff00 */
[----:B------:R-:W-:Y:S01]  /*35010*/  USHF.R.U32.HI UR30, URZ, 0x4, UR4 ;  /* 0x000000043f1e7899 */ /* 0x000fe20008011604 */
[----:B------:R-:W-:Y:S01]  /*35020*/  UMOV UR8, URZ ;  /* 0x0000003f00087c82 */ /* 0x000fe20008000000 */
[----:B------:R-:W-:Y:S01]  /*35030*/  UMOV UR9, URZ ;  /* 0x0000003f00097c82 */ /* 0x000fe20008000000 */
[----:B------:R-:W-:Y:S02]  /*35040*/  USHF.L.U32 UR5, UR5, 0x7, URZ ;  /* 0x0000000705057899 */ /* 0x000fe4000800063f */
[----:B------:R-:W-:Y:S01]  /*35050*/  USHF.R.U32.HI UR10, URZ, 0x4, UR10 ;  /* 0x000000043f0a7899 */ /* 0x000fe2000801160a */
[----:B------:R-:W3:Y:S01]  /*35060*/  LDC R161, c[0x0][0x230] ;  /* 0x00008c00ffa17b82 */ /* 0x000ee20000000800 */
[----:B--2---:R-:W-:Y:S01]  /*35070*/  LOP3.LUT R3, R3, 0x70, RZ, 0xc0, !PT ;  /* 0x0000007003037812 */ /* 0x004fe200078ec0ff */
[----:B------:R-:W-:Y:S01]  /*35080*/  USGXT.U32 UR30, UR30, 0xe ;  /* 0x0000000e1e1e789a */ /* 0x000fe20008000000 */
[C---:B0-----:R-:W-:Y:S01]  /*35090*/  IMAD R4, R2.reuse, 0x7f, RZ ;  /* 0x0000007f02047824 */ /* 0x041fe200078e02ff */
[----:B------:R-:W-:Y:S01]  /*350a0*/  USGXT.U32 UR28, UR10, 0xe ;  /* 0x0000000e0a1c789a */ /* 0x000fe20008000000 */
[----:B------:R-:W-:Y:S01]  /*350b0*/  IMAD R5, R2, 0x7e, RZ ;  /* 0x0000007e02057824 */ /* 0x000fe200078e02ff */
[----:B------:R-:W-:Y:S01]  /*350c0*/  UIADD3 UR14, UP0, UR30, 0x2, URZ ;  /* 0x000000021e0e7890 */ /* 0x000fe2000ff1e03f */
[----:B------:R-:W-:Y:S01]  /*350d0*/  IMAD R3, R252, 0x80, R3 ;  /* 0x00000080fc037824 */ /* 0x000fe200078e0203 */
[----:B------:R-:W-:Y:S01]  /*350e0*/  USHF.R.S32.HI UR44, URZ, 0x1f, UR5 ;  /* 0x0000001f3f2c7899 */ /* 0x000fe20008011405 */
[C---:B------:R-:W-:Y:S01]  /*350f0*/  IMAD R6, R2.reuse, 0x7d, RZ ;  /* 0x0000007d02067824 */ /* 0x040fe200078e02ff */
[----:B------:R-:W-:Y:S01]  /*35100*/  UIADD3.X UR15, UR9, 0x40000040, URZ, UP0, !UPT ;  /* 0x40000040090f7890 */ /* 0x000fe200087fe43f */
[C---:B------:R-:W-:Y:S01]  /*35110*/  IMAD R7, R2.reuse, 0x7c, RZ ;  /* 0x0000007c02077824 */ /* 0x040fe200078e02ff */
[----:B------:R-:W-:Y:S01]  /*35120*/  STL [R1+0x1d2c], R3 ;  /* 0x001d2c0301007387 */ /* 0x000fe20000100800 */
[----:B------:R-:W-:Y:S01]  /*35130*/  UIADD3 UR12, UP0, UR28, 0x2, URZ ;  /* 0x000000021c0c7890 */ /* 0x000fe2000ff1e03f */
[C---:B------:R-:W-:Y:S01]  /*35140*/  IMAD R8, R2.reuse, 0x7b, RZ ;  /* 0x0000007b02087824 */ /* 0x040fe200078e02ff */
[----:B------:R-:W-:Y:S01]  /*35150*/  UIADD3.64 UR18, UR14, 0x2, URZ ;  /* 0x000000020e127897 */ /* 0x000fe2000fffe03f */
[C---:B------:R-:W-:Y:S01]  /*35160*/  IMAD R11, R2.reuse, 0x7a, RZ ;  /* 0x0000007a020b7824 */ /* 0x040fe200078e02ff */
[----:B------:R-:W-:Y:S01]  /*35170*/  UIADD3.X UR13, UR8, 0x40000040, URZ, UP0, !UPT ;  /* 0x40000040080d7890 */ /* 0x000fe200087fe43f */
[C---:B------:R-:W-:Y:S01]  /*35180*/  IMAD R12, R2.reuse, 0x79, RZ ;  /* 0x00000079020c7824 */ /* 0x040fe200078e02ff */
[----:B------:R-:W-:Y:S01]  /*35190*/  UIADD3.64 UR22, UR14, 0x4, URZ ;  /* 0x000000040e167897 */ /* 0x000fe2000fffe03f */
[C---:B------:R-:W-:Y:S01]  /*351a0*/  IMAD R13, R2.reuse, 0x78, RZ ;  /* 0x00000078020d7824 */ /* 0x040fe200078e02ff */
[----:B------:R-:W-:Y:S01]  /*351b0*/  UIADD3.64 UR10, UR14, 0x7fe, URZ ;  /* 0x000007fe0e0a7897 */ /* 0x000fe2000fffe03f */
[C---:B------:R-:W-:Y:S01]  /*351c0*/  IMAD R14, R2.reuse, 0x77, RZ ;  /* 0x00000077020e7824 */ /* 0x040fe200078e02ff */
[----:B------:R-:W-:Y:S01]  /*351d0*/  UIADD3.64 UR34, UR14, 0x800, URZ ;  /* 0x000008000e227897 */ /* 0x000fe2000fffe03f */
[----:B---3--:R-:W-:Y:S01]  /*351e0*/  VIADD R161, R161, 0x7f ;  /* 0x0000007fa1a17836 */ /* 0x008fe20000000000 */
[----:B------:R-:W-:Y:S01]  /*351f0*/  UIADD3.64 UR38, UR14, 0x802, URZ ;  /* 0x000008020e267897 */ /* 0x000fe2000fffe03f */
[C---:B------:R-:W-:Y:S01]  /*35200*/  IMAD R15, R2.reuse, 0x76, RZ ;  /* 0x00000076020f7824 */ /* 0x040fe200078e02ff */
[----:B------:R-:W-:Y:S01]  /*35210*/  UIADD3.64 UR42, UR14, 0x804, URZ ;  /* 0x000008040e2a7897 */ /* 0x000fe2000fffe03f */
[C---:B------:R-:W-:Y:S01]  /*35220*/  IMAD R16, R2.reuse, 0x75, RZ ;  /* 0x0000007502107824 */ /* 0x040fe200078e02ff */
[----:B------:R-:W-:Y:S01]  /*35230*/  SHF.R.S32.HI R160, RZ, 0x1f, R161 ;  /* 0x0000001fffa07819 */ /* 0x000fe200000114a1 */
[C---:B------:R-:W-:Y:S01]  /*35240*/  IMAD R17, R2.reuse, 0x74, RZ ;  /* 0x0000007402117824 */ /* 0x040fe200078e02ff */
[----:B------:R-:W-:Y:S01]  /*35250*/  UIADD3.64 UR16, UR12, 0x2, URZ ;  /* 0x000000020c107897 */ /* 0x000fe2000fffe03f */
[----:B------:R-:W-:Y:S01]  /*35260*/  IMAD R18, R2, 0x73, RZ ;  /* 0x0000007302127824 */ /* 0x000fe200078e02ff */
[----:B------:R-:W-:Y:S01]  /*35270*/  LEA.HI R160, R160, R161, RZ, 0x7 ;  /* 0x000000a1a0a07211 */ /* 0x000fe200078f38ff */
[C---:B------:R-:W-:Y:S01]  /*35280*/  IMAD R19, R2.reuse, 0x72, RZ ;  /* 0x0000007202137824 */ /* 0x040fe200078e02ff */
[----:B------:R-:W-:Y:S01]  /*35290*/  UIADD3.64 UR20, UR12, 0x4, URZ ;  /* 0x000000040c147897 */ /* 0x000fe2000fffe03f */
[C---:B------:R-:W-:Y:S01]  /*352a0*/  IMAD R20, R2.reuse, 0x71, RZ ;  /* 0x0000007102147824 */ /* 0x040fe200078e02ff */
[----:B------:R-:W-:Y:S01]  /*352b0*/  SHF.R.S32.HI R160, RZ, 0x7, R160 ;  /* 0x00000007ffa07819 */ /* 0x000fe200000114a0 */
[C---:B------:R-:W-:Y:S01]  /*352c0*/  IMAD R21, R2.reuse, 0x70, RZ ;  /* 0x0000007002157824 */ /* 0x040fe200078e02ff */
[----:B------:R-:W-:Y:S01]  /*352d0*/  UIADD3.64 UR24, UR12, 0x1fe, URZ ;  /* 0x000001fe0c187897 */ /* 0x000fe2000fffe03f */
[C---:B------:R-:W-:Y:S01]  /*352e0*/  IMAD R22, R2.reuse, 0x6f, RZ ;  /* 0x0000006f02167824 */ /* 0x040fe200078e02ff */
[----:B------:R-:W-:Y:S01]  /*352f0*/  UIADD3.64 UR56, UR12, 0x200, URZ ;  /* 0x000002000c387897 */ /* 0x000fe2000fffe03f */
[C---:B------:R-:W-:Y:S01]  /*35300*/  IMAD R23, R2.reuse, 0x6e, RZ ;  /* 0x0000006e02177824 */ /* 0x040fe200078e02ff */
[----:B------:R-:W-:Y:S01]  /*35310*/  UIADD3.64 UR52, UR12, 0x202, URZ ;  /* 0x000002020c347897 */ /* 0x000fe2000fffe03f */
[----:B------:R-:W-:-:S02]  /*35320*/  IMAD R52, R2, 0x6d, RZ ;  /* 0x0000006d02347824 */ /* 0x000fc400078e02ff */
[C---:B------:R-:W-:Y:S02]  /*35330*/  IMAD R53, R2.reuse, 0x6c, RZ ;  /* 0x0000006c02357824 */ /* 0x040fe400078e02ff */
[C---:B------:R-:W-:Y:S02]  /*35340*/  IMAD R54, R2.reuse, 0x6b, RZ ;  /* 0x0000006b02367824 */ /* 0x040fe400078e02ff */
[C---:B------:R-:W-:Y:S02]  /*35350*/  IMAD R55, R2.reuse, 0x6a, RZ ;  /* 0x0000006a02377824 */ /* 0x040fe400078e02ff */
[C---:B------:R-:W-:Y:S02]  /*35360*/  IMAD R56, R2.reuse, 0x69, RZ ;  /* 0x0000006902387824 */ /* 0x040fe400078e02ff */
[C---:B------:R-:W-:Y:S02]  /*35370*/  IMAD R57, R2.reuse, 0x68, RZ ;  /* 0x0000006802397824 */ /* 0x040fe400078e02ff */
        /* <DEDUP_REMOVED lines=39> */
[C---:B------:R-:W-:Y:S02]  /*355f0*/  IMAD.SHL.U32 R97, R2.reuse, 0x40, RZ ;  /* 0x0000004002617824 */ /* 0x040fe400078e00ff */
        /* <DEDUP_REMOVED lines=31> */
[C---:B------:R-:W-:Y:S02]  /*357f0*/  IMAD.SHL.U32 R129, R2.reuse, 0x20, RZ ;  /* 0x0000002002817824 */ /* 0x040fe400078e00ff */
        /* <DEDUP_REMOVED lines=27> */
[C---:B------:R-:W-:Y:S02]  /*359b0*/  IMAD.SHL.U32 R157, R2.reuse, 0x4, RZ ;  /* 0x00000004029d7824 */ /* 0x040fe400078e00ff */
[C---:B------:R-:W-:Y:S02]  /*359c0*/  IMAD R158, R2.reuse, 0x3, RZ ;  /* 0x00000003029e7824 */ /* 0x040fe400078e02ff */
[C---:B------:R-:W-:Y:S02]  /*359d0*/  IMAD.SHL.U32 R159, R2.reuse, 0x2, RZ ;  /* 0x00000002029f7824 */ /* 0x040fe400078e00ff */
[----:B------:R-:W-:Y:S01]  /*359e0*/  IMAD.SHL.U32 R189, R2, 0x80, RZ ;  /* 0x0000008002bd7824 */ /* 0x000fe200078e00ff */
[-C--:B------:R-:W-:Y:S01]  /*359f0*/  IADD3 R162, P3, R4, R10.reuse, RZ ;  /* 0x0000000a04a27210 */ /* 0x080fe20007f7e0ff */
[----:B------:R-:W-:Y:S01]  /*35a00*/  UIADD3.64 UR48, UR12, 0x204, URZ ;  /* 0x000002040c307897 */ /* 0x000fe2000fffe03f */
[-C--:B------:R-:W-:Y:S01]  /*35a10*/  IADD3 R160, P4, R5, R10.reuse, RZ ;  /* 0x0000000a05a07210 */ /* 0x080fe20007f9e0ff */
[----:B------:R-:W-:Y:S01]  /*35a20*/  UMOV UR31, 0x40000040 ;  /* 0x40000040001f7882 */ /* 0x000fe20000000000 */
[----:B------:R-:W-:Y:S01]  /*35a30*/  IADD3 R161, P5, R6, R10, RZ ;  /* 0x0000000a06a17210 */ /* 0x000fe20007fbe0ff */
[----:B------:R0:W-:Y:S01]  /*35a40*/  STL [R1+0xd1c], R162 ;  /* 0x000d1ca201007387 */ /* 0x0001e20000100800 */
[----:B------:R-:W-:-:S03]  /*35a50*/  UMOV UR29, 0x40000040 ;  /* 0x40000040001d7882 */ /* 0x000fc60000000000 */
[----:B------:R2:W-:Y:S04]  /*35a60*/  STL [R1+0xd24], R160 ;  /* 0x000d24a001007387 */ /* 0x0005e80000100800 */
[----:B------:R3:W-:Y:S01]  /*35a70*/  STL [R1+0xd2c], R161 ;  /* 0x000d2ca101007387 */ /* 0x0007e20000100800 */
[-C--:B0-----:R-:W-:Y:S02]  /*35a80*/  IADD3 R162, P6, R7, R10.reuse, RZ ;  /* 0x0000000a07a27210 */ /* 0x081fe40007fde0ff */
[----:B--2---:R-:W-:-:S03]  /*35a90*/  IADD3 R160, P0, R8, R10, RZ ;  /* 0x0000000a08a07210 */ /* 0x004fc60007f1e0ff */
[----:B------:R0:W-:Y:S01]  /*35aa0*/  STL [R1+0xd34], R162 ;  /* 0x000d34a201007387 */ /* 0x0001e20000100800 */
[----:B---3--:R-:W-:-:S03]  /*35ab0*/  IADD3 R161, P1, R11, R10, RZ ;  /* 0x0000000a0ba17210 */ /* 0x008fc60007f3e0ff */
[----:B------:R2:W-:Y:S04]  /*35ac0*/  STL [R1+0xd3c], R160 ;  /* 0x000d3ca001007387 */ /* 0x0005e80000100800 */
[----:B------:R3:W-:Y:S01]  /*35ad0*/  STL [R1+0xd44], R161 ;  /* 0x000d44a101007387 */ /* 0x0007e20000100800 */
[----:B0-----:R-:W-:Y:S02]  /*35ae0*/  IADD3 R162, P2, R12, R10, RZ ;  /* 0x0000000a0ca27210 */ /* 0x001fe40007f5e0ff */
[----:B--2---:R-:W-:-:S03]  /*35af0*/  LEA.HI.X.SX32 R160, R4, R9, 0x1, P3 ;  /* 0x0000000904a07211 */ /* 0x004fc600018f0eff */
[----:B------:R-:W-:Y:S01]  /*35b00*/  STL [R1+0xd4c], R162 ;  /* 0x000d4ca201007387 */ /* 0x000fe20000100800 */
[-C--:B------:R-:W-:Y:S02]  /*35b10*/  LEA.HI.X.SX32 R4, R5, R9.reuse, 0x1, P4 ;  /* 0x0000000905047211 */ /* 0x080fe400020f0eff */
[-C--:B---3--:R-:W-:Y:S01]  /*35b20*/  IADD3 R161, P3, R13, R10.reuse, RZ ;  /* 0x0000000a0da17210 */ /* 0x088fe20007f7e0ff */
[----:B------:R0:W-:Y:S01]  /*35b30*/  STL [R1+0xd18], R160 ;  /* 0x000d18a001007387 */ /* 0x0001e20000100800 */
[-C--:B------:R-:W-:Y:S02]  /*35b40*/  LEA.HI.X.SX32 R5, R6, R9.reuse, 0x1, P5 ;  /* 0x0000000906057211 */ /* 0x080fe400028f0eff */
[----:B------:R-:W-:Y:S01]  /*35b50*/  LEA.HI.X.SX32 R6, R7, R9, 0x1, P6 ;  /* 0x0000000907067211 */ /* 0x000fe200030f0eff */
[----:B------:R-:W-:Y:S04]  /*35b60*/  STL [R1+0xd54], R161 ;  /* 0x000d54a101007387 */ /* 0x000fe80000100800 */
[----:B------:R2:W-:Y:S01]  /*35b70*/  STL [R1+0xd20], R4 ;  /* 0x000d200401007387 */ /* 0x0005e20000100800 */
[----:B0-----:R-:W-:-:S05]  /*35b80*/  IADD3 R160, P4, R14, R10, RZ ;  /* 0x0000000a0ea07210 */ /* 0x001fca0007f9e0ff */
[----:B------:R-:W-:Y:S01]  /*35b90*/  STL [R1+0xd5c], R160 ;  /* 0x000d5ca001007387 */ /* 0x000fe20000100800 */
[----:B--2---:R-:W-:-:S03]  /*35ba0*/  IADD3 R4, P5, R15, R10, RZ ;  /* 0x0000000a0f047210 */ /* 0x004fc60007fbe0ff */
[----:B------:R0:W-:Y:S04]  /*35bb0*/  STL [R1+0xd28], R5 ;  /* 0x000d280501007387 */ /* 0x0001e80000100800 */
[----:B------:R2:W-:Y:S04]  /*35bc0*/  STL [R1+0xd64], R4 ;  /* 0x000d640401007387 */ /* 0x0005e80000100800 */
[----:B------:R3:W-:Y:S01]  /*35bd0*/  STL [R1+0xd30], R6 ;  /* 0x000d300601007387 */ /* 0x0007e20000100800 */
[----:B0-----:R-:W-:Y:S02]  /*35be0*/  IADD3 R5, P6, R16, R10, RZ ;  /* 0x0000000a10057210 */ /* 0x001fe40007fde0ff */
[----:B--2---:R-:W-:-:S03]  /*35bf0*/  LEA.HI.X.SX32 R4, R8, R9, 0x1, P0 ;  /* 0x0000000908047211 */ /* 0x004fc600000f0eff */
[----:B------:R0:W-:Y:S01]  /*35c00*/  STL [R1+0xd6c], R5 ;  /* 0x000d6c0501007387 */ /* 0x0001e20000100800 */
[----:B------:R-:W-:Y:S02]  /*35c10*/  SHF.R.S32.HI R8, RZ, 0x1f, R189 ;  /* 0x0000001fff087819 */ /* 0x000fe400000114bd */
[-C--:B---3--:R-:W-:Y:S01]  /*35c20*/  IADD3 R6, P0, R17, R10.reuse, RZ ;  /* 0x0000000a11067210 */ /* 0x088fe20007f1e0ff */
[----:B------:R2:W-:Y:S04]  /*35c30*/  STL [R1+0xd38], R4 ;  /* 0x000d380401007387 */ /* 0x0005e80000100800 */
[----:B------:R3:W-:Y:S01]  /*35c40*/  STL [R1+0xd74], R6 ;  /* 0x000d740601007387 */ /* 0x0007e20000100800 */
[----:B0-----:R-:W-:Y:S02]  /*35c50*/  LEA.HI.X.SX32 R5, R11, R9, 0x1, P1 ;  /* 0x000000090b057211 */ /* 0x001fe400008f0eff */
[----:B--2---:R-:W-:-:S03]  /*35c60*/  IADD3 R4, P1, R18, R10, RZ ;  /* 0x0000000a12047210 */ /* 0x004fc60007f3e0ff */
[----:B------:R0:W-:Y:S01]  /*35c70*/  STL [R1+0xd40], R5 ;  /* 0x000d400501007387 */ /* 0x0001e20000100800 */
[----:B---3--:R-:W-:-:S03]  /*35c80*/  LEA.HI.X.SX32 R6, R12, R9, 0x1, P2 ;  /* 0x000000090c067211 */ /* 0x008fc600010f0eff */
[----:B------:R2:W-:Y:S04]  /*35c90*/  STL [R1+0xd7c], R4 ;  /* 0x000d7c0401007387 */ /* 0x0005e80000100800 */
[----:B------:R3:W-:Y:S01]  /*35ca0*/  STL [R1+0xd48], R6 ;  /* 0x000d480601007387 */ /* 0x0007e20000100800 */
[----:B0-----:R-:W-:Y:S02]  /*35cb0*/  IADD3 R5, P2, R19, R10, RZ ;  /* 0x0000000a13057210 */ /* 0x001fe40007f5e0ff */
[----:B--2---:R-:W-:-:S03]  /*35cc0*/  LEA.HI.X.SX32 R4, R13, R9, 0x1, P3 ;  /* 0x000000090d047211 */ /* 0x004fc600018f0eff */
[----:B------:R0:W-:Y:S01]  /*35cd0*/  STL [R1+0xd84], R5 ;  /* 0x000d840501007387 */ /* 0x0001e20000100800 */
[----:B---3--:R-:W-:-:S03]  /*35ce0*/  IADD3 R6, P3, R20, R10, RZ ;  /* 0x0000000a14067210 */ /* 0x008fc60007f7e0ff */
        /* <DEDUP_REMOVED lines=47> */
[----:B------:R-:W-:Y:S02]  /*35fe0*/  CS2R R52, SRZ ;  /* 0x0000000000347805 */ /* 0x000fe4000001ff00 */
[-C--:B---3--:R-:W-:Y:S01]  /*35ff0*/  IADD3 R6, P1, R60, R10.reuse, RZ ;  /* 0x0000000a3c067210 */ /* 0x088fe20007f3e0ff */
[----:B------:R2:W-:Y:S04]  /*36000*/  STL [R1+0xdb0], R4 ;  /* 0x000db00401007387 */ /* 0x0005e80000100800 */
[----:B------:R3:W-:Y:S01]  /*36010*/  STL [R1+0xdec], R6 ;  /* 0x000dec0601007387 */ /* 0x0007e20000100800 */
[----:B0-----:R-:W-:Y:S02]  /*36020*/  LEA.HI.X.SX32 R5, R54, R9, 0x1, P2 ;  /* 0x0000000936057211 */ /* 0x001fe400010f0eff */
[----:B--2---:R-:W-:-:S03]  /*36030*/  IADD3 R4, P2, R61, R10, RZ ;  /* 0x0000000a3d047210 */ /* 0x004fc60007f5e0ff */
[----:B------:R0:W-:Y:S01]  /*36040*/  STL [R1+0xdb8], R5 ;  /* 0x000db80501007387 */ /* 0x0001e20000100800 */
[----:B---3--:R-:W-:-:S03]  /*36050*/  LEA.HI.X.SX32 R6, R55, R9, 0x1, P3 ;  /* 0x0000000937067211 */ /* 0x008fc600018f0eff */
[----:B------:R2:W-:Y:S01]  /*36060*/  STL [R1+0xdf4], R4 ;  /* 0x000df40401007387 */ /* 0x0005e20000100800 */
[----:B------:R-:W-:-:S03]  /*36070*/  CS2R R54, SRZ ;  /* 0x0000000000367805 */ /* 0x000fc6000001ff00 */
[----:B------:R3:W-:Y:S01]  /*36080*/  STL [R1+0xdc0], R6 ;  /* 0x000dc00601007387 */ /* 0x0007e20000100800 */
[----:B0-----:R-:W-:Y:S02]  /*36090*/  IADD3 R5, P3, R62, R10, RZ ;  /* 0x0000000a3e057210 */ /* 0x001fe40007f7e0ff */
[----:B--2---:R-:W-:-:S03]  /*360a0*/  LEA.HI.X.SX32 R4, R56, R9, 0x1, P4 ;  /* 0x0000000938047211 */ /* 0x004fc600020f0eff */
[----:B------:R0:W-:Y:S01]  /*360b0*/  STL [R1+0xdfc], R5 ;  /* 0x000dfc0501007387 */ /* 0x0001e20000100800 */
[----:B---3--:R-:W-:-:S03]  /*360c0*/  IADD3 R6, P4, R63, R10, RZ ;  /* 0x0000000a3f067210 */ /* 0x008fc60007f9e0ff */
[----:B------:R2:W-:Y:S04]  /*360d0*/  STL [R1+0xdc8], R4 ;  /* 0x000dc80401007387 */ /* 0x0005e80000100800 */
[----:B------:R3:W-:Y:S01]  /*360e0*/  STL [R1+0xe04], R6 ;  /* 0x000e040601007387 */ /* 0x0007e20000100800 */
[-C--:B0-----:R-:W-:Y:S02]  /*360f0*/  LEA.HI.X.SX32 R5, R57, R9.reuse, 0x1, P5 ;  /* 0x0000000939057211 */ /* 0x081fe400028f0eff */
[----:B------:R-:W-:Y:S02]  /*36100*/  CS2R R56, SRZ ;  /* 0x0000000000387805 */ /* 0x000fe4000001ff00 */
[----:B--2---:R-:W-:Y:S01]  /*36110*/  IADD3 R4, P5, R64, R10, RZ ;  /* 0x0000000a40047210 */ /* 0x004fe20007fbe0ff */
        /* <DEDUP_REMOVED lines=433> */
[----:B------:R2:W-:Y:S01]  /*37c30*/  STL [R1+0x110c], R4 ;  /* 0x00110c0401007387 */ /* 0x0005e20000100800 */
[----:B------:R-:W-:-:S03]  /*37c40*/  LEA.HI.X.SX32 R2, R2, R9, 0x1, P3 ;  /* 0x0000000902027211 */ /* 0x000fc600018f0eff */
[----:B------:R3:W-:Y:S01]  /*37c50*/  STL [R1+0x10d8], R6 ;  /* 0x0010d80601007387 */ /* 0x0007e20000100800 */
[-C--:B0-----:R-:W-:Y:S02]  /*37c60*/  LEA.HI.X.SX32 R5, R155, R9.reuse, 0x1, P5 ;  /* 0x000000099b057211 */ /* 0x081fe400028f0eff */
[----:B--2---:R-:W-:-:S03]  /*37c70*/  LEA.HI.X.SX32 R4, R156, R9, 0x1, P6 ;  /* 0x000000099c047211 */ /* 0x004fc600030f0eff */
[----:B------:R0:W-:Y:S01]  /*37c80*/  STL [R1+0x10e0], R5 ;  /* 0x0010e00501007387 */ /* 0x0001e20000100800 */
[----:B---3--:R-:W-:-:S03]  /*37c90*/  LEA.HI.X.SX32 R6, R157, R9, 0x1, P0 ;  /* 0x000000099d067211 */ /* 0x008fc600000f0eff */
[----:B------:R2:W-:Y:S04]  /*37ca0*/  STL [R1+0x10e8], R4 ;  /* 0x0010e80401007387 */ /* 0x0005e80000100800 */
[----:B------:R-:W-:Y:S01]  /*37cb0*/  STL [R1+0x10f0], R6 ;  /* 0x0010f00601007387 */ /* 0x000fe20000100800 */
[-C--:B0-----:R-:W-:Y:S02]  /*37cc0*/  LEA.HI.X.SX32 R5, R158, R9.reuse, 0x1, P1 ;  /* 0x000000099e057211 */ /* 0x081fe400008f0eff */
[----:B--2---:R-:W-:-:S03]  /*37cd0*/  LEA.HI.X.SX32 R4, R159, R9, 0x1, P2 ;  /* 0x000000099f047211 */ /* 0x004fc600010f0eff */
[----:B------:R0:W-:Y:S04]  /*37ce0*/  STL [R1+0x10f8], R5 ;  /* 0x0010f80501007387 */ /* 0x0001e80000100800 */
[----:B------:R2:W-:Y:S04]  /*37cf0*/  STL [R1+0x1100], R4 ;  /* 0x0011000401007387 */ /* 0x0005e80000100800 */
[----:B------:R3:W-:Y:S01]  /*37d00*/  STL [R1+0x1108], R2 ;  /* 0x0011080201007387 */ /* 0x0007e20000100800 */
[C---:B0-----:R-:W-:Y:S02]  /*37d10*/  LOP3.LUT R5, R3.reuse, 0x20, RZ, 0x3c, !PT ;  /* 0x0000002003057812 */ /* 0x041fe400078e3cff */
[----:B--2---:R-:W-:-:S02]  /*37d20*/  LOP3.LUT R4, R3, 0x30, RZ, 0x3c, !PT ;  /* 0x0000003003047812 */ /* 0x004fc400078e3cff */
[----:B---3--:R-:W-:-:S05]  /*37d30*/  LOP3.LUT R2, R3, 0x10, RZ, 0x3c, !PT ;  /* 0x0000001003027812 */ /* 0x008fca00078e3cff */
[----:B------:R0:W-:Y:S04]  /*37d40*/  STL [R1+0x1d4c], R2 ;  /* 0x001d4c0201007387 */ /* 0x0001e80000100800 */
[----:B------:R2:W-:Y:S04]  /*37d50*/  STL [R1+0x1d48], R5 ;  /* 0x001d480501007387 */ /* 0x0005e80000100800 */
[----:B------:R3:W-:Y:S01]  /*37d60*/  STL [R1+0x1d44], R4 ;  /* 0x001d440401007387 */ /* 0x0007e20000100800 */
[C---:B0-----:R-:W-:Y:S02]  /*37d70*/  LOP3.LUT R2, R3.reuse, 0x40, RZ, 0x3c, !PT ;  /* 0x0000004003027812 */ /* 0x041fe400078e3cff */
[----:B--2---:R-:W-:-:S03]  /*37d80*/  LOP3.LUT R5, R3, 0x50, RZ, 0x3c, !PT ;  /* 0x0000005003057812 */ /* 0x004fc600078e3cff */
[----:B------:R0:W-:Y:S01]  /*37d90*/  STL [R1+0x1d40], R2 ;  /* 0x001d400201007387 */ /* 0x0001e20000100800 */
[----:B---3--:R-:W-:-:S03]  /*37da0*/  LOP3.LUT R4, R3, 0x60, RZ, 0x3c, !PT ;  /* 0x0000006003047812 */ /* 0x008fc600078e3cff */
[----:B------:R1:W-:Y:S04]  /*37db0*/  STL [R1+0x1d3c], R5 ;  /* 0x001d3c0501007387 */ /* 0x0003e80000100800 */
[----:B------:R1:W-:Y:S01]  /*37dc0*/  STL [R1+0x1d38], R4 ;  /* 0x001d380401007387 */ /* 0x0003e20000100800 */
[----:B0-----:R-:W-:-:S05]  /*37dd0*/  LOP3.LUT R2, R3, 0x70, RZ, 0x3c, !PT ;  /* 0x0000007003027812 */ /* 0x001fca00078e3cff */
[----:B------:R1:W-:Y:S02]  /*37de0*/  STL [R1+0x1d34], R2 ;  /* 0x001d340201007387 */ /* 0x0003e40000100800 */
.L_x_2:
[----:B-1----:R-:W2:Y:S01]  /*37df0*/  LDL R4, [R1+0x930] ;  /* 0x0009300001047983 */ /* 0x002ea20000100800 */
[----:B0-----:R-:W2:Y:S03]  /*37e00*/  LDC R2, c[0x0][0x230] ;  /* 0x00008c00ff027b82 */ /* 0x001ea60000000800 */
        /* <DEDUP_REMOVED lines=213> */
[----:B------:R-:W-:Y:S04]  /*38b60*/  STL [R1+0x2214], R28 ;  /* 0x0022141c01007387 */ /* 0x000fe80000100800 */
[----:B------:R-:W-:Y:S04]  /*38b70*/  STL [R1+0x2210], R29 ;  /* 0x0022101d01007387 */ /* 0x000fe80000100800 */
[----:B------:R-:W-:Y:S04]  /*38b80*/  STL [R1+0x2528], R29 ;  /* 0x0025281d01007387 */ /* 0x000fe80000100800 */
[----:B------:R0:W-:Y:S04]  /*38b90*/  STL [R1+0x220c], R26 ;  /* 0x00220c1a01007387 */ /* 0x0001e80000100800 */
[----:B0-----:R-:W4:Y:S04]  /*38ba0*/  LDL R26, [R1+0x1108] ;  /* 0x00110800011a7983 */ /* 0x001f280000100800 */
[----:B------:R-:W-:Y:S04]  /*38bb0*/  STL [R1+0x2208], R27 ;  /* 0x0022081b01007387 */ /* 0x000fe80000100800 */
[----:B------:R-:W-:Y:S04]  /*38bc0*/  STL [R1+0x2204], R24 ;  /* 0x0022041801007387 */ /* 0x000fe80000100800 */
[----:B------:R-:W-:Y:S04]  /*38bd0*/  STL [R1+0x2200], R25 ;  /* 0x0022001901007387 */ /* 0x000fe80000100800 */
[----:B------:R-:W-:Y:S04]  /*38be0*/  STL [R1+0x1dcc], R125 ;  /* 0x001dcc7d01007387 */ /* 0x000fe80000100800 */
[----:B------:R-:W-:Y:S04]  /*38bf0*/  STL [R1+0x1dc8], R126 ;  /* 0x001dc87e01007387 */ /* 0x000fe80000100800 */
[----:B------:R-:W-:Y:S01]  /*38c00*/  STL [R1+0x1dc4], R127 ;  /* 0x001dc47f01007387 */ /* 0x000fe20000100800 */
[----:B--2---:R-:W-:-:S03]  /*38c10*/  IMAD R2, R4, -0x80, R2 ;  /* 0xffffff8004027824 */ /* 0x004fc600078e0202 */
[----:B------:R-:W-:Y:S04]  /*38c20*/  STL [R1+0x1dc0], R128 ;  /* 0x001dc08001007387 */ /* 0x000fe80000100800 */
[----:B------:R-:W-:Y:S04]  /*38c30*/  STL [R1+0x1dbc], R129 ;  /* 0x001dbc8101007387 */ /* 0x000fe80000100800 */
[----:B------:R-:W-:Y:S04]  /*38c40*/  STL [R1+0x1db8], R130 ;  /* 0x001db88201007387 */ /* 0x000fe80000100800 */
[----:B------:R0:W-:Y:S01]  /*38c50*/  STL [R1+0x1db4], R131 ;  /* 0x001db48301007387 */ /* 0x0001e20000100800 */
[----:B------:R-:W-:-:S03]  /*38c60*/  ISETP.GT.AND P4, PT, R2, RZ, PT ;  /* 0x000000ff0200720c */ /* 0x000fc60003f84270 */
[----:B0-----:R-:W2:Y:S04]  /*38c70*/  LDL.LU R131, [R1+0x1844] ;  /* 0x0018440001837983 */ /* 0x001ea80000300800 */
[----:B------:R-:W-:Y:S04]  /*38c80*/  STL [R1+0x1db0], R132 ;  /* 0x001db08401007387 */ /* 0x000fe80000100800 */
[----:B------:R-:W-:Y:S04]  /*38c90*/  STL [R1+0x1dac], R133 ;  /* 0x001dac8501007387 */ /* 0x000fe80000100800 */
[----:B------:R-:W-:Y:S04]  /*38ca0*/  STL [R1+0x1da8], R134 ;  /* 0x001da88601007387 */ /* 0x000fe80000100800 */
[----:B------:R-:W-:Y:S04]  /*38cb0*/  STL [R1+0x1da4], R135 ;  /* 0x001da48701007387 */ /* 0x000fe80000100800 */
[----:B------:R0:W-:Y:S01]  /*38cc0*/  STL [R1+0x1da0], R136 ;  /* 0x001da08801007387 */ /* 0x0001e20000100800 */
[----:B------:R-:W-:-:S03]  /*38cd0*/  ISETP.GT.AND P5, PT, R2, 0x1, PT ;  /* 0x000000010200780c */ /* 0x000fc60003fa4270 */
[----:B0-----:R-:W2:Y:S04]  /*38ce0*/  LDL.LU R136, [R1+0x1808] ;  /* 0x0018080001887983 */ /* 0x001ea80000300800 */
[----:B------:R-:W-:Y:S04]  /*38cf0*/  STL [R1+0x1d9c], R137 ;  /* 0x001d9c8901007387 */ /* 0x000fe80000100800 */
[----:B------:R-:W-:Y:S04]  /*38d00*/  STL [R1+0x1d98], R138 ;  /* 0x001d988a01007387 */ /* 0x000fe80000100800 */
[----:B------:R-:W-:Y:S04]  /*38d10*/  STL [R1+0x1d94], R139 ;  /* 0x001d948b01007387 */ /* 0x000fe80000100800 */
[----:B------:R-:W-:Y:S04]  /*38d20*/  STL [R1+0x1d90], R140 ;  /* 0x001d908c01007387 */ /* 0x000fe80000100800 */
[----:B------:R-:W-:Y:S04]  /*38d30*/  STL [R1+0x1d8c], R141 ;  /* 0x001d8c8d01007387 */ /* 0x000fe80000100800 */
[----:B------:R-:W-:Y:S01]  /*38d40*/  STL [R1+0x1d88], R142 ;  /* 0x001d888e01007387 */ /* 0x000fe20000100800 */
[----:B------:R-:W-:-:S03]  /*38d50*/  PRMT R23, RZ, 0x7610, R23 ;  /* 0x00007610ff177816 */ /* 0x000fc60000000017 */
[----:B------:R-:W-:Y:S01]  /*38d60*/  STL [R1+0x1d84], R143 ;  /* 0x001d848f01007387 */ /* 0x000fe20000100800 */
[----:B------:R-:W-:-:S03]  /*38d70*/  @P4 IMAD.MOV.U32 R4, RZ, RZ, R10 ;  /* 0x000000ffff044224 */ /* 0x000fc600078e000a */
[----:B------:R-:W-:Y:S01]  /*38d80*/  STL [R1+0x1d80], R144 ;  /* 0x001d809001007387 */ /* 0x000fe20000100800 */
[----:B------:R-:W-:-:S03]  /*38d90*/  @P4 IMAD.MOV.U32 R5, RZ, RZ, R9 ;  /* 0x000000ffff054224 */ /* 0x000fc600078e0009 */
[----:B------:R-:W-:Y:S04]  /*38da0*/  STL [R1+0x1d7c], R145 ;  /* 0x001d7c9101007387 */ /* 0x000fe80000100800 */
[----:B------:R-:W-:Y:S04]  /*38db0*/  STL [R1+0x1d78], R146 ;  /* 0x001d789201007387 */ /* 0x000fe80000100800 */
[----:B------:R0:W-:Y:S01]  /*38dc0*/  STL [R1+0x1d74], R147 ;  /* 0x001d749301007387 */ /* 0x0001e20000100800 */
[----:B------:R-:W-:-:S03]  /*38dd0*/  PRMT R152, RZ, 0x7610, R152 ;  /* 0x00007610ff987816 */ /* 0x000fc60000000098 */
[----:B------:R3:W2:Y:S04]  /*38de0*/  @P4 LDG.E.U8 R23, desc[UR6][R4.64] ;  /* 0x0000000604174981 */ /* 0x0006a8000c1e1100 */
[----:B0-----:R-:W2:Y:S01]  /*38df0*/  LDL.LU R147, [R1+0x1804] ;  /* 0x0018040001937983 */ /* 0x001ea20000300800 */
[C---:B------:R-:W-:Y:S02]  /*38e00*/  ISETP.GT.AND P1, PT, R2.reuse, 0x2, PT ;  /* 0x000000020200780c */ /* 0x040fe40003f24270 */
[----:B------:R-:W-:Y:S01]  /*38e10*/  PRMT R20, RZ, 0x7610, R20 ;  /* 0x00007610ff147816 */ /* 0x000fe20000000014 */
[----:B------:R-:W-:Y:S01]  /*38e20*/  STL [R1+0x1d70], R148 ;  /* 0x001d709401007387 */ /* 0x000fe20000100800 */
[C---:B------:R-:W-:Y:S02]  /*38e30*/  ISETP.GT.AND P2, PT, R2.reuse, 0x3, PT ;  /* 0x000000030200780c */ /* 0x040fe40003f44270 */
[----:B------:R-:W-:Y:S01]  /*38e40*/  PRMT R21, RZ, 0x7610, R21 ;  /* 0x00007610ff157816 */ /* 0x000fe20000000015 */
[----:B------:R-:W-:Y:S01]  /*38e50*/  STL [R1+0x1d6c], R149 ;  /* 0x001d6c9501007387 */ /* 0x000fe20000100800 */
[----:B------:R-:W-:-:S03]  /*38e60*/  ISETP.GT.AND P3, PT, R2, 0x4, PT ;  /* 0x000000040200780c */ /* 0x000fc60003f64270 */
[----:B------:R-:W-:Y:S04]  /*38e70*/  STL [R1+0x1d68], R150 ;  /* 0x001d689601007387 */ /* 0x000fe80000100800 */
[----:B------:R-:W-:Y:S04]  /*38e80*/  STL [R1+0x1d64], R151 ;  /* 0x001d649701007387 */ /* 0x000fe80000100800 */
[----:B-----5:R-:W-:Y:S04]  /*38e90*/  STL [R1+0x1d58], R0 ;  /* 0x001d580001007387 */ /* 0x020fe80000100800 */
[----:B------:R-:W-:Y:S04]  /*38ea0*/  STL [R1+0x1fd4], R10 ;  /* 0x001fd40a01007387 */ /* 0x000fe80000100800 */
[----:B------:R0:W-:Y:S01]  /*38eb0*/  STL [R1+0x1fd0], R9 ;  /* 0x001fd00901007387 */ /* 0x0001e20000100800 */
[----:B------:R-:W1:Y:S01]  /*38ec0*/  S2R R3, SR_TID.X ;  /* 0x0000000000037919 */ /* 0x000e620000002100 */
[----:B---3--:R-:W-:-:S02]  /*38ed0*/  @P5 IMAD.MOV.U32 R4, RZ, RZ, R33 ;  /* 0x000000ffff045224 */ /* 0x008fc400078e0021 */
[----:B------:R-:W-:Y:S01]  /*38ee0*/  STL [R1+0x252c], R33 ;  /* 0x00252c2101007387 */ /* 0x000fe20000100800 */
[----:B----4-:R-:W-:Y:S01]  /*38ef0*/  @P5 IMAD.MOV.U32 R5, RZ, RZ, R26 ;  /* 0x000000ffff055224 */ /* 0x010fe200078e001a */
[----:B------:R-:W-:Y:S02]  /*38f00*/  PRMT R22, RZ, 0x7610, R22 ;  /* 0x00007610ff167816 */ /* 0x000fe40000000016 */
[----:B------:R-:W3:Y:S01]  /*38f10*/  LDL.LU R26, [R1+0x10e4] ;  /* 0x0010e400011a7983 */ /* 0x000ee20000300800 */
[----:B------:R-:W-:Y:S02]  /*38f20*/  ISETP.GT.AND P4, PT, R2, 0x5, PT ;  /* 0x000000050200780c */ /* 0x000fe40003f84270 */
[----:B------:R-:W-:Y:S01]  /*38f30*/  PRMT R18, RZ, 0x7610, R18 ;  /* 0x00007610ff127816 */ /* 0x000fe20000000012 */
[----:B0-----:R-:W4:Y:S01]  /*38f40*/  LDL.LU R9, [R1+0x10ec] ;  /* 0x0010ec0001097983 */ /* 0x001f220000300800 */
[----:B------:R-:W-:Y:S02]  /*38f50*/  PRMT R19, RZ, 0x7610, R19 ;  /* 0x00007610ff137816 */ /* 0x000fe40000000013 */
[----:B------:R-:W-:Y:S01]  /*38f60*/  PRMT R15, RZ, 0x7610, R15 ;  /* 0x00007610ff0f7816 */ /* 0x000fe2000000000f */
[----:B------:R0:W2:Y:S01]  /*38f70*/  @P5 LDG.E.U8 R152, desc[UR6][R4.64] ;  /* 0x0000000604985981 */ /* 0x0000a2000c1e1100 */
[----:B------:R-:W-:-:S02]  /*38f80*/  PRMT R16, RZ, 0x7610, R16 ;  /* 0x00007610ff107816 */ /* 0x000fc40000000010 */
[----:B------:R-:W-:Y:S02]  /*38f90*/  PRMT R17, RZ, 0x7610, R17 ;  /* 0x00007610ff117816 */ /* 0x000fe40000000011 */
[----:B------:R-:W-:Y:S02]  /*38fa0*/  PRMT R13, RZ, 0x7610, R13 ;  /* 0x00007610ff0d7816 */ /* 0x000fe4000000000d */
[----:B------:R-:W-:Y:S02]  /*38fb0*/  PRMT R14, RZ, 0x7610, R14 ;  /* 0x00007610ff0e7816 */ /* 0x000fe4000000000e */
[----:B------:R-:W-:Y:S01]  /*38fc0*/  PRMT R7, RZ, 0x7610, R7 ;  /* 0x00007610ff077816 */ /* 0x000fe20000000007 */
[----:B------:R-:W0:Y:S01]  /*38fd0*/  LDL R4, [R1+0x1100] ;  /* 0x0011000001047983 */ /* 0x000e220000100800 */
[----:B------:R-:W-:Y:S02]  /*38fe0*/  PRMT R11, RZ, 0x7610, R11 ;  /* 0x00007610ff0b7816 */ /* 0x000fe4000000000b */
[----:B------:R-:W-:Y:S01]  /*38ff0*/  PRMT R12, RZ, 0x7610, R12 ;  /* 0x00007610ff0c7816 */ /* 0x000fe2000000000c */
[----:B------:R-:W0:Y:S01]  /*39000*/  LDL R5, [R1+0x1104] ;  /* 0x0011040001057983 */ /* 0x000e220000100800 */
[----:B------:R-:W-:-:S02]  /*39010*/  PRMT R6, RZ, 0x7610, R6 ;  /* 0x00007610ff067816 */ /* 0x000fc40000000006 */
[----:B------:R-:W-:Y:S02]  /*39020*/  PRMT R168, RZ, 0x7610, R168 ;  /* 0x00007610ffa87816 */ /* 0x000fe400000000a8 */
[----:B------:R-:W-:Y:S02]  /*39030*/  PRMT R165, RZ, 0x7610, R165 ;  /* 0x00007610ffa57816 */ /* 0x000fe400000000a5 */
[----:B------:R-:W-:Y:S02]  /*39040*/  PRMT R166, RZ, 0x7610, R166 ;  /* 0x00007610ffa67816 */ /* 0x000fe400000000a6 */
[----:B------:R-:W-:Y:S02]  /*39050*/  PRMT R167, RZ, 0x7610, R167 ;  /* 0x00007610ffa77816 */ /* 0x000fe400000000a7 */
[----:B------:R-:W-:Y:S02]  /*39060*/  PRMT R163, RZ, 0x7610, R163 ;  /* 0x00007610ffa37816 */ /* 0x000fe400000000a3 */
        /* <DEDUP_REMOVED lines=73> */
[----:B-1----:R-:W-:Y:S02]  /*39500*/  LOP3.LUT R3, R3, 0x7f, RZ, 0xc0, !PT ;  /* 0x0000007f03037812 */ /* 0x002fe400078ec0ff */
[----:B------:R-:W-:Y:S02]  /*39510*/  ISETP.GT.AND P5, PT, R2, 0x6, PT ;  /* 0x000000060200780c */ /* 0x000fe40003fa4270 */
[----:B------:R-:W-:Y:S02]  /*39520*/  ISETP.GE.AND P0, PT, R3, R2, PT ;  /* 0x000000020300720c */ /* 0x000fe40003f06270 */
[----:B0-----:R-:W-:-:S04]  /*39530*/  @P1 LOP3.LUT R5, R5, R4, RZ, 0x3c, !PT ;  /* 0x0000000405051212 */ /* 0x001fc800078e3cff */
[----:B------:R-:W-:-:S04]  /*39540*/  @P1 LOP3.LUT R4, R5, R4, RZ, 0x3c, !PT ;  /* 0x0000000405041212 */ /* 0x000fc800078e3cff */
[----:B------:R-:W-:-:S05]  /*39550*/  @P1 LOP3.LUT R5, R5, R4, RZ, 0x3c, !PT ;  /* 0x0000000405051212 */ /* 0x000fca00078e3cff */
[----:B------:R0:W2:Y:S04]  /*39560*/  @P1 LDG.E.U8 R20, desc[UR6][R4.64] ;  /* 0x0000000604141981 */ /* 0x0000a8000c1e1100 */
[----:B------:R-:W0:Y:S04]  /*39570*/  LDL R4, [R1+0x10f8] ;  /* 0x0010f80001047983 */ /* 0x000e280000100800 */
[----:B------:R-:W0:Y:S02]  /*39580*/  LDL R5, [R1+0x10fc] ;  /* 0x0010fc0001057983 */ /* 0x000e240000100800 */
        /* <DEDUP_REMOVED lines=10> */
[----:B------:R-:W3:Y:S01]  /*39630*/  LDL R5, [R1+0x10e8] ;  /* 0x0010e80001057983 */ /* 0x000ee20000100800 */
[----:B----4-:R-:W-:-:S03]  /*39640*/  @P4 IMAD.MOV.U32 R4, RZ, RZ, R9 ;  /* 0x000000ffff044224 */ /* 0x010fc600078e0009 */
[----:B------:R-:W-:Y:S04]  /*39650*/  STL [R1+0x21d8], R9 ;  /* 0x0021d80901007387 */ /* 0x000fe80000100800 */
[----:B------:R-:W-:Y:S04]  /*39660*/  STL [R1+0x2530], R9 ;  /* 0x0025300901007387 */ /* 0x000fe80000100800 */
[----:B---3--:R0:W3:Y:S04]  /*39670*/  @P4 LDG.E.U8 R18, desc[UR6][R4.64] ;  /* 0x0000000604124981 */ /* 0x0080e8000c1e1100 */
[----:B------:R-:W4:Y:S01]  /*39680*/  LDL R5, [R1+0x10e0] ;  /* 0x0010e00001057983 */ /* 0x000f220000100800 */
[----:B0-----:R-:W-:-:S03]  /*39690*/  @P5 IMAD.MOV.U32 R4, RZ, RZ, R26 ;  /* 0x000000ffff045224 */ /* 0x001fc600078e001a */
[----:B------:R-:W-:Y:S01]  /*396a0*/  STL [R1+0x2534], R26 ;  /* 0x0025341a01007387 */ /* 0x000fe20000100800 */
[----:B------:R-:W-:-:S03]  /*396b0*/  ISETP.GT.AND P1, PT, R2, 0x7, PT ;  /* 0x000000070200780c */ /* 0x000fc60003f24270 */
[----:B----4-:R0:W4:Y:S04]  /*396c0*/  @P5 LDG.E.U8 R19, desc[UR6][R4.64] ;  /* 0x0000000604135981 */ /* 0x010128000c1e1100 */
[----:B------:R-:W0:Y:S04]  /*396d0*/  LDL R4, [R1+0x10d8] ;  /* 0x0010d80001047983 */ /* 0x000e280000100800 */
[----:B------:R-:W0:Y:S02]  /*396e0*/  LDL R5, [R1+0x10dc] ;  /* 0x0010dc0001057983 */ /* 0x000e240000100800 */
[----:B0-----:R-:W-:-:S04]  /*396f0*/  @P1 LOP3.LUT R5, R5, R4, RZ, 0x3c, !PT ;  /* 0x0000000405051212 */ /* 0x001fc800078e3cff */
[----:B------:R-:W-:-:S04]  /*39700*/  @P1 LOP3.LUT R4, R5, R4, RZ, 0x3c, !PT ;  /* 0x0000000405041212 */ /* 0x000fc800078e3cff */
[----:B------:R-:W-:-:S05]  /*39710*/  @P1 LOP3.LUT R5, R5, R4, RZ, 0x3c, !PT ;  /* 0x0000000405051212 */ /* 0x000fca00078e3cff */
[----:B------:R0:W3:Y:S04]  /*39720*/  @P1 LDG.E.U8 R15, desc[UR6][R4.64] ;  /* 0x00000006040f1981 */ /* 0x0000e8000c1e1100 */
[----:B------:R-:W0:Y:S04]  /*39730*/  LDL R4, [R1+0x10d0] ;  /* 0x0010d00001047983 */ /* 0x000e280000100800 */
[----:B------:R-:W0:Y:S01]  /*39740*/  LDL R5, [R1+0x10d4] ;  /* 0x0010d40001057983 */ /* 0x000e220000100800 */
[----:B------:R-:W-:-:S13]  /*39750*/  ISETP.GT.AND P2, PT, R2, 0x8, PT ;  /* 0x000000080200780c */ /* 0x000fda0003f44270 */
        /* <DEDUP_REMOVED lines=395> */
[----:B------:R-:W2:Y:S01]  /*3b010*/  @P2 LDG.E.U8 R220, desc[UR6][R4.64] ;  /* 0x0000000604dc2981 */ /* 0x000ea2000c1e1100 */
[----:B------:R-:W-:-:S03]  /*3b020*/  ISETP.GT.AND P5, PT, R2, 0x41, PT ;  /* 0x000000410200780c */ /* 0x000fc60003fa4270 */
[----:B--2---:R0:W-:Y:S04]  /*3b030*/  STL [R1+0x670], R220 ;  /* 0x000670dc01007387 */ /* 0x0041e80000100800 */
[----:B0-----:R-:W2:Y:S04]  /*3b040*/  LDL.LU R220, [R1+0x258c] ;  /* 0x00258c0001dc7983 */ /* 0x001ea80000300800 */
[----:B------:R-:W4:Y:S04]  /*3b050*/  LDL R4, [R1+0xf08] ;  /* 0x000f080001047983 */ /* 0x000f280000100800 */
[----:B------:R-:W4:Y:S02]  /*3b060*/  LDL R5, [R1+0xf0c] ;  /* 0x000f0c0001057983 */ /* 0x000f240000100800 */
[----:B----4-:R-:W-:-:S04]  /*3b070*/  @P5 LOP3.LUT R5, R5, R4, RZ, 0x3c, !PT ;  /* 0x0000000405055212 */ /* 0x010fc800078e3cff */
[----:B------:R-:W-:-:S04]  /*3b080*/  @P5 LOP3.LUT R4, R5, R4, RZ, 0x3c, !PT ;  /* 0x0000000405045212 */ /* 0x000fc800078e3cff */
[----:B------:R-:W-:-:S05]  /*3b090*/  @P5 LOP3.LUT R5, R5, R4, RZ, 0x3c, !PT ;  /* 0x0000000405055212 */ /* 0x000fca00078e3cff */
[----:B------:R-:W4:Y:S01]  /*3b0a0*/  @P5 LDG.E.U8 R219, desc[UR6][R4.64] ;  /* 0x0000000604db5981 */ /* 0x000f22000c1e1100 */
[----:B------:R-:W-:-:S03]  /*3b0b0*/  ISETP.GT.AND P4, PT, R2, 0x42, PT ;  /* 0x000000420200780c */ /* 0x000fc60003f84270 */
[----:B----4-:R0:W-:Y:S04]  /*3b0c0*/  STL [R1+0x668], R219 ;  /* 0x000668db01007387 */ /* 0x0101e80000100800 */
[----:B0-----:R-:W4:Y:S04]  /*3b0d0*/  LDL.LU R219, [R1+0x2588] ;  /* 0x0025880001db7983 */ /* 0x001f280000300800 */
[----:B------:R-:W3:Y:S04]  /*3b0e0*/  LDL R4, [R1+0xf00] ;  /* 0x000f000001047983 */ /* 0x000ee80000100800 */
[----:B------:R-:W3:Y:S02]  /*3b0f0*/  LDL R5, [R1+0xf04] ;  /* 0x000f040001057983 */ /* 0x000ee40000100800 */
[----:B---3--:R-:W-:-:S04]  /*3b100*/  @P4 LOP3.LUT R5, R5, R4, RZ, 0x3c, !PT ;  /* 0x0000000405054212 */ /* 0x008fc800078e3cff */
        /* <DEDUP_REMOVED lines=25> */
[----:B------:R0:W4:Y:S04]  /*3b2a0*/  @P2 LDG.E.U8 R149, desc[UR6][R4.64] ;  /* 0x0000000604952981 */ /* 0x000128000c1e1100 */
[----:B------:R-:W0:Y:S04]  /*3b2b0*/  LDL R4, [R1+0xee0] ;  /* 0x000ee00001047983 */ /* 0x000e280000100800 */
[----:B------:R-:W0:Y:S01]  /*3b2c0*/  LDL R5, [R1+0xee4] ;  /* 0x000ee40001057983 */ /* 0x000e220000100800 */
[----:B------:R-:W-:-:S13]  /*3b2d0*/  ISETP.GT.AND P5, PT, R2, 0x46, PT ;  /* 0x000000460200780c */ /* 0x000fda0003fa4270 */
[----:B0-----:R-:W-:-:S04]  /*3b2e0*/  @P5 LOP3.LUT R5, R5, R4, RZ, 0x3c, !PT ;  /* 0x0000000405055212 */ /* 0x001fc800078e3cff */
[----:B------:R-:W-:-:S04]  /*3b2f0*/  @P5 LOP3.LUT R4, R5, R4, RZ, 0x3c, !PT ;  /* 0x0000000405045212 */ /* 0x000fc800078e3cff */
[----:B------:R-:W-:-:S05]  /*3b300*/  @P5 LOP3.LUT R5, R5, R4, RZ, 0x3c, !PT ;  /* 0x0000000405055212 */ /* 0x000fca00078e3cff */
[----:B------:R-:W3:Y:S04]  /*3b310*/  @P5 LDG.E.U8 R217, desc[UR6][R4.64] ;  /* 0x0000000604d95981 */ /* 0x000ee8000c1e1100 */
[----:B----4-:R0:W-:Y:S04]  /*3b320*/  STL [R1+0x664], R149 ;  /* 0x0006649501007387 */ /* 0x0101e80000100800 */
[----:B0-----:R-:W4:Y:S04]  /*3b330*/  LDL R149, [R1+0xec4] ;  /* 0x000ec40001957983 */ /* 0x001f280000100800 */
[----:B---3--:R0:W-:Y:S04]  /*3b340*/  STL [R1+0x654], R217 ;  /* 0x000654d901007387 */ /* 0x0081e80000100800 */
[----:B0-----:R-:W3:Y:S04]  /*3b350*/  LDL.LU R217, [R1+0x2580] ;  /* 0x0025800001d97983 */ /* 0x001ee80000300800 */
[----:B------:R-:W2:Y:S04]  /*3b360*/  LDL R4, [R1+0xed8] ;  /* 0x000ed80001047983 */ /* 0x000ea80000100800 */
[----:B------:R-:W2:Y:S01]  /*3b370*/  LDL R5, [R1+0xedc] ;  /* 0x000edc0001057983 */ /* 0x000ea20000100800 */
[----:B------:R-:W-:-:S13]  /*3b380*/  ISETP.GT.AND P4, PT, R2, 0x47, PT ;  /* 0x000000470200780c */ /* 0x000fda0003f84270 */
[----:B--2---:R-:W-:-:S04]  /*3b390*/  @P4 LOP3.LUT R5, R5, R4, RZ, 0x3c, !PT ;  /* 0x0000000405054212 */ /* 0x004fc800078e3cff */
        /* <DEDUP_REMOVED lines=16> */
[----:B------:R-:W3:Y:S01]  /*3b4a0*/  LDL R5, [R1+0xecc] ;  /* 0x000ecc0001057983 */ /* 0x000ee20000100800 */
[----:B------:R-:W-:-:S02]  /*3b4b0*/  ISETP.GT.AND P2, PT, R2, 0x4a, PT ;  /* 0x0000004a0200780c */ /* 0x000fc40003f44270 */
[----:B---3--:R-:W-:-:S04]  /*3b4c0*/  @P3 LOP3.LUT R5, R5, R4, RZ, 0x3c, !PT ;  /* 0x0000000405053212 */ /* 0x008fc800078e3cff */
[----:B------:R-:W-:-:S04]  /*3b4d0*/  @P3 LOP3.LUT R4, R5, R4, RZ, 0x3c, !PT ;  /* 0x0000000405043212 */ /* 0x000fc800078e3cff */
[----:B------:R-:W-:-:S05]  /*3b4e0*/  @P3 LOP3.LUT R5, R5, R4, RZ, 0x3c, !PT ;  /* 0x0000000405053212 */ /* 0x000fca00078e3cff */
[----:B------:R0:W3:Y:S04]  /*3b4f0*/  @P3 LDG.E.U8 R189, desc[UR6][R4.64] ;  /* 0x0000000604bd3981 */ /* 0x0000e8000c1e1100 */
[----:B------:R-:W2:Y:S01]  /*3b500*/  LDL R5, [R1+0xec0] ;  /* 0x000ec00001057983 */ /* 0x000ea20000100800 */
[----:B0-----:R-:W-:Y:S01]  /*3b510*/  @P2 IMAD.MOV.U32 R4, RZ, RZ, R149 ;  /* 0x000000ffff042224 */ /* 0x001fe200078e0095 */
[C---:B------:R-:W-:Y:S02]  /*3b520*/  ISETP.GT.AND P5, PT, R2.reuse, 0x4b, PT ;  /* 0x0000004b0200780c */ /* 0x040fe40003fa4270 */
[----:B------:R-:W-:Y:S01]  /*3b530*/  ISETP.GT.AND P4, PT, R2, 0x4c, PT ;  /* 0x0000004c0200780c */ /* 0x000fe20003f84270 */
[----:B------:R-:W4:Y:S04]  /*3b540*/  LDL R149, [R1+0xe9c] ;  /* 0x000e9c0001957983 */ /* 0x000f280000100800 */
[----:B--2---:R0:W2:Y:S04]  /*3b550*/  @P2 LDG.E.U8 R151, desc[UR6][R4.64] ;  /* 0x0000000604972981 */ /* 0x0040a8000c1e1100 */
        /* <DEDUP_REMOVED lines=13> */
[----:B------:R-:W0:Y:S01]  /*3b630*/  LDL R5, [R1+0xeac] ;  /* 0x000eac0001057983 */ /* 0x000e220000100800 */
[----:B------:R-:W-:-:S13]  /*3b640*/  ISETP.GT.AND P1, PT, R2, 0x4d, PT ;  /* 0x0000004d0200780c */ /* 0x000fda0003f24270 */
[----:B0-----:R-:W-:-:S04]  /*3b650*/  @P1 LOP3.LUT R5, R5, R4, RZ, 0x3c, !PT ;  /* 0x0000000405051212 */ /* 0x001fc800078e3cff */
[----:B------:R-:W-:-:S04]  /*3b660*/  @P1 LOP3.LUT R4, R5, R4, RZ, 0x3c, !PT ;  /* 0x0000000405041212 */ /* 0x000fc800078e3cff */
[----:B------:R-:W-:-:S05]  /*3b670*/  @P1 LOP3.LUT R5, R5, R4, RZ, 0x3c, !PT ;  /* 0x0000000405051212 */ /* 0x000fca00078e3cff */
[----:B------:R0:W2:Y:S04]  /*3b680*/  @P1 LDG.E.U8 R202, desc[UR6][R4.64] ;  /* 0x0000000604ca1981 */ /* 0x0000a8000c1e1100 */
[----:B------:R-:W0:Y:S04]  /*3b690*/  LDL R4, [R1+0xea0] ;  /* 0x000ea00001047983 */ /* 0x000e280000100800 */
[----:B------:R-:W0:Y:S01]  /*3b6a0*/  LDL R5, [R1+0xea4] ;  /* 0x000ea40001057983 */ /* 0x000e220000100800 */
[C---:B------:R-:W-:Y:S02]  /*3b6b0*/  ISETP.GT.AND P3, PT, R2.reuse, 0x4e, PT ;  /* 0x0000004e0200780c */ /* 0x040fe40003f64270 */
[----:B------:R-:W-:-:S11]  /*3b6c0*/  ISETP.GT.AND P2, PT, R2, 0x4f, PT ;  /* 0x0000004f0200780c */ /* 0x000fd60003f44270 */
[----:B0-----:R-:W-:-:S04]  /*3b6d0*/  @P3 LOP3.LUT R5, R5, R4, RZ, 0x3c, !PT ;  /* 0x0000000405053212 */ /* 0x001fc800078e3cff */
[----:B------:R-:W-:-:S04]  /*3b6e0*/  @P3 LOP3.LUT R4, R5, R4, RZ, 0x3c, !PT ;  /* 0x0000000405043212 */ /* 0x000fc800078e3cff */
[----:B------:R-:W-:-:S05]  /*3b6f0*/  @P3 LOP3.LUT R5, R5, R4, RZ, 0x3c, !PT ;  /* 0x0000000405053212 */ /* 0x000fca00078e3cff */
[----:B------:R4:W2:Y:S04]  /*3b700*/  @P3 LDG.E.U8 R203, desc[UR6][R4.64] ;  /* 0x0000000604cb3981 */ /* 0x0008a8000c1e1100 */
[----:B------:R-:W3:Y:S01]  /*3b710*/  LDL R5, [R1+0xe98] ;  /* 0x000e980001057983 */ /* 0x000ee20000100800 */
[----:B----4-:R-:W-:Y:S01]  /*3b720*/  @P2 IMAD.MOV.U32 R4, RZ, RZ, R149 ;  /* 0x000000ffff042224 */ /* 0x010fe200078e0095 */
[----:B------:R-:W-:Y:S02]  /*3b730*/  ISETP.GT.AND P5, PT, R2, 0x50, PT ;  /* 0x000000500200780c */ /* 0x000fe40003fa4270 */
[----:B------:R-:W4:Y:S04]  /*3b740*/  LDL R149, [R1+0xe74] ;  /* 0x000e740001957983 */ /* 0x000f280000100800 */
[----:B---3--:R0:W3:Y:S04]  /*3b750*/  @P2 LDG.E.U8 R204, desc[UR6][R4.64] ;  /* 0x0000000604cc2981 */ /* 0x0080e8000c1e1100 */
[----:B------:R-:W0:Y:S04]  /*3b760*/  LDL R4, [R1+0xe90] ;  /* 0x000e900001047983 */ /* 0x000e280000100800 */
[----:B------:R-:W0:Y:S02]  /*3b770*/  LDL R5, [R1+0xe94] ;  /* 0x000e940001057983 */ /* 0x000e240000100800 */
        /* <DEDUP_REMOVED lines=21> */
[----:B------:R-:W3:Y:S01]  /*3b8d0*/  @P1 LDG.E.U8 R212, desc[UR6][R4.64] ;  /* 0x0000000604d41981 */ /* 0x000ee2000c1e1100 */
[----:B------:R-:W-:-:S03]  /*3b8e0*/  ISETP.GT.AND P3, PT, R2, 0x53, PT ;  /* 0x000000530200780c */ /* 0x000fc60003f64270 */
[----:B---3--:R0:W-:Y:S04]  /*3b8f0*/  STL [R1+0x854], R212 ;  /* 0x000854d401007387 */ /* 0x0081e80000100800 */
[----:B0-----:R-:W3:Y:S04]  /*3b900*/  LDL.LU R212, [R1+0x256c] ;  /* 0x00256c0001d47983 */ /* 0x001ee80000300800 */
[----:B------:R-:W2:Y:S04]  /*3b910*/  LDL R4, [R1+0xe78] ;  /* 0x000e780001047983 */ /* 0x000ea80000100800 */
[----:B------:R-:W2:Y:S02]  /*3b920*/  LDL R5, [R1+0xe7c] ;  /* 0x000e7c0001057983 */ /* 0x000ea40000100800 */
[----:B--2---:R-:W-:-:S04]  /*3b930*/  @P3 LOP3.LUT R5, R5, R4, RZ, 0x3c, !PT ;  /* 0x0000000405053212 */ /* 0x004fc800078e3cff */
[----:B------:R-:W-:-:S04]  /*3b940*/  @P3 LOP3.LUT R4, R5, R4, RZ, 0x3c, !PT ;  /* 0x0000000405043212 */ /* 0x000fc800078e3cff */
[----:B------:R-:W-:-:S05]  /*3b950*/  @P3 LOP3.LUT R5, R5, R4, RZ, 0x3c, !PT ;  /* 0x0000000405053212 */ /* 0x000fca00078e3cff */
[----:B------:R-:W2:Y:S01]  /*3b960*/  @P3 LDG.E.U8 R211, desc[UR6][R4.64] ;  /* 0x0000000604d33981 */ /* 0x000ea2000c1e1100 */
[----:B------:R-:W-:-:S03]  /*3b970*/  ISETP.GT.AND P2, PT, R2, 0x54, PT ;  /* 0x000000540200780c */ /* 0x000fc60003f44270 */
[----:B--2---:R0:W-:Y:S04]  /*3b980*/  STL [R1+0x858], R211 ;  /* 0x000858d301007387 */ /* 0x0041e80000100800 */
[----:B0-----:R-:W2:Y:S04]  /*3b990*/  LDL.LU R211, [R1+0x2568] ;  /* 0x0025680001d37983 */ /* 0x001ea80000300800 */
[----:B------:R-:W4:Y:S02]  /*3b9a0*/  LDL R5, [R1+0xe70] ;  /* 0x000e700001057983 */ /* 0x000f240000100800 */
[----:B------:R-:W-:Y:S01]  /*3b9b0*/  @P2 IMAD.MOV.U32 R4, RZ, RZ, R149 ;  /* 0x000000ffff042224 */ /* 0x000fe200078e0095 */
[----:B------:R-:W-:Y:S01]  /*3b9c0*/  ISETP.GT.AND P5, PT, R2, 0x55, PT ;  /* 0x000000550200780c */ /* 0x000fe20003fa4270 */
[----:B------:R-:W3:Y:S04]  /*3b9d0*/  LDL R149, [R1+0xe48] ;  /* 0x000e480001957983 */ /* 0x000ee80000100800 */
[----:B----4-:R0:W4:Y:S04]  /*3b9e0*/  @P2 LDG.E.U8 R30, desc[UR6][R4.64] ;  /* 0x00000006041e2981 */ /* 0x010128000c1e1100 */
[----:B------:R-:W0:Y:S04]  /*3b9f0*/  LDL R4, [R1+0xe68] ;  /* 0x000e680001047983 */ /* 0x000e280000100800 */
[----:B------:R-:W0:Y:S02]  /*3ba00*/  LDL R5, [R1+0xe6c] ;  /* 0x000e6c0001057983 */ /* 0x000e240000100800 */
[----:B0-----:R-:W-:-:S04]  /*3ba10*/  @P5 LOP3.LUT R5, R5, R4, RZ, 0x3c, !PT ;  /* 0x0000000405055212 */ /* 0x001fc800078e3cff */
[----:B------:R-:W-:-:S04]  /*3ba20*/  @P5 LOP3.LUT R4, R5, R4, RZ, 0x3c, !PT ;  /* 0x0000000405045212 */ /* 0x000fc800078e3cff */
[----:B------:R-:W-:-:S05]  /*3ba30*/  @P5 LOP3.LUT R5, R5, R4, RZ, 0x3c, !PT ;  /* 0x0000000405055212 */ /* 0x000fca00078e3cff */
[----:B------:R-:W2:Y:S04]  /*3ba40*/  @P5 LDG.E.U8 R210, desc[UR6][R4.64] ;  /* 0x0000000604d25981 */ /* 0x000ea8000c1e1100 */
[----:B----4-:R0:W-:Y:S04]  /*3ba50*/  STL [R1+0x85c], R30 ;  /* 0x00085c1e01007387 */ /* 0x0101e80000100800 */
[----:B0-----:R-:W4:Y:S04]  /*3ba60*/  LDL R30, [R1+0xe4c] ;  /* 0x000e4c00011e7983 */ /* 0x001f280000100800 */
[----:B--2---:R0:W-:Y:S04]  /*3ba70*/  STL [R1+0x84c], R210 ;  /* 0x00084cd201007387 */ /* 0x0041e80000100800 */
[----:B0-----:R-:W2:Y:S04]  /*3ba80*/  LDL.LU R210, [R1+0x2564] ;  /* 0x0025640001d27983 */ /* 0x001ea80000300800 */
[----:B------:R-:W3:Y:S04]  /*3ba90*/  LDL R4, [R1+0xe60] ;  /* 0x000e600001047983 */ /* 0x000ee80000100800 */
[----:B------:R-:W3:Y:S01]  /*3baa0*/  LDL R5, [R1+0xe64] ;  /* 0x000e640001057983 */ /* 0x000ee20000100800 */
[----:B------:R-:W-:-:S13]  /*3bab0*/  ISETP.GT.AND P4, PT, R2, 0x56, PT ;  /* 0x000000560200780c */ /* 0x000fda0003f84270 */
[----:B---3--:R-:W-:-:S04]  /*3bac0*/  @P4 LOP3.LUT R5, R5, R4, RZ, 0x3c, !PT ;  /* 0x0000000405054212 */ /* 0x008fc800078e3cff */
[----:B------:R-:W-:-:S04]  /*3bad0*/  @P4 LOP3.LUT R4, R5, R4, RZ, 0x3c, !PT ;  /* 0x0000000405044212 */ /* 0x000fc800078e3cff */
[----:B------:R-:W-:-:S05]  /*3bae0*/  @P4 LOP3.LUT R5, R5, R4, RZ, 0x3c, !PT ;  /* 0x0000000405054212 */ /* 0x000fca00078e3cff */
[----:B------:R-:W3:Y:S01]  /*3baf0*/  @P4 LDG.E.U8 R209, desc[UR6][R4.64] ;  /* 0x0000000604d14981 */ /* 0x000ee2000c1e1100 */
[----:B------:R-:W-:-:S03]  /*3bb00*/  ISETP.GT.AND P1, PT, R2, 0x57, PT ;  /* 0x000000570200780c */ /* 0x000fc60003f24270 */
[----:B---3--:R0:W-:Y:S04]  /*3bb10*/  STL [R1+0x850], R209 ;  /* 0x000850d101007387 */ /* 0x0081e80000100800 */
[----:B0-----:R-:W3:Y:S04]  /*3bb20*/  LDL.LU R209, [R1+0x2560] ;  /* 0x0025600001d17983 */ /* 0x001ee80000300800 */
        /* <DEDUP_REMOVED lines=9> */
[----:B------:R-:W2:Y:S04]  /*3bbc0*/  LDL R4, [R1+0xe50] ;  /* 0x000e500001047983 */ /* 0x000ea80000100800 */
[----:B------:R-:W2:Y:S01]  /*3bbd0*/  LDL R5, [R1+0xe54] ;  /* 0x000e540001057983 */ /* 0x000ea20000100800 */
[----:B------:R-:W-:-:S02]  /*3bbe0*/  ISETP.GT.AND P2, PT, R2, 0x59, PT ;  /* 0x000000590200780c */ /* 0x000fc40003f44270 */
[----:B--2---:R-:W-:-:S04]  /*3bbf0*/  @P3 LOP3.LUT R5, R5, R4, RZ, 0x3c, !PT ;  /* 0x0000000405053212 */ /* 0x004fc800078e3cff */
[----:B------:R-:W-:-:S04]  /*3bc00*/  @P3 LOP3.LUT R4, R5, R4, RZ, 0x3c, !PT ;  /* 0x0000000405043212 */ /* 0x000fc800078e3cff */
[----:B------:R-:W-:-:S05]  /*3bc10*/  @P3 LOP3.LUT R5, R5, R4, RZ, 0x3c, !PT ;  /* 0x0000000405053212 */ /* 0x000fca00078e3cff */
[----:B------:R0:W2:Y:S02]  /*3bc20*/  @P3 LDG.E.U8 R207, desc[UR6][R4.64] ;  /* 0x0000000604cf3981 */ /* 0x0000a4000c1e1100 */
[----:B0-----:R-:W-:Y:S02]  /*3bc30*/  @P2 IMAD.MOV.U32 R4, RZ, RZ, R30 ;  /* 0x000000ffff042224 */ /* 0x001fe400078e001e */
[----:B------:R-:W-:-:S05]  /*3bc40*/  @P2 IMAD.MOV.U32 R5, RZ, RZ, R149 ;  /* 0x000000ffff052224 */ /* 0x000fca00078e0095 */
[----:B------:R0:W3:Y:S04]  /*3bc50*/  @P2 LDG.E.U8 R10, desc[UR6][R4.64] ;  /* 0x00000006040a2981 */ /* 0x0000e8000c1e1100 */
[----:B--2---:R1:W-:Y:S04]  /*3bc60*/  STL [R1+0x844], R207 ;  /* 0x000844cf01007387 */ /* 0x0043e80000100800 */
[----:B-1----:R-:W2:Y:S04]  /*3bc70*/  LDL.LU R207, [R1+0x2558] ;  /* 0x0025580001cf7983 */ /* 0x002ea80000300800 */
[----:B------:R-:W0:Y:S04]  /*3bc80*/  LDL R4, [R1+0xe40] ;  /* 0x000e400001047983 */ /* 0x000e280000100800 */
[----:B------:R-:W0:Y:S01]  /*3bc90*/  LDL R5, [R1+0xe44] ;  /* 0x000e440001057983 */ /* 0x000e220000100800 */
[----:B------:R-:W-:-:S03]  /*3bca0*/  ISETP.GT.AND P5, PT, R2, 0x5a, PT ;  /* 0x0000005a0200780c */ /* 0x000fc60003fa4270 */
[----:B------:R-:W4:Y:S04]  /*3bcb0*/  LDL R149, [R1+0xe2c] ;  /* 0x000e2c0001957983 */ /* 0x000f280000100800 */
[----:B------:R-:W2:Y:S06]  /*3bcc0*/  LDL R30, [R1+0xe20] ;  /* 0x000e2000011e7983 */ /* 0x000eac0000100800 */
[----:B0-----:R-:W-:-:S04]  /*3bcd0*/  @P5 LOP3.LUT R5, R5, R4, RZ, 0x3c, !PT ;  /* 0x0000000405055212 */ /* 0x001fc800078e3cff */
[----:B------:R-:W-:-:S04]  /*3bce0*/  @P5 LOP3.LUT R4, R5, R4, RZ, 0x3c, !PT ;  /* 0x0000000405045212 */ /* 0x000fc800078e3cff */
[----:B------:R-:W-:-:S05]  /*3bcf0*/  @P5 LOP3.LUT R5, R5, R4, RZ, 0x3c, !PT ;  /* 0x0000000405055212 */ /* 0x000fca00078e3cff */
[----:B------:R-:W4:Y:S04]  /*3bd00*/  @P5 LDG.E.U8 R206, desc[UR6][R4.64] ;  /* 0x0000000604ce5981 */ /* 0x000f28000c1e1100 */
[----:B---3--:R0:W-:Y:S04]  /*3bd10*/  STL [R1+0x848], R10 ;  /* 0x0008480a01007387 */ /* 0x0081e80000100800 */
[----:B0-----:R-:W3:Y:S04]  /*3bd20*/  LDL R10, [R1+0xe24] ;  /* 0x000e2400010a7983 */ /* 0x001ee80000100800 */
[----:B----4-:R0:W-:Y:S04]  /*3bd30*/  STL [R1+0x838], R206 ;  /* 0x000838ce01007387 */ /* 0x0101e80000100800 */
[----:B0-----:R-:W4:Y:S04]  /*3bd40*/  LDL.LU R206, [R1+0x2554] ;  /* 0x0025540001ce7983 */ /* 0x001f280000300800 */
[----:B------:R-:W2:Y:S04]  /*3bd50*/  LDL R4, [R1+0xe38] ;  /* 0x000e380001047983 */ /* 0x000ea80000100800 */
[----:B------:R-:W2:Y:S01]  /*3bd60*/  LDL R5, [R1+0xe3c] ;  /* 0x000e3c0001057983 */ /* 0x000ea20000100800 */
[----:B------:R-:W-:-:S13]  /*3bd70*/  ISETP.GT.AND P4, PT, R2, 0x5b, PT ;  /* 0x0000005b0200780c */ /* 0x000fda0003f84270 */
[----:B--2---:R-:W-:-:S04]  /*3bd80*/  @P4 LOP3.LUT R5, R5, R4, RZ, 0x3c, !PT ;  /* 0x0000000405054212 */ /* 0x004fc800078e3cff */
        /* <DEDUP_REMOVED lines=9> */
[----:B------:R-:W3:Y:S04]  /*3be20*/  @P1 LDG.E.U8 R205, desc[UR6][R4.64] ;  /* 0x0000000604cd1981 */ /* 0x000ee8000c1e1100 */
[----:B--2---:R0:W-:Y:S04]  /*3be30*/  STL [R1+0x83c], R27 ;  /* 0x00083c1b01007387 */ /* 0x0041e80000100800 */
[----:B0-----:R-:W2:Y:S01]  /*3be40*/  LDL R27, [R1+0xe1c] ;  /* 0x000e1c00011b7983 */ /* 0x001ea20000100800 */
[----:B------:R-:W-:-:S03]  /*3be50*/  ISETP.GT.AND P3, PT, R2, 0x5d, PT ;  /* 0x0000005d0200780c */ /* 0x000fc60003f64270 */
[----:B---3--:R0:W-:Y:S04]  /*3be60*/  STL [R1+0x824], R205 ;  /* 0x000824cd01007387 */ /* 0x0081e80000100800 */
[----:B0-----:R-:W3:Y:S04]  /*3be70*/  LDL.LU R205, [R1+0x2550] ;  /* 0x0025500001cd7983 */ /* 0x001ee80000300800 */
[----:B------:R-:W4:Y:S01]  /*3be80*/  LDL R5, [R1+0xe28] ;  /* 0x000e280001057983 */ /* 0x000f220000100800 */
[C---:B------:R-:W-:Y:S01]  /*3be90*/  ISETP.GT.AND P2, PT, R2.reuse, 0x5e, PT ;  /* 0x0000005e0200780c */ /* 0x040fe20003f44270 */
[----:B------:R-:W-:Y:S01]  /*3bea0*/  @P3 IMAD.MOV.U32 R4, RZ, RZ, R149 ;  /* 0x000000ffff043224 */ /* 0x000fe200078e0095 */
[----:B------:R-:W-:Y:S01]  /*3beb0*/  PRMT R3, RZ, 0x7610, R3 ;  /* 0x00007610ff037816 */ /* 0x000fe20000000003 */
[----:B------:R-:W3:Y:S01]  /*3bec0*/  LDL R149, [R1+0xe14] ;  /* 0x000e140001957983 */ /* 0x000ee20000100800 */
[----:B------:R-:W-:-:S03]  /*3bed0*/  ISETP.GT.AND P5, PT, R2, 0x5f, PT ;  /* 0x0000005f0200780c */ /* 0x000fc60003fa4270 */
[----:B----4-:R0:W4:Y:S06]  /*3bee0*/  @P3 LDG.E.U8 R133, desc[UR6][R4.64] ;  /* 0x0000000604853981 */ /* 0x01012c000c1e1100 */
[----:B0-----:R-:W-:Y:S02]  /*3bef0*/  @P2 IMAD.MOV.U32 R4, RZ, RZ, R10 ;  /* 0x000000ffff042224 */ /* 0x001fe400078e000a */
[----:B------:R-:W-:-:S05]  /*3bf00*/  @P2 IMAD.MOV.U32 R5, RZ, RZ, R30 ;  /* 0x000000ffff052224 */ /* 0x000fca00078e001e */
[----:B------:R2:W3:Y:S04]  /*3bf10*/  @P2 LDG.E.U8 R3, desc[UR6][R4.64] ;  /* 0x0000000604032981 */ /* 0x0004e8000c1e1100 */
[----:B------:R-:W3:Y:S01]  /*3bf20*/  LDL R5, [R1+0xe18] ;  /* 0x000e180001057983 */ /* 0x000ee20000100800 */
[----:B------:R-:W-:Y:S01]  /*3bf30*/  PRMT R8, RZ, 0x7610, R8 ;  /* 0x00007610ff087816 */ /* 0x000fe20000000008 */
[----:B--2---:R-:W-:Y:S02]  /*3bf40*/  @P5 IMAD.MOV.U32 R4, RZ, RZ, R27 ;  /* 0x000000ffff045224 */ /* 0x004fe400078e001b */
[----:B----4-:R0:W-:Y:S04]  /*3bf50*/  STL [R1+0x82c], R133 ;  /* 0x00082c8501007387 */ /* 0x0101e80000100800 */
[----:B------:R-:W2:Y:S04]  /*3bf60*/  LDL R30, [R1+0xe0c] ;  /* 0x000e0c00011e7983 */ /* 0x000ea80000100800 */
[----:B------:R-:W4:Y:S04]  /*3bf70*/  LDL R10, [R1+0xe00] ;  /* 0x000e0000010a7983 */ /* 0x000f280000100800 */
[----:B0-----:R-:W4:Y:S04]  /*3bf80*/  LDL R133, [R1+0xe08] ;  /* 0x000e080001857983 */ /* 0x001f280000100800 */
[----:B---3--:R0:W-:Y:S01]  /*3bf90*/  STL [R1+0x834], R3 ;  /* 0x0008340301007387 */ /* 0x0081e20000100800 */
[----:B------:R-:W-:-:S02]  /*3bfa0*/  ISETP.GT.AND P4, PT, R2, 0x60, PT ;  /* 0x000000600200780c */ /* 0x000fc40003f84270 */
[C---:B------:R-:W-:Y:S01]  /*3bfb0*/  ISETP.GT.AND P1, PT, R2.reuse, 0x61, PT ;  /* 0x000000610200780c */ /* 0x040fe20003f24270 */
[----:B------:R-:W3:Y:S04]  /*3bfc0*/  LDL R27, [R1+0xdf8] ;  /* 0x000df800011b7983 */ /* 0x000ee80000100800 */
[----:B------:R1:W2:Y:S04]  /*3bfd0*/  @P5 LDG.E.U8 R8, desc[UR6][R4.64] ;  /* 0x0000000604085981 */ /* 0x0002a8000c1e1100 */
[----:B0-----:R-:W3:Y:S04]  /*3bfe0*/  LDL R3, [R1+0xe04] ;  /* 0x000e040001037983 */ /* 0x001ee80000100800 */
[----:B------:R-:W4:Y:S01]  /*3bff0*/  LDL R5, [R1+0xe10] ;  /* 0x000e100001057983 */ /* 0x000f220000100800 */
[----:B------:R-:W-:Y:S01]  /*3c000*/  PRMT R138, RZ, 0x7610, R138 ;  /* 0x00007610ff8a7816 */ /* 0x000fe2000000008a */
[----:B-1----:R-:W-:Y:S01]  /*3c010*/  @P4 IMAD.MOV.U32 R4, RZ, RZ, R149 ;  /* 0x000000ffff044224 */ /* 0x002fe200078e0095 */
[----:B------:R-:W-:-:S02]  /*3c020*/  ISETP.GT.AND P3, PT, R2, 0x62, PT ;  /* 0x000000620200780c */ /* 0x000fc40003f64270 */
[----:B------:R-:W-:Y:S02]  /*3c030*/  PRMT R28, RZ, 0x7610, R28 ;  /* 0x00007610ff1c7816 */ /* 0x000fe4000000001c */
[----:B------:R-:W-:Y:S01]  /*3c040*/  PRMT R39, RZ, 0x7610, R39 ;  /* 0x00007610ff277816 */ /* 0x000fe20000000027 */
[----:B--2---:R0:W-:Y:S04]  /*3c050*/  STL [R1+0x818], R8 ;  /* 0x0008180801007387 */ /* 0x0041e80000100800 */
[----:B----4-:R1:W2:Y:S04]  /*3c060*/  @P4 LDG.E.U8 R138, desc[UR6][R4.64] ;  /* 0x00000006048a4981 */ /* 0x0102a8000c1e1100 */
[----:B0-----:R-:W4:Y:S01]  /*3c070*/  LDL R8, [R1+0xdfc] ;  /* 0x000dfc0001087983 */ /* 0x001f220000100800 */
[----:B-1----:R-:W-:-:S02]  /*3c080*/  @P1 IMAD.MOV.U32 R4, RZ, RZ, R30 ;  /* 0x000000ffff041224 */ /* 0x002fc400078e001e */
[----:B------:R-:W-:-:S05]  /*3c090*/  @P1 IMAD.MOV.U32 R5, RZ, RZ, R133 ;  /* 0x000000ffff051224 */ /* 0x000fca00078e0085 */
[----:B------:R3:W4:Y:S02]  /*3c0a0*/  @P1 LDG.E.U8 R28, desc[UR6][R4.64] ;  /* 0x00000006041c1981 */ /* 0x000724000c1e1100 */
[----:B---3--:R-:W-:Y:S02]  /*3c0b0*/  @P3 IMAD.MOV.U32 R4, RZ, RZ, R3 ;  /* 0x000000ffff043224 */ /* 0x008fe400078e0003 */
[----:B------:R-:W-:-:S05]  /*3c0c0*/  @P3 IMAD.MOV.U32 R5, RZ, RZ, R10 ;  /* 0x000000ffff053224 */ /* 0x000fca00078e000a */
[----:B------:R0:W3:Y:S01]  /*3c0d0*/  @P3 LDG.E.U8 R39, desc[UR6][R4.64] ;  /* 0x0000000604273981 */ /* 0x0000e2000c1e1100 */
[----:B------:R-:W-:Y:S02]  /*3c0e0*/  ISETP.GT.AND P2, PT, R2, 0x63, PT ;  /* 0x000000630200780c */ /* 0x000fe40003f44270 */
[----:B------:R-:W-:-:S11]  /*3c0f0*/  PRMT R36, RZ, 0x7610, R36 ;  /* 0x00007610ff247816 */ /* 0x000fd60000000024 */
[----:B0-----:R-:W-:Y:S01]  /*3c100*/  @P2 IMAD.MOV.U32 R5, RZ, RZ, R27 ;  /* 0x000000ffff052224 */ /* 0x001fe200078e001b */
[----:B--2---:R0:W-:Y:S04]  /*3c110*/  STL [R1+0x830], R138 ;  /* 0x0008308a01007387 */ /* 0x0041e80000100800 */
[----:B------:R-:W2:Y:S01]  /*3c120*/  LDL R133, [R1+0xdf4] ;  /* 0x000df40001857983 */ /* 0x000ea20000100800 */
[----:B----4-:R-:W-:-:S03]  /*3c130*/  @P2 IMAD.MOV.U32 R4, RZ, RZ, R8 ;  /* 0x000000ffff042224 */ /* 0x010fc600078e0008 */
[----:B------:R-:W4:Y:S04]  /*3c140*/  LDL R10, [R1+0xde8] ;  /* 0x000de800010a7983 */ /* 0x000f280000100800 */
[----:B0-----:R-:W4:Y:S04]  /*3c150*/  LDL R138, [R1+0xdf0] ;  /* 0x000df000018a7983 */ /* 0x001f280000100800 */
[----:B------:R-:W4:Y:S04]  /*3c160*/  LDL R3, [R1+0xdec] ;  /* 0x000dec0001037983 */ /* 0x000f280000100800 */
[----:B------:R2:W4:Y:S04]  /*3c170*/  @P2 LDG.E.U8 R36, desc[UR6][R4.64] ;  /* 0x0000000604242981 */ /* 0x000528000c1e1100 */
[----:B---3--:R-:W-:Y:S04]  /*3c180*/  STL [R1+0x2538], R39 ;  /* 0x0025382701007387 */ /* 0x008fe80000100800 */
[----:B------:R-:W3:Y:S04]  /*3c190*/  LDL R30, [R1+0xde0] ;  /* 0x000de000011e7983 */ /* 0x000ee80000100800 */
[----:B------:R0:W-:Y:S04]  /*3c1a0*/  STL [R1+0x81c], R28 ;  /* 0x00081c1c01007387 */ /* 0x0001e80000100800 */
[----:B------:R-:W3:Y:S04]  /*3c1b0*/  LDL R27, [R1+0xdd8] ;  /* 0x000dd800011b7983 */ /* 0x000ee80000100800 */
[----:B------:R-:W3:Y:S04]  /*3c1c0*/  LDL R8, [R1+0xddc] ;  /* 0x000ddc0001087983 */ /* 0x000ee80000100800 */
[----:B0-----:R-:W3:Y:S01]  /*3c1d0*/  LDL R28, [R1+0xde4] ;  /* 0x000de400011c7983 */ /* 0x001ee20000100800 */
[----:B------:R-:W-:-:S02]  /*3c1e0*/  ISETP.GT.AND P5, PT, R2, 0x64, PT ;  /* 0x000000640200780c */ /* 0x000fc40003fa4270 */
[C---:B------:R-:W-:Y:S02]  /*3c1f0*/  ISETP.GT.AND P4, PT, R2.reuse, 0x65, PT ;  /* 0x000000650200780c */ /* 0x040fe40003f84270 */
[----:B------:R-:W-:Y:S02]  /*3c200*/  PRMT R31, RZ, 0x7610, R31 ;  /* 0x00007610ff1f7816 */ /* 0x000fe4000000001f */
[C---:B------:R-:W-:Y:S02]  /*3c210*/  ISETP.GT.AND P1, PT, R2.reuse, 0x66, PT ;  /* 0x000000660200780c */ /* 0x040fe40003f24270 */
[----:B------:R-:W-:Y:S02]  /*3c220*/  PRMT R26, RZ, 0x7610, R26 ;  /* 0x00007610ff1a7816 */ /* 0x000fe4000000001a */
[----:B------:R-:W-:Y:S02]  /*3c230*/  PRMT R41, RZ, 0x7610, R41 ;  /* 0x00007610ff297816 */ /* 0x000fe40000000029 */
[----:B------:R-:W-:-:S02]  /*3c240*/  ISETP.GT.AND P3, PT, R2, 0x67, PT ;  /* 0x000000670200780c */ /* 0x000fc40003f64270 */
[----:B------:R-:W-:Y:S01]  /*3c250*/  PRMT R38, RZ, 0x7610, R38 ;  /* 0x00007610ff267816 */ /* 0x000fe20000000026 */
[----:B--2---:R-:W-:Y:S02]  /*3c260*/  @P5 IMAD.MOV.U32 R4, RZ, RZ, R133 ;  /* 0x000000ffff045224 */ /* 0x004fe400078e0085 */
[----:B----4-:R-:W-:-:S05]  /*3c270*/  @P5 IMAD.MOV.U32 R5, RZ, RZ, R138 ;  /* 0x000000ffff055224 */ /* 0x010fca00078e008a */
[----:B------:R0:W2:Y:S02]  /*3c280*/  @P5 LDG.E.U8 R31, desc[UR6][R4.64] ;  /* 0x00000006041f5981 */ /* 0x0000a4000c1e1100 */
[----:B0-----:R-:W-:Y:S02]  /*3c290*/  @P4 IMAD.MOV.U32 R4, RZ, RZ, R3 ;  /* 0x000000ffff044224 */ /* 0x001fe400078e0003 */
[----:B------:R-:W-:Y:S01]  /*3c2a0*/  @P4 IMAD.MOV.U32 R5, RZ, RZ, R10 ;  /* 0x000000ffff054224 */ /* 0x000fe200078e000a */
[----:B------:R-:W-:Y:S04]  /*3c2b0*/  STL [R1+0x253c], R36 ;  /* 0x00253c2401007387 */ /* 0x000fe80000100800 */
[----:B------:R3:W4:Y:S04]  /*3c2c0*/  @P4 LDG.E.U8 R26, desc[UR6][R4.64] ;  /* 0x00000006041a4981 */ /* 0x000728000c1e1100 */
[----:B------:R-:W2:Y:S04]  /*3c2d0*/  LDL R10, [R1+0xdd0] ;  /* 0x000dd000010a7983 */ /* 0x000ea80000100800 */
[----:B------:R-:W2:Y:S01]  /*3c2e0*/  LDL R3, [R1+0xdd4] ;  /* 0x000dd40001037983 */ /* 0x000ea20000100800 */
[----:B---3--:R-:W-:-:S02]  /*3c2f0*/  @P1 IMAD.MOV.U32 R5, RZ, RZ, R30 ;  /* 0x000000ffff051224 */ /* 0x008fc400078e001e */
[----:B------:R-:W-:-:S05]  /*3c300*/  @P1 IMAD.MOV.U32 R4, RZ, RZ, R28 ;  /* 0x000000ffff041224 */ /* 0x000fca00078e001c */
[----:B------:R0:W3:Y:S02]  /*3c310*/  @P1 LDG.E.U8 R41, desc[UR6][R4.64] ;  /* 0x0000000604291981 */ /* 0x0000e4000c1e1100 */
[----:B0-----:R-:W-:Y:S02]  /*3c320*/  @P3 IMAD.MOV.U32 R4, RZ, RZ, R8 ;  /* 0x000000ffff043224 */ /* 0x001fe400078e0008 */
[----:B------:R-:W-:-:S05]  /*3c330*/  @P3 IMAD.MOV.U32 R5, RZ, RZ, R27 ;  /* 0x000000ffff053224 */ /* 0x000fca00078e001b */
[----:B------:R2:W3:Y:S01]  /*3c340*/  @P3 LDG.E.U8 R38, desc[UR6][R4.64] ;  /* 0x0000000604263981 */ /* 0x0004e2000c1e1100 */
[----:B------:R-:W-:Y:S02]  /*3c350*/  ISETP.GT.AND P2, PT, R2, 0x68, PT ;  /* 0x000000680200780c */ /* 0x000fe40003f44270 */
[----:B------:R-:W-:Y:S01]  /*3c360*/  PRMT R9, RZ, 0x7610, R9 ;  /* 0x00007610ff097816 */ /* 0x000fe20000000009 */
[----:B----4-:R-:W-:Y:S10]  /*3c370*/  STL [R1+0x2540], R26 ;  /* 0x0025401a01007387 */ /* 0x010ff40000100800 */
[----:B--2---:R-:W-:-:S02]  /*3c380*/  @P2 IMAD.MOV.U32 R5, RZ, RZ, R10 ;  /* 0x000000ffff052224 */ /* 0x004fc400078e000a */
[----:B------:R-:W-:-:S05]  /*3c390*/  @P2 IMAD.MOV.U32 R4, RZ, RZ, R3 ;  /* 0x000000ffff042224 */ /* 0x000fca00078e0003 */
[----:B------:R-:W2:Y:S04]  /*3c3a0*/  @P2 LDG.E.U8 R9, desc[UR6][R4.64] ;  /* 0x0000000604092981 */ /* 0x000ea8000c1e1100 */
[----:B---3--:R-:W-:Y:S04]  /*3c3b0*/  STL [R1+0x2544], R41 ;  /* 0x0025442901007387 */ /* 0x008fe80000100800 */
[----:B------:R0:W-:Y:S04]  /*3c3c0*/  STL [R1+0x810], R31 ;  /* 0x0008101f01007387 */ /* 0x0001e80000100800 */
[----:B------:R-:W3:Y:S04]  /*3c3d0*/  LDL R8, [R1+0xdcc] ;  /* 0x000dcc0001087983 */ /* 0x000ee80000100800 */
[----:B------:R-:W4:Y:S04]  /*3c3e0*/  LDL R30, [R1+0xdc0] ;  /* 0x000dc000011e7983 */ /* 0x000f280000100800 */
[----:B0-----:R-:W4:Y:S04]  /*3c3f0*/  LDL R31, [R1+0xdc8] ;  /* 0x000dc800011f7983 */ /* 0x001f280000100800 */
[----:B------:R-:W4:Y:S04]  /*3c400*/  LDL R28, [R1+0xdc4] ;  /* 0x000dc400011c7983 */ /* 0x000f280000100800 */
[----:B------:R-:W-:Y:S04]  /*3c410*/  STL [R1+0x2548], R38 ;  /* 0x0025482601007387 */ /* 0x000fe80000100800 */
[----:B------:R-:W4:Y:S04]  /*3c420*/  LDL R27, [R1+0xdb8] ;  /* 0x000db800011b7983 */ /* 0x000f280000100800 */
[----:B------:R-:W4:Y:S04]  /*3c430*/  LDL R26, [R1+0xdbc] ;  /* 0x000dbc00011a7983 */ /* 0x000f280000100800 */
[----:B------:R-:W4:Y:S04]  /*3c440*/  LDL R3, [R1+0xdb4] ;  /* 0x000db40001037983 */ /* 0x000f280000100800 */
[----:B------:R-:W4:Y:S01]  /*3c450*/  LDL R10, [R1+0xdb0] ;  /* 0x000db000010a7983 */ /* 0x000f220000100800 */
[----:B------:R-:W-:-:S02]  /*3c460*/  ISETP.GT.AND P5, PT, R2, 0x69, PT ;  /* 0x000000690200780c */ /* 0x000fc40003fa4270 */
[C---:B------:R-:W-:Y:S02]  /*3c470*/  ISETP.GT.AND P4, PT, R2.reuse, 0x6a, PT ;  /* 0x0000006a0200780c */ /* 0x040fe40003f84270 */
[----:B------:R-:W-:Y:S02]  /*3c480*/  PRMT R33, RZ, 0x7610, R33 ;  /* 0x00007610ff217816 */ /* 0x000fe40000000021 */
[C---:B------:R-:W-:Y:S02]  /*3c490*/  ISETP.GT.AND P1, PT, R2.reuse, 0x6b, PT ;  /* 0x0000006b0200780c */ /* 0x040fe40003f24270 */
[----:B------:R-:W-:Y:S02]  /*3c4a0*/  PRMT R29, RZ, 0x7610, R29 ;  /* 0x00007610ff1d7816 */ /* 0x000fe4000000001d */
[C---:B------:R-:W-:Y:S02]  /*3c4b0*/  ISETP.GT.AND P3, PT, R2.reuse, 0x6c, PT ;  /* 0x0000006c0200780c */ /* 0x040fe40003f64270 */
[----:B------:R-:W-:Y:S01]  /*3c4c0*/  PRMT R40, RZ, 0x7610, R40 ;  /* 0x00007610ff287816 */ /* 0x000fe20000000028 */
[----:B--2---:R0:W-:Y:S01]  /*3c4d0*/  STL [R1+0x254c], R9 ;  /* 0x00254c0901007387 */ /* 0x0041e20000100800 */
[----:B------:R-:W-:-:S02]  /*3c4e0*/  ISETP.GT.AND P2, PT, R2, 0x6d, PT ;  /* 0x0000006d0200780c */ /* 0x000fc40003f44270 */
[----:B------:R-:W-:Y:S01]  /*3c4f0*/  PRMT R32, RZ, 0x7610, R32 ;  /* 0x00007610ff207816 */ /* 0x000fe20000000020 */
[----:B------:R-:W2:Y:S04]  /*3c500*/  LDL R36, [R1+0xd68] ;  /* 0x000d680001247983 */ /* 0x000ea80000100800 */
[----:B0-----:R-:W2:Y:S01]  /*3c510*/  LDL R9, [R1+0xda8] ;  /* 0x000da80001097983 */ /* 0x001ea20000100800 */
[----:B---3--:R-:W-:-:S03]  /*3c520*/  @P5 IMAD.MOV.U32 R4, RZ, RZ, R8 ;  /* 0x000000ffff045224 */ /* 0x008fc600078e0008 */
[----:B------:R-:W3:Y:S01]  /*3c530*/  LDL R8, [R1+0xdac] ;  /* 0x000dac0001087983 */ /* 0x000ee20000100800 */
[----:B----4-:R-:W-:Y:S01]  /*3c540*/  @P5 IMAD.MOV.U32 R5, RZ, RZ, R31 ;  /* 0x000000ffff055224 */ /* 0x010fe200078e001f */
[----:B------:R-:W-:Y:S02]  /*3c550*/  PRMT R35, RZ, 0x7610, R35 ;  /* 0x00007610ff237816 */ /* 0x000fe40000000023 */
[----:B------:R-:W4:Y:S04]  /*3c560*/  LDL R31, [R1+0xd6c] ;  /* 0x000d6c00011f7983 */ /* 0x000f280000100800 */
[----:B------:R0:W4:Y:S02]  /*3c570*/  @P5 LDG.E.U8 R33, desc[UR6][R4.64] ;  /* 0x0000000604215981 */ /* 0x000124000c1e1100 */
[----:B0-----:R-:W-:-:S02]  /*3c580*/  @P4 IMAD.MOV.U32 R4, RZ, RZ, R28 ;  /* 0x000000ffff044224 */ /* 0x001fc400078e001c */
[----:B------:R-:W-:Y:S01]  /*3c590*/  @P4 IMAD.MOV.U32 R5, RZ, RZ, R30 ;  /* 0x000000ffff054224 */ /* 0x000fe200078e001e */
[----:B------:R-:W4:Y:S04]  /*3c5a0*/  LDL R28, [R1+0xd94] ;  /* 0x000d9400011c7983 */ /* 0x000f280000100800 */
[----:B------:R0:W4:Y:S04]  /*3c5b0*/  @P4 LDG.E.U8 R29, desc[UR6][R4.64] ;  /* 0x00000006041d4981 */ /* 0x000128000c1e1100 */
[----:B------:R-:W4:Y:S01]  /*3c5c0*/  LDL R30, [R1+0xd90] ;  /* 0x000d9000011e7983 */ /* 0x000f220000100800 */
[----:B0-----:R-:W-:-:S02]  /*3c5d0*/  @P1 IMAD.MOV.U32 R4, RZ, RZ, R26 ;  /* 0x000000ffff041224 */ /* 0x001fc400078e001a */
[----:B------:R-:W-:Y:S01]  /*3c5e0*/  @P1 IMAD.MOV.U32 R5, RZ, RZ, R27 ;  /* 0x000000ffff051224 */ /* 0x000fe200078e001b */
[----:B------:R-:W4:Y:S04]  /*3c5f0*/  LDL R26, [R1+0xda4] ;  /* 0x000da400011a7983 */ /* 0x000f280000100800 */
[----:B------:R-:W4:Y:S04]  /*3c600*/  LDL R27, [R1+0xda0] ;  /* 0x000da000011b7983 */ /* 0x000f280000100800 */
[----:B------:R0:W4:Y:S02]  /*3c610*/  @P1 LDG.E.U8 R40, desc[UR6][R4.64] ;  /* 0x0000000604281981 */ /* 0x000124000c1e1100 */
[----:B0-----:R-:W-:-:S02]  /*3c620*/  @P3 IMAD.MOV.U32 R4, RZ, RZ, R3 ;  /* 0x000000ffff043224 */ /* 0x001fc400078e0003 */
[----:B------:R-:W-:Y:S01]  /*3c630*/  @P3 IMAD.MOV.U32 R5, RZ, RZ, R10 ;  /* 0x000000ffff053224 */ /* 0x000fe200078e000a */
[----:B------:R-:W4:Y:S04]  /*3c640*/  LDL R3, [R1+0xd9c] ;  /* 0x000d9c0001037983 */ /* 0x000f280000100800 */
[----:B------:R-:W4:Y:S01]  /*3c650*/  LDL R10, [R1+0xd98] ;  /* 0x000d9800010a7983 */ /* 0x000f220000100800 */
[----:B------:R-:W-:-:S03]  /*3c660*/  ISETP.GT.AND P5, PT, R2, 0x6e, PT ;  /* 0x0000006e0200780c */ /* 0x000fc60003fa4270 */
[----:B------:R2:W4:Y:S01]  /*3c670*/  @P3 LDG.E.U8 R32, desc[UR6][R4.64] ;  /* 0x0000000604203981 */ /* 0x000522000c1e1100 */
[----:B------:R-:W-:Y:S02]  /*3c680*/  ISETP.GT.AND P4, PT, R2, 0x6f, PT ;  /* 0x0000006f0200780c */ /* 0x000fe40003f84270 */
[----:B------:R-:W-:Y:S01]  /*3c690*/  PRMT R34, RZ, 0x7610, R34 ;  /* 0x00007610ff227816 */ /* 0x000fe20000000022 */
[----:B--2---:R-:W-:Y:S02]  /*3c6a0*/  @P2 IMAD.MOV.U32 R5, RZ, RZ, R9 ;  /* 0x000000ffff052224 */ /* 0x004fe400078e0009 */
[----:B------:R-:W2:Y:S01]  /*3c6b0*/  LDL R9, [R1+0xd88] ;  /* 0x000d880001097983 */ /* 0x000ea20000100800 */
[----:B---3--:R-:W-:-:S03]  /*3c6c0*/  @P2 IMAD.MOV.U32 R4, RZ, RZ, R8 ;  /* 0x000000ffff042224 */ /* 0x008fc600078e0008 */
[----:B------:R-:W3:Y:S04]  /*3c6d0*/  LDL R8, [R1+0xd8c] ;  /* 0x000d8c0001087983 */ /* 0x000ee80000100800 */
[----:B------:R4:W3:Y:S02]  /*3c6e0*/  @P2 LDG.E.U8 R35, desc[UR6][R4.64] ;  /* 0x0000000604232981 */ /* 0x0008e4000c1e1100 */
[----:B----4-:R-:W-:Y:S02]  /*3c6f0*/  @P5 IMAD.MOV.U32 R4, RZ, RZ, R26 ;  /* 0x000000ffff045224 */ /* 0x010fe400078e001a */
[----:B------:R-:W4:Y:S01]  /*3c700*/  LDL R26, [R1+0xd84] ;  /* 0x000d8400011a7983 */ /* 0x000f220000100800 */
[----:B------:R-:W-:-:S03]  /*3c710*/  @P5 IMAD.MOV.U32 R5, RZ, RZ, R27 ;  /* 0x000000ffff055224 */ /* 0x000fc600078e001b */
[----:B------:R-:W4:Y:S04]  /*3c720*/  LDL R27, [R1+0xd80] ;  /* 0x000d8000011b7983 */ /* 0x000f280000100800 */
[----:B------:R0:W4:Y:S02]  /*3c730*/  @P5 LDG.E.U8 R34, desc[UR6][R4.64] ;  /* 0x0000000604225981 */ /* 0x000124000c1e1100 */
[----:B0-----:R-:W-:Y:S02]  /*3c740*/  @P4 IMAD.MOV.U32 R4, RZ, RZ, R3 ;  /* 0x000000ffff044224 */ /* 0x001fe400078e0003 */
[----:B------:R-:W4:Y:S01]  /*3c750*/  LDL R3, [R1+0xd7c] ;  /* 0x000d7c0001037983 */ /* 0x000f220000100800 */
[----:B------:R-:W-:-:S03]  /*3c760*/  @P4 IMAD.MOV.U32 R5, RZ, RZ, R10 ;  /* 0x000000ffff054224 */ /* 0x000fc600078e000a */
[----:B------:R-:W4:Y:S01]  /*3c770*/  LDL R10, [R1+0xd78] ;  /* 0x000d7800010a7983 */ /* 0x000f220000100800 */
[C---:B------:R-:W-:Y:S02]  /*3c780*/  ISETP.GT.AND P1, PT, R2.reuse, 0x70, PT ;  /* 0x000000700200780c */ /* 0x040fe40003f24270 */
[----:B------:R-:W-:Y:S02]  /*3c790*/  PRMT R37, RZ, 0x7610, R37 ;  /* 0x00007610ff257816 */ /* 0x000fe40000000025 */
[C---:B------:R-:W-:Y:S02]  /*3c7a0*/  ISETP.GT.AND P3, PT, R2.reuse, 0x71, PT ;  /* 0x000000710200780c */ /* 0x040fe40003f64270 */
[----:B------:R-:W-:Y:S02]  /*3c7b0*/  PRMT R43, RZ, 0x7610, R43 ;  /* 0x00007610ff2b7816 */ /* 0x000fe4000000002b */
[----:B------:R0:W4:Y:S01]  /*3c7c0*/  @P4 LDG.E.U8 R37, desc[UR6][R4.64] ;  /* 0x0000000604254981 */ /* 0x000122000c1e1100 */
[----:B------:R-:W-:-:S04]  /*3c7d0*/  ISETP.GT.AND P2, PT, R2, 0x72, PT ;  /* 0x000000720200780c */ /* 0x000fc80003f44270 */
[----:B0-----:R-:W-:Y:S02]  /*3c7e0*/  @P1 IMAD.MOV.U32 R4, RZ, RZ, R28 ;  /* 0x000000ffff041224 */ /* 0x001fe400078e001c */
[----:B------:R-:W-:Y:S01]  /*3c7f0*/  @P1 IMAD.MOV.U32 R5, RZ, RZ, R30 ;  /* 0x000000ffff051224 */ /* 0x000fe200078e001e */
[----:B------:R-:W-:Y:S01]  /*3c800*/  PRMT R42, RZ, 0x7610, R42 ;  /* 0x00007610ff2a7816 */ /* 0x000fe2000000002a */
[----:B------:R-:W4:Y:S04]  /*3c810*/  LDL R30, [R1+0xd60] ;  /* 0x000d6000011e7983 */ /* 0x000f280000100800 */
[----:B------:R2:W4:Y:S01]  /*3c820*/  @P1 LDG.E.U8 R43, desc[UR6][R4.64] ;  /* 0x00000006042b1981 */ /* 0x000522000c1e1100 */
[----:B------:R-:W-:Y:S02]  /*3c830*/  ISETP.GT.AND P5, PT, R2, 0x73, PT ;  /* 0x000000730200780c */ /* 0x000fe40003fa4270 */
[----:B------:R-:W-:Y:S01]  /*3c840*/  PRMT R53, RZ, 0x7610, R53 ;  /* 0x00007610ff357816 */ /* 0x000fe20000000035 */
[----:B------:R-:W4:Y:S01]  /*3c850*/  LDL R28, [R1+0xd64] ;  /* 0x000d6400011c7983 */ /* 0x000f220000100800 */
[----:B--2---:R-:W-:-:S03]  /*3c860*/  @P3 IMAD.MOV.U32 R5, RZ, RZ, R9 ;  /* 0x000000ffff053224 */ /* 0x004fc600078e0009 */
[----:B------:R-:W2:Y:S01]  /*3c870*/  LDL R9, [R1+0xd70] ;  /* 0x000d700001097983 */ /* 0x000ea20000100800 */
[----:B---3--:R-:W-:-:S03]  /*3c880*/  @P3 IMAD.MOV.U32 R4, RZ, RZ, R8 ;  /* 0x000000ffff043224 */ /* 0x008fc600078e0008 */
[----:B------:R-:W3:Y:S04]  /*3c890*/  LDL R8, [R1+0xd74] ;  /* 0x000d740001087983 */ /* 0x000ee80000100800 */
[----:B------:R4:W3:Y:S02]  /*3c8a0*/  @P3 LDG.E.U8 R42, desc[UR6][R4.64] ;  /* 0x00000006042a3981 */ /* 0x0008e4000c1e1100 */
[----:B----4-:R-:W-:Y:S02]  /*3c8b0*/  @P2 IMAD.MOV.U32 R4, RZ, RZ, R26 ;  /* 0x000000ffff042224 */ /* 0x010fe400078e001a */
[----:B------:R-:W-:Y:S01]  /*3c8c0*/  @P2 IMAD.MOV.U32 R5, RZ, RZ, R27 ;  /* 0x000000ffff052224 */ /* 0x000fe200078e001b */
[----:B------:R-:W-:Y:S01]  /*3c8d0*/  ISETP.GT.AND P4, PT, R2, 0x74, PT ;  /* 0x000000740200780c */ /* 0x000fe20003f84270 */
[----:B------:R-:W4:Y:S04]  /*3c8e0*/  LDL R27, [R1+0xd50] ;  /* 0x000d5000011b7983 */ /* 0x000f280000100800 */
[----:B------:R0:W4:Y:S01]  /*3c8f0*/  @P2 LDG.E.U8 R53, desc[UR6][R4.64] ;  /* 0x0000000604352981 */ /* 0x000122000c1e1100 */
[----:B------:R-:W-:-:S02]  /*3c900*/  PRMT R52, RZ, 0x7610, R52 ;  /* 0x00007610ff347816 */ /* 0x000fc40000000034 */
[----:B------:R-:W-:Y:S01]  /*3c910*/  ISETP.GT.AND P1, PT, R2, 0x75, PT ;  /* 0x000000750200780c */ /* 0x000fe20003f24270 */
[----:B------:R-:W4:Y:S01]  /*3c920*/  LDL R26, [R1+0xd54] ;  /* 0x000d5400011a7983 */ /* 0x000f220000100800 */
[----:B0-----:R-:W-:-:S03]  /*3c930*/  @P5 IMAD.MOV.U32 R4, RZ, RZ, R3 ;  /* 0x000000ffff045224 */ /* 0x001fc600078e0003 */
[----:B------:R-:W4:Y:S01]  /*3c940*/  LDL R3, [R1+0xd5c] ;  /* 0x000d5c0001037983 */ /* 0x000f220000100800 */
[----:B------:R-:W-:-:S03]  /*3c950*/  @P5 IMAD.MOV.U32 R5, RZ, RZ, R10 ;  /* 0x000000ffff055224 */ /* 0x000fc600078e000a */
[----:B------:R-:W4:Y:S01]  /*3c960*/  LDL R10, [R1+0xd58] ;  /* 0x000d5800010a7983 */ /* 0x000f220000100800 */
[----:B------:R-:W-:Y:S02]  /*3c970*/  PRMT R45, RZ, 0x7610, R45 ;  /* 0x00007610ff2d7816 */ /* 0x000fe4000000002d */
[C---:B------:R-:W-:Y:S01]  /*3c980*/  ISETP.GT.AND P3, PT, R2.reuse, 0x76, PT ;  /* 0x000000760200780c */ /* 0x040fe20003f64270 */
[----:B------:R2:W4:Y:S01]  /*3c990*/  @P5 LDG.E.U8 R52, desc[UR6][R4.64] ;  /* 0x0000000604345981 */ /* 0x000522000c1e1100 */
[----:B------:R-:W-:Y:S02]  /*3c9a0*/  ISETP.GT.AND P2, PT, R2, 0x77, PT ;  /* 0x000000770200780c */ /* 0x000fe40003f44270 */
[----:B------:R-:W-:Y:S02]  /*3c9b0*/  PRMT R44, RZ, 0x7610, R44 ;  /* 0x00007610ff2c7816 */ /* 0x000fe4000000002c */
[----:B------:R-:W-:Y:S01]  /*3c9c0*/  PRMT R55, RZ, 0x7610, R55 ;  /* 0x00007610ff377816 */ /* 0x000fe20000000037 */
[----:B--2---:R-:W-:-:S02]  /*3c9d0*/  @P4 IMAD.MOV.U32 R5, RZ, RZ, R9 ;  /* 0x000000ffff054224 */ /* 0x004fc400078e0009 */
[----:B------:R-:W2:Y:S01]  /*3c9e0*/  LDL R9, [R1+0xd48] ;  /* 0x000d480001097983 */ /* 0x000ea20000100800 */
[----:B---3--:R-:W-:-:S03]  /*3c9f0*/  @P4 IMAD.MOV.U32 R4, RZ, RZ, R8 ;  /* 0x000000ffff044224 */ /* 0x008fc600078e0008 */
[----:B------:R-:W3:Y:S04]  /*3ca00*/  LDL R8, [R1+0xd4c] ;  /* 0x000d4c0001087983 */ /* 0x000ee80000100800 */
[----:B------:R0:W3:Y:S02]  /*3ca10*/  @P4 LDG.E.U8 R45, desc[UR6][R4.64] ;  /* 0x00000006042d4981 */ /* 0x0000e4000c1e1100 */
[----:B0-----:R-:W-:Y:S02]  /*3ca20*/  @P1 IMAD.MOV.U32 R4, RZ, RZ, R31 ;  /* 0x000000ffff041224 */ /* 0x001fe400078e001f */
[----:B------:R-:W-:Y:S01]  /*3ca30*/  @P1 IMAD.MOV.U32 R5, RZ, RZ, R36 ;  /* 0x000000ffff051224 */ /* 0x000fe200078e0024 */
[----:B------:R-:W-:Y:S01]  /*3ca40*/  ISETP.GT.AND P5, PT, R2, 0x78, PT ;  /* 0x000000780200780c */ /* 0x000fe20003fa4270 */
[----:B------:R-:W3:Y:S04]  /*3ca50*/  LDL R31, [R1+0xd38] ;  /* 0x000d3800011f7983 */ /* 0x000ee80000100800 */
[----:B------:R0:W3:Y:S02]  /*3ca60*/  @P1 LDG.E.U8 R44, desc[UR6][R4.64] ;  /* 0x00000006042c1981 */ /* 0x0000e4000c1e1100 */
[----:B0-----:R-:W-:-:S02]  /*3ca70*/  @P3 IMAD.MOV.U32 R4, RZ, RZ, R28 ;  /* 0x000000ffff043224 */ /* 0x001fc400078e001c */
[----:B------:R-:W-:Y:S01]  /*3ca80*/  @P3 IMAD.MOV.U32 R5, RZ, RZ, R30 ;  /* 0x000000ffff053224 */ /* 0x000fe200078e001e */
[----:B------:R-:W-:Y:S01]  /*3ca90*/  PRMT R54, RZ, 0x7610, R54 ;  /* 0x00007610ff367816 */ /* 0x000fe20000000036 */
[----:B------:R-:W3:Y:S04]  /*3caa0*/  LDL R30, [R1+0xd3c] ;  /* 0x000d3c00011e7983 */ /* 0x000ee80000100800 */
[----:B------:R4:W3:Y:S01]  /*3cab0*/  @P3 LDG.E.U8 R55, desc[UR6][R4.64] ;  /* 0x0000000604373981 */ /* 0x0008e2000c1e1100 */
[----:B------:R-:W-:Y:S02]  /*3cac0*/  ISETP.GT.AND P4, PT, R2, 0x79, PT ;  /* 0x000000790200780c */ /* 0x000fe40003f84270 */
[----:B------:R-:W-:Y:S01]  /*3cad0*/  PRMT R47, RZ, 0x7610, R47 ;  /* 0x00007610ff2f7816 */ /* 0x000fe2000000002f */
[----:B------:R-:W3:Y:S01]  /*3cae0*/  LDL R28, [R1+0xd30] ;  /* 0x000d3000011c7983 */ /* 0x000ee20000100800 */
[----:B----4-:R-:W-:-:S03]  /*3caf0*/  @P2 IMAD.MOV.U32 R4, RZ, RZ, R3 ;  /* 0x000000ffff042224 */ /* 0x010fc600078e0003 */
[----:B------:R-:W4:Y:S01]  /*3cb00*/  LDL R3, [R1+0xd44] ;  /* 0x000d440001037983 */ /* 0x000f220000100800 */
[----:B------:R-:W-:-:S03]  /*3cb10*/  @P2 IMAD.MOV.U32 R5, RZ, RZ, R10 ;  /* 0x000000ffff052224 */ /* 0x000fc600078e000a */
[----:B------:R-:W4:Y:S04]  /*3cb20*/  LDL R10, [R1+0xd40] ;  /* 0x000d4000010a7983 */ /* 0x000f280000100800 */
[----:B------:R0:W4:Y:S01]  /*3cb30*/  @P2 LDG.E.U8 R54, desc[UR6][R4.64] ;  /* 0x0000000604362981 */ /* 0x000122000c1e1100 */
[C---:B------:R-:W-:Y:S01]  /*3cb40*/  ISETP.GT.AND P1, PT, R2.reuse, 0x7a, PT ;  /* 0x0000007a0200780c */ /* 0x040fe20003f24270 */
[----:B0-----:R-:W-:Y:S02]  /*3cb50*/  @P5 IMAD.MOV.U32 R4, RZ, RZ, R26 ;  /* 0x000000ffff045224 */ /* 0x001fe400078e001a */
[----:B------:R-:W-:Y:S01]  /*3cb60*/  @P5 IMAD.MOV.U32 R5, RZ, RZ, R27 ;  /* 0x000000ffff055224 */ /* 0x000fe200078e001b */
[----:B------:R-:W-:Y:S01]  /*3cb70*/  PRMT R46, RZ, 0x7610, R46 ;  /* 0x00007610ff2e7816 */ /* 0x000fe2000000002e */
[----:B------:R-:W4:Y:S04]  /*3cb80*/  LDL R27, [R1+0xd34] ;  /* 0x000d3400011b7983 */ /* 0x000f280000100800 */
[----:B------:R2:W4:Y:S01]  /*3cb90*/  @P5 LDG.E.U8 R47, desc[UR6][R4.64] ;  /* 0x00000006042f5981 */ /* 0x000522000c1e1100 */
[----:B------:R-:W-:-:S02]  /*3cba0*/  ISETP.GT.AND P2, PT, R2, 0x7b, PT ;  /* 0x0000007b0200780c */ /* 0x000fc40003f44270 */
[C---:B------:R-:W-:Y:S01]  /*3cbb0*/  ISETP.GT.AND P3, PT, R2.reuse, 0x7c, PT ;  /* 0x0000007c0200780c */ /* 0x040fe20003f64270 */
[----:B------:R-:W4:Y:S01]  /*3cbc0*/  LDL R26, [R1+0xd20] ;  /* 0x000d2000011a7983 */ /* 0x000f220000100800 */
[C---:B------:R-:W-:Y:S02]  /*3cbd0*/  ISETP.GT.AND P5, PT, R2.reuse, 0x7e, PT ;  /* 0x0000007e0200780c */ /* 0x040fe40003fa4270 */
[----:B------:R-:W-:Y:S01]  /*3cbe0*/  ISETP.GT.AND P6, PT, R2, 0x7f, PT ;  /* 0x0000007f0200780c */ /* 0x000fe20003fc4270 */
[----:B--2---:R-:W-:Y:S02]  /*3cbf0*/  @P4 IMAD.MOV.U32 R5, RZ, RZ, R9 ;  /* 0x000000ffff054224 */ /* 0x004fe400078e0009 */
[----:B------:R-:W2:Y:S01]  /*3cc00*/  LDL R9, [R1+0xd28] ;  /* 0x000d280001097983 */ /* 0x000ea20000100800 */
[----:B---3--:R-:W-:-:S03]  /*3cc10*/  @P4 IMAD.MOV.U32 R4, RZ, RZ, R8 ;  /* 0x000000ffff044224 */ /* 0x008fc600078e0008 */
[----:B------:R-:W3:Y:S04]  /*3cc20*/  LDL R8, [R1+0xd2c] ;  /* 0x000d2c0001087983 */ /* 0x000ee80000100800 */
[----:B------:R-:W3:Y:S01]  /*3cc30*/  @P4 LDG.E.U8 R46, desc[UR6][R4.64] ;  /* 0x00000006042e4981 */ /* 0x000ee2000c1e1100 */
[----:B------:R-:W-:-:S03]  /*3cc40*/  ISETP.GT.AND P4, PT, R2, 0x7d, PT ;  /* 0x0000007d0200780c */ /* 0x000fc60003f84270 */
[----:B------:R-:W3:Y:S04]  /*3cc50*/  LDL R5, [R1+0xd18] ;  /* 0x000d180001057983 */ /* 0x000ee80000100800 */
[----:B------:R-:W3:Y:S01]  /*3cc60*/  LDL R4, [R1+0xd1c] ;  /* 0x000d1c0001047983 */ /* 0x000ee20000100800 */
[----:B----4-:R-:W-:Y:S02]  /*3cc70*/  @P1 IMAD.MOV.U32 R2, RZ, RZ, R3 ;  /* 0x000000ffff021224 */ /* 0x010fe400078e0003 */
[----:B------:R-:W-:Y:S02]  /*3cc80*/  @P1 IMAD.MOV.U32 R3, RZ, RZ, R10 ;  /* 0x000000ffff031224 */ /* 0x000fe400078e000a */
[----:B------:R-:W4:Y:S01]  /*3cc90*/  LDL R10, [R1+0xd24] ;  /* 0x000d2400010a7983 */ /* 0x000f220000100800 */
[----:B------:R-:W-:-:S02]  /*3cca0*/  PRMT R24, RZ, 0x7610, R24 ;  /* 0x00007610ff187816 */ /* 0x000fc40000000018 */
[----:B------:R-:W-:-:S04]  /*3ccb0*/  PRMT R124, RZ, 0x7610, R124 ;  /* 0x00007610ff7c7816 */ /* 0x000fc8000000007c */
[----:B------:R0:W4:Y:S01]  /*3ccc0*/  @P1 LDG.E.U8 R24, desc[UR6][R2.64] ;  /* 0x0000000602181981 */ /* 0x000122000c1e1100 */
[----:B------:R-:W-:Y:S01]  /*3ccd0*/  PRMT R49, RZ, 0x7610, R49 ;  /* 0x00007610ff317816 */ /* 0x000fe20000000031 */
[----:B0-----:R-:W-:Y:S02]  /*3cce0*/  @P2 IMAD.MOV.U32 R2, RZ, RZ, R30 ;  /* 0x000000ffff022224 */ /* 0x001fe400078e001e */
[----:B------:R-:W-:Y:S01]  /*3ccf0*/  @P2 IMAD.MOV.U32 R3, RZ, RZ, R31 ;  /* 0x000000ffff032224 */ /* 0x000fe200078e001f */
[----:B------:R-:W4:Y:S04]  /*3cd00*/  LDL R30, [R1+0x1d28] ;  /* 0x001d2800011e7983 */ /* 0x000f280000100800 */
[----:B------:R0:W4:Y:S04]  /*3cd10*/  @P2 LDG.E.U8 R124, desc[UR6][R2.64] ;  /* 0x00000006027c2981 */ /* 0x000128000c1e1100 */
[----:B------:R-:W4:Y:S01]  /*3cd20*/  LDL R31, [R1+0x1128] ;  /* 0x00112800011f7983 */ /* 0x000f220000100800 */
[----:B0-----:R-:W-:-:S02]  /*3cd30*/  @P3 IMAD.MOV.U32 R2, RZ, RZ, R27 ;  /* 0x000000ffff023224 */ /* 0x001fc400078e001b */
[----:B------:R-:W-:Y:S01]  /*3cd40*/  @P3 IMAD.MOV.U32 R3, RZ, RZ, R28 ;  /* 0x000000ffff033224 */ /* 0x000fe200078e001c */
[----:B------:R-:W-:Y:S01]  /*3cd50*/  PRMT R48, RZ, 0x7610, R48 ;  /* 0x00007610ff307816 */ /* 0x000fe20000000030 */
[----:B------:R-:W4:Y:S04]  /*3cd60*/  LDL R28, [R1+0x1c84] ;  /* 0x001c8400011c7983 */ /* 0x000f280000100800 */
[----:B------:R2:W4:Y:S01]  /*3cd70*/  @P3 LDG.E.U8 R49, desc[UR6][R2.64] ;  /* 0x0000000602313981 */ /* 0x000522000c1e1100 */
[----:B------:R-:W-:Y:S02]  /*3cd80*/  PRMT R51, RZ, 0x7610, R51 ;  /* 0x00007610ff337816 */ /* 0x000fe40000000033 */
[----:B------:R-:W-:Y:S01]  /*3cd90*/  PRMT R50, RZ, 0x7610, R50 ;  /* 0x00007610ff327816 */ /* 0x000fe20000000032 */
[----:B------:R-:W4:Y:S01]  /*3cda0*/  LDL R27, [R1+0x1c88] ;  /* 0x001c8800011b7983 */ /* 0x000f220000100800 */
[----:B--2---:R-:W-:-:S03]  /*3cdb0*/  @P4 IMAD.MOV.U32 R3, RZ, RZ, R9 ;  /* 0x000000ffff034224 */ /* 0x004fc600078e0009 */
[----:B------:R-:W2:Y:S01]  /*3cdc0*/  LDL R9, [R1+0x1d04] ;  /* 0x001d040001097983 */ /* 0x000ea20000100800 */
[----:B---3--:R-:W-:-:S03]  /*3cdd0*/  @P4 IMAD.MOV.U32 R2, RZ, RZ, R8 ;  /* 0x000000ffff024224 */ /* 0x008fc600078e0008 */
[----:B------:R-:W3:Y:S04]  /*3cde0*/  LDL R8, [R1+0x1d08] ;  /* 0x001d080001087983 */ /* 0x000ee80000100800 */
[----:B------:R0:W3:Y:S02]  /*3cdf0*/  @P4 LDG.E.U8 R48, desc[UR6][R2.64] ;  /* 0x0000000602304981 */ /* 0x0000e4000c1e1100 */
[----:B0-----:R-:W-:Y:S01]  /*3ce00*/  @P5 IMAD.MOV.U32 R3, RZ, RZ, R26 ;  /* 0x000000ffff035224 */ /* 0x001fe200078e001a */
[----:B------:R-:W-:Y:S01]  /*3ce10*/  PRMT R57, RZ, 0x7610, R57 ;  /* 0x00007610ff397816 */ /* 0x000fe20000000039 */
[----:B------:R-:W3:Y:S01]  /*3ce20*/  LDL R26, [R1+0x1c44] ;  /* 0x001c4400011a7983 */ /* 0x000ee20000100800 */
[----:B----4-:R-:W-:-:S03]  /*3ce30*/  @P5 IMAD.MOV.U32 R2, RZ, RZ, R10 ;  /* 0x000000ffff025224 */ /* 0x010fc600078e000a */
[----:B------:R-:W4:Y:S04]  /*3ce40*/  LDL R10, [R1+0x1c48] ;  /* 0x001c4800010a7983 */ /* 0x000f280000100800 */
[----:B------:R0:W4:Y:S02]  /*3ce50*/  @P5 LDG.E.U8 R51, desc[UR6][R2.64] ;  /* 0x0000000602335981 */ /* 0x000124000c1e1100 */
[----:B0-----:R-:W-:Y:S02]  /*3ce60*/  @P6 IMAD.MOV.U32 R2, RZ, RZ, R4 ;  /* 0x000000ffff026224 */ /* 0x001fe400078e0004 */
[----:B------:R-:W-:Y:S01]  /*3ce70*/  @P6 IMAD.MOV.U32 R3, RZ, RZ, R5 ;  /* 0x000000ffff036224 */ /* 0x000fe200078e0005 */
[----:B------:R-:W4:Y:S04]  /*3ce80*/  LDL R4, [R1+0x1cc8] ;  /* 0x001cc80001047983 */ /* 0x000f280000100800 */
[----:B------:R-:W4:Y:S04]  /*3ce90*/  LDL R5, [R1+0x1cc4] ;  /* 0x001cc40001057983 */ /* 0x000f280000100800 */
[----:B------:R0:W4:Y:S02]  /*3cea0*/  @P6 LDG.E.U8 R50, desc[UR6][R2.64] ;  /* 0x0000000602326981 */ /* 0x000124000c1e1100 */
[----:B0-----:R-:W-:-:S02]  /*3ceb0*/  @!P0 IMAD.MOV.U32 R2, RZ, RZ, R30 ;  /* 0x000000ffff028224 */ /* 0x001fc400078e001e */
[----:B------:R-:W-:Y:S01]  /*3cec0*/  @!P0 IMAD.MOV.U32 R3, RZ, RZ, R31 ;  /* 0x000000ffff038224 */ /* 0x000fe200078e001f */
[----:B------:R-:W-:Y:S01]  /*3ced0*/  BAR.SYNC.DEFER_BLOCKING 0x0 ;  /* 0x0000000000007b1d */ /* 0x000fe20000010000 */
[----:B------:R-:W-:Y:S02]  /*3cee0*/  PRMT R56, RZ, 0x7610, R56 ;  /* 0x00007610ff387816 */ /* 0x000fe40000000038 */
[----:B------:R-:W-:Y:S02]  /*3cef0*/  PRMT R59, RZ, 0x7610, R59 ;  /* 0x00007610ff3b7816 */ /* 0x000fe4000000003b */
[----:B------:R-:W-:Y:S01]  /*3cf00*/  PRMT R58, RZ, 0x7610, R58 ;  /* 0x00007610ff3a7816 */ /* 0x000fe2000000003a */
[----:B------:R-:W4:Y:S04]  /*3cf10*/  LDL R31, [R1+0x1b84] ;  /* 0x001b8400011f7983 */ /* 0x000f280000100800 */
[----:B------:R-:W4:Y:S04]  /*3cf20*/  LDL R30, [R1+0x1b88] ;  /* 0x001b8800011e7983 */ /* 0x000f280000100800 */
[----:B------:R2:W4:Y:S02]  /*3cf30*/  @!P0 LDG.E.U8 R57, desc[UR6][R2.64] ;  /* 0x0000000602398981 */ /* 0x000524000c1e1100 */
[----:B--2---:R-:W-:-:S02]  /*3cf40*/  @!P0 IMAD.MOV.U32 R3, RZ, RZ, R9 ;  /* 0x000000ffff038224 */ /* 0x004fc400078e0009 */
[----:B------:R-:W2:Y:S01]  /*3cf50*/  LDL R9, [R1+0x1c04] ;  /* 0x001c040001097983 */ /* 0x000ea20000100800 */
[----:B---3--:R-:W-:-:S03]  /*3cf60*/  @!P0 IMAD.MOV.U32 R2, RZ, RZ, R8 ;  /* 0x000000ffff028224 */ /* 0x008fc600078e0008 */
[----:B------:R-:W3:Y:S04]  /*3cf70*/  LDL R8, [R1+0x1c08] ;  /* 0x001c080001087983 */ /* 0x000ee80000100800 */
[----:B------:R4:W3:Y:S02]  /*3cf80*/  @!P0 LDG.E.U8 R56, desc[UR6][R2.64] ;  /* 0x0000000602388981 */ /* 0x0008e4000c1e1100 */
[----:B----4-:R-:W-:Y:S02]  /*3cf90*/  @!P0 IMAD.MOV.U32 R2, RZ, RZ, R4 ;  /* 0x000000ffff028224 */ /* 0x010fe400078e0004 */
[----:B------:R-:W4:Y:S01]  /*3cfa0*/  LDL R4, [R1+0x1bc8] ;  /* 0x001bc80001047983 */ /* 0x000f220000100800 */
[----:B------:R-:W-:-:S03]  /*3cfb0*/  @!P0 IMAD.MOV.U32 R3, RZ, RZ, R5 ;  /* 0x000000ffff038224 */ /* 0x000fc600078e0005 */
[----:B------:R-:W4:Y:S04]  /*3cfc0*/  LDL R5, [R1+0x1bc4] ;  /* 0x001bc40001057983 */ /* 0x000f280000100800 */
[----:B------:R0:W4:Y:S01]  /*3cfd0*/  @!P0 LDG.E.U8 R59, desc[UR6][R2.64] ;  /* 0x00000006023b8981 */ /* 0x000122000c1e1100 */
[----:B------:R-:W-:Y:S01]  /*3cfe0*/  PRMT R61, RZ, 0x7610, R61 ;  /* 0x00007610ff3d7816 */ /* 0x000fe2000000003d */
[----:B0-----:R-:W-:Y:S02]  /*3cff0*/  @!P0 IMAD.MOV.U32 R2, RZ, RZ, R27 ;  /* 0x000000ffff028224 */ /* 0x001fe400078e001b */
[----:B------:R-:W-:Y:S01]  /*3d000*/  @!P0 IMAD.MOV.U32 R3, RZ, RZ, R28 ;  /* 0x000000ffff038224 */ /* 0x000fe200078e001c */
[----:B------:R-:W-:Y:S01]  /*3d010*/  PRMT R60, RZ, 0x7610, R60 ;  /* 0x00007610ff3c7816 */ /* 0x000fe2000000003c */
[----:B------:R-:W4:Y:S04]  /*3d020*/  LDL R28, [R1+0x1ac4] ;  /* 0x001ac400011c7983 */ /* 0x000f280000100800 */
[----:B------:R0:W4:Y:S04]  /*3d030*/  @!P0 LDG.E.U8 R58, desc[UR6][R2.64] ;  /* 0x00000006023a8981 */ /* 0x000128000c1e1100 */
[----:B------:R-:W4:Y:S01]  /*3d040*/  LDL R27, [R1+0x1ac8] ;  /* 0x001ac800011b7983 */ /* 0x000f220000100800 */
[----:B0-----:R-:W-:-:S02]  /*3d050*/  @!P0 IMAD.MOV.U32 R2, RZ, RZ, R10 ;  /* 0x000000ffff028224 */ /* 0x001fc400078e000a */
[----:B------:R-:W-:Y:S01]  /*3d060*/  @!P0 IMAD.MOV.U32 R3, RZ, RZ, R26 ;  /* 0x000000ffff038224 */ /* 0x000fe200078e001a */
        /* <DEDUP_REMOVED lines=11> */
[----:B------:R-:W4:Y:S01]  /*3d120*/  LDL R5, [R1+0x1a84] ;  /* 0x001a840001057983 */ /* 0x000f220000100800 */
[----:B------:R-:W-:Y:S02]  /*3d130*/  PRMT R63, RZ, 0x7610, R63 ;  /* 0x00007610ff3f7816 */ /* 0x000fe4000000003f */
[----:B------:R-:W-:-:S04]  /*3d140*/  PRMT R62, RZ, 0x7610, R62 ;  /* 0x00007610ff3e7816 */ /* 0x000fc8000000003e */
[----:B------:R0:W4:Y:S01]  /*3d150*/  @!P0 LDG.E.U8 R63, desc[UR6][R2.64] ;  /* 0x00000006023f8981 */ /* 0x000122000c1e1100 */
[----:B------:R-:W-:Y:S01]  /*3d160*/  PRMT R65, RZ, 0x7610, R65 ;  /* 0x00007610ff417816 */ /* 0x000fe20000000041 */
[----:B0-----:R-:W-:Y:S02]  /*3d170*/  @!P0 IMAD.MOV.U32 R2, RZ, RZ, R30 ;  /* 0x000000ffff028224 */ /* 0x001fe400078e001e */
[----:B------:R-:W-:Y:S01]  /*3d180*/  @!P0 IMAD.MOV.U32 R3, RZ, RZ, R31 ;  /* 0x000000ffff038224 */ /* 0x000fe200078e001f */
[----:B------:R-:W-:Y:S01]  /*3d190*/  PRMT R64, RZ, 0x7610, R64 ;  /* 0x00007610ff407816 */ /* 0x000fe20000000040 */
[----:B------:R-:W4:Y:S04]  /*3d1a0*/  LDL R31, [R1+0x19c4] ;  /* 0x0019c400011f7983 */ /* 0x000f280000100800 */
[----:B------:R0:W4:Y:S01]  /*3d1b0*/  @!P0 LDG.E.U8 R62, desc[UR6][R2.64] ;  /* 0x00000006023e8981 */ /* 0x000122000c1e1100 */
[----:B------:R-:W-:-:S03]  /*3d1c0*/  PRMT R67, RZ, 0x7610, R67 ;  /* 0x00007610ff437816 */ /* 0x000fc60000000043 */
[----:B------:R-:W4:Y:S01]  /*3d1d0*/  LDL R30, [R1+0x19c8] ;  /* 0x0019c800011e7983 */ /* 0x000f220000100800 */
[----:B0-----:R-:W-:Y:S02]  /*3d1e0*/  @!P0 IMAD.MOV.U32 R2, RZ, RZ, R10 ;  /* 0x000000ffff028224 */ /* 0x001fe400078e000a */
        /* <DEDUP_REMOVED lines=9> */
[----:B0-----:R-:W-:Y:S02]  /*3d280*/  @!P0 IMAD.MOV.U32 R2, RZ, RZ, R27 ;  /* 0x000000ffff028224 */ /* 0x001fe400078e001b */
[----:B------:R-:W-:Y:S01]  /*3d290*/  @!P0 IMAD.MOV.U32 R3, RZ, RZ, R28 ;  /* 0x000000ffff038224 */ /* 0x000fe200078e001c */
[----:B------:R-:W-:Y:S01]  /*3d2a0*/  PRMT R66, RZ, 0x7610, R66 ;  /* 0x00007610ff427816 */ /* 0x000fe20000000042 */
[----:B------:R-:W3:Y:S04]  /*3d2b0*/  LDL R28, [R1+0x1944] ;  /* 0x00194400011c7983 */ /* 0x000ee80000100800 */
[----:B------:R4:W3:Y:S04]  /*3d2c0*/  @!P0 LDG.E.U8 R67, desc[UR6][R2.64] ;  /* 0x0000000602438981 */ /* 0x0008e8000c1e1100 */
[----:B------:R-:W3:Y:S01]  /*3d2d0*/  LDL R27, [R1+0x1948] ;  /* 0x00194800011b7983 */ /* 0x000ee20000100800 */
[----:B----4-:R-:W-:-:S03]  /*3d2e0*/  @!P0 IMAD.MOV.U32 R2, RZ, RZ, R4 ;  /* 0x000000ffff028224 */ /* 0x010fc600078e0004 */
[----:B------:R-:W4:Y:S01]  /*3d2f0*/  LDL R4, [R1+0x1988] ;  /* 0x0019880001047983 */ /* 0x000f220000100800 */
[----:B------:R-:W-:-:S03]  /*3d300*/  @!P0 IMAD.MOV.U32 R3, RZ, RZ, R5 ;  /* 0x000000ffff038224 */ /* 0x000fc600078e0005 */
[----:B------:R-:W4:Y:S01]  /*3d310*/  LDL R5, [R1+0x1984] ;  /* 0x0019840001057983 */ /* 0x000f220000100800 */
[----:B------:R-:W-:-:S03]  /*3d320*/  PRMT R69, RZ, 0x7610, R69 ;  /* 0x00007610ff457816 */ /* 0x000fc60000000045 */
[----:B------:R0:W4:Y:S01]  /*3d330*/  @!P0 LDG.E.U8 R66, desc[UR6][R2.64] ;  /* 0x0000000602428981 */ /* 0x000122000c1e1100 */
[----:B------:R-:W-:Y:S02]  /*3d340*/  PRMT R68, RZ, 0x7610, R68 ;  /* 0x00007610ff447816 */ /* 0x000fe40000000044 */
[----:B------:R-:W-:Y:S01]  /*3d350*/  PRMT R71, RZ, 0x7610, R71 ;  /* 0x00007610ff477816 */ /* 0x000fe20000000047 */
[----:B0-----:R-:W-:Y:S02]  /*3d360*/  @!P0 IMAD.MOV.U32 R2, RZ, RZ, R10 ;  /* 0x000000ffff028224 */ /* 0x001fe400078e000a */
[----:B------:R-:W4:Y:S01]  /*3d370*/  LDL R10, [R1+0x1908] ;  /* 0x00190800010a7983 */ /* 0x000f220000100800 */
[----:B------:R-:W-:-:S03]  /*3d380*/  @!P0 IMAD.MOV.U32 R3, RZ, RZ, R26 ;  /* 0x000000ffff038224 */ /* 0x000fc600078e001a */
[----:B------:R-:W4:Y:S04]  /*3d390*/  LDL R26, [R1+0x1904] ;  /* 0x00190400011a7983 */ /* 0x000f280000100800 */
[----:B------:R2:W4:Y:S02]  /*3d3a0*/  @!P0 LDG.E.U8 R69, desc[UR6][R2.64] ;  /* 0x0000000602458981 */ /* 0x000524000c1e1100 */
[----:B--2---:R-:W-:Y:S02]  /*3d3b0*/  @!P0 IMAD.MOV.U32 R3, RZ, RZ, R9 ;  /* 0x000000ffff038224 */ /* 0x004fe400078e0009 */
[----:B------:R-:W2:Y:S01]  /*3d3c0*/  LDL R9, [R1+0x18c4] ;  /* 0x0018c40001097983 */ /* 0x000ea20000100800 */
[----:B---3--:R-:W-:-:S03]  /*3d3d0*/  @!P0 IMAD.MOV.U32 R2, RZ, RZ, R8 ;  /* 0x000000ffff028224 */ /* 0x008fc600078e0008 */
[----:B------:R-:W3:Y:S04]  /*3d3e0*/  LDL R8, [R1+0x18c8] ;  /* 0x0018c80001087983 */ /* 0x000ee80000100800 */
[----:B------:R0:W3:Y:S02]  /*3d3f0*/  @!P0 LDG.E.U8 R68, desc[UR6][R2.64] ;  /* 0x0000000602448981 */ /* 0x0000e4000c1e1100 */
[----:B0-----:R-:W-:Y:S02]  /*3d400*/  @!P0 IMAD.MOV.U32 R2, RZ, RZ, R30 ;  /* 0x000000ffff028224 */ /* 0x001fe400078e001e */
[----:B------:R-:W-:-:S05]  /*3d410*/  @!P0 IMAD.MOV.U32 R3, RZ, RZ, R31 ;  /* 0x000000ffff038224 */ /* 0x000fca00078e001f */
[----:B------:R4:W3:Y:S02]  /*3d420*/  @!P0 LDG.E.U8 R71, desc[UR6][R2.64] ;  /* 0x0000000602478981 */ /* 0x0008e4000c1e1100 */
[----:B----4-:R-:W-:Y:S02]  /*3d430*/  @!P0 IMAD.MOV.U32 R2, RZ, RZ, R4 ;  /* 0x000000ffff028224 */ /* 0x010fe400078e0004 */
[----:B------:R-:W4:Y:S01]  /*3d440*/  LDL R4, [R1+0x1888] ;  /* 0x0018880001047983 */ /* 0x000f220000100800 */
[----:B------:R-:W-:-:S03]  /*3d450*/  @!P0 IMAD.MOV.U32 R3, RZ, RZ, R5 ;  /* 0x000000ffff038224 */ /* 0x000fc600078e0005 */
[----:B------:R-:W4:Y:S04]  /*3d460*/  LDL R5, [R1+0x1884] ;  /* 0x0018840001057983 */ /* 0x000f280000100800 */
[----:B------:R-:W4:Y:S04]  /*3d470*/  LDL.LU R30, [R1+0x17c8] ;  /* 0x0017c800011e7983 */ /* 0x000f280000300800 */
[----:B------:R-:W4:Y:S01]  /*3d480*/  LDL R36, [R1+0x1848] ;  /* 0x0018480001247983 */ /* 0x000f220000100800 */
[----:B------:R-:W-:Y:S02]  /*3d490*/  PRMT R70, RZ, 0x7610, R70 ;  /* 0x00007610ff467816 */ /* 0x000fe40000000046 */
[----:B------:R-:W-:Y:S01]  /*3d4a0*/  PRMT R73, RZ, 0x7610, R73 ;  /* 0x00007610ff497816 */ /* 0x000fe20000000049 */
[----:B------:R-:W4:Y:S04]  /*3d4b0*/  LDL R31, [R1+0x17c4] ;  /* 0x0017c400011f7983 */ /* 0x000f280000100800 */
[----:B------:R0:W4:Y:S01]  /*3d4c0*/  @!P0 LDG.E.U8 R70, desc[UR6][R2.64] ;  /* 0x0000000602468981 */ /* 0x000122000c1e1100 */
[----:B------:R-:W-:-:S02]  /*3d4d0*/  PRMT R72, RZ, 0x7610, R72 ;  /* 0x00007610ff487816 */ /* 0x000fc40000000048 */
[----:B------:R-:W-:Y:S01]  /*3d4e0*/  PRMT R75, RZ, 0x7610, R75 ;  /* 0x00007610ff4b7816 */ /* 0x000fe2000000004b */
[----:B------:R-:W4:Y:S01]  /*3d4f0*/  LDL R38, [R1+0x1684] ;  /* 0x0016840001267983 */ /* 0x000f220000100800 */
[----:B0-----:R-:W-:Y:S02]  /*3d500*/  @!P0 IMAD.MOV.U32 R2, RZ, RZ, R27 ;  /* 0x000000ffff028224 */ /* 0x001fe400078e001b */
[----:B------:R-:W-:Y:S01]  /*3d510*/  @!P0 IMAD.MOV.U32 R3, RZ, RZ, R28 ;  /* 0x000000ffff038224 */ /* 0x000fe200078e001c */
[----:B------:R-:W4:Y:S04]  /*3d520*/  LDL R27, [R1+0x1788] ;  /* 0x00178800011b7983 */ /* 0x000f280000100800 */
[----:B------:R0:W4:Y:S04]  /*3d530*/  @!P0 LDG.E.U8 R73, desc[UR6][R2.64] ;  /* 0x0000000602498981 */ /* 0x000128000c1e1100 */
[----:B------:R-:W4:Y:S01]  /*3d540*/  LDL R28, [R1+0x1784] ;  /* 0x00178400011c7983 */ /* 0x000f220000100800 */
[----:B0-----:R-:W-:-:S02]  /*3d550*/  @!P0 IMAD.MOV.U32 R2, RZ, RZ, R10 ;  /* 0x000000ffff028224 */ /* 0x001fc400078e000a */
[----:B------:R-:W-:Y:S01]  /*3d560*/  @!P0 IMAD.MOV.U32 R3, RZ, RZ, R26 ;  /* 0x000000ffff038224 */ /* 0x000fe200078e001a */
[----:B------:R-:W4:Y:S04]  /*3d570*/  LDL R10, [R1+0x1704] ;  /* 0x00170400010a7983 */ /* 0x000f280000100800 */
[----:B------:R2:W4:Y:S04]  /*3d580*/  @!P0 LDG.E.U8 R72, desc[UR6][R2.64] ;  /* 0x0000000602488981 */ /* 0x000528000c1e1100 */
[----:B------:R-:W4:Y:S01]  /*3d590*/  LDL R26, [R1+0x1744] ;  /* 0x00174400011a7983 */ /* 0x000f220000100800 */
[----:B--2---:R-:W-:-:S03]  /*3d5a0*/  @!P0 IMAD.MOV.U32 R3, RZ, RZ, R9 ;  /* 0x000000ffff038224 */ /* 0x004fc600078e0009 */
        /* <DEDUP_REMOVED lines=16> */
[----:B------:R0:W4:Y:S02]  /*3d6b0*/  @!P0 LDG.E.U8 R77, desc[UR6][R2.64] ;  /* 0x00000006024d8981 */ /* 0x000124000c1e1100 */
[----:B0-----:R-:W-:-:S02]  /*3d6c0*/  @!P0 IMAD.MOV.U32 R2, RZ, RZ, R136 ;  /* 0x000000ffff028224 */ /* 0x001fc400078e0088 */
[----:B------:R-:W-:-:S05]  /*3d6d0*/  @!P0 IMAD.MOV.U32 R3, RZ, RZ, R147 ;  /* 0x000000ffff038224 */ /* 0x000fca00078e0093 */
        /* <DEDUP_REMOVED lines=8> */
[----:B------:R-:W-:Y:S01]  /*3d760*/  @!P0 IMAD.MOV.U32 R3, RZ, RZ, R28 ;  /* 0x000000ffff038224 */ /* 0x000fe200078e001c */
[----:B------:R-:W4:Y:S04]  /*3d770*/  LDL R27, [R1+0x1644] ;  /* 0x00164400011b7983 */ /* 0x000f280000100800 */
[----:B------:R-:W4:Y:S04]  /*3d780*/  LDL R28, [R1+0x1688] ;  /* 0x00168800011c7983 */ /* 0x000f280000100800 */
[----:B------:R0:W4:Y:S01]  /*3d790*/  @!P0 LDG.E.U8 R78, desc[UR6][R2.64] ;  /* 0x00000006024e8981 */ /* 0x000122000c1e1100 */
[----:B------:R-:W-:Y:S01]  /*3d7a0*/  PRMT R80, RZ, 0x7610, R80 ;  /* 0x00007610ff507816 */ /* 0x000fe20000000050 */
[----:B0-----:R-:W-:-:S02]  /*3d7b0*/  @!P0 IMAD.MOV.U32 R3, RZ, RZ, R26 ;  /* 0x000000ffff038224 */ /* 0x001fc400078e001a */
[----:B------:R-:W4:Y:S01]  /*3d7c0*/  LDL R26, [R1+0x15c4] ;  /* 0x0015c400011a7983 */ /* 0x000f220000100800 */
[----:B--2---:R-:W-:-:S03]  /*3d7d0*/  @!P0 IMAD.MOV.U32 R2, RZ, RZ, R9 ;  /* 0x000000ffff028224 */ /* 0x004fc600078e0009 */
[----:B------:R-:W2:Y:S04]  /*3d7e0*/  LDL R9, [R1+0x1648] ;  /* 0x0016480001097983 */ /* 0x000ea80000100800 */
[----:B------:R3:W2:Y:S02]  /*3d7f0*/  @!P0 LDG.E.U8 R81, desc[UR6][R2.64] ;  /* 0x0000000602518981 */ /* 0x0006a4000c1e1100 */
[----:B---3--:R-:W-:Y:S02]  /*3d800*/  @!P0 IMAD.MOV.U32 R2, RZ, RZ, R8 ;  /* 0x000000ffff028224 */ /* 0x008fe400078e0008 */
[----:B------:R-:W-:Y:S02]  /*3d810*/  @!P0 IMAD.MOV.U32 R3, RZ, RZ, R10 ;  /* 0x000000ffff038224 */ /* 0x000fe400078e000a */
[----:B------:R-:W3:Y:S04]  /*3d820*/  LDL R10, [R1+0x15c8] ;  /* 0x0015c800010a7983 */ /* 0x000ee80000100800 */
[----:B------:R4:W3:Y:S02]  /*3d830*/  @!P0 LDG.E.U8 R80, desc[UR6][R2.64] ;  /* 0x0000000602508981 */ /* 0x0008e4000c1e1100 */
[----:B----4-:R-:W-:-:S02]  /*3d840*/  @!P0 IMAD.MOV.U32 R2, RZ, RZ, R4 ;  /* 0x000000ffff028224 */ /* 0x010fc400078e0004 */
[----:B------:R-:W4:Y:S01]  /*3d850*/  LDL R4, [R1+0x1588] ;  /* 0x0015880001047983 */ /* 0x000f220000100800 */
[----:B------:R-:W-:-:S03]  /*3d860*/  @!P0 IMAD.MOV.U32 R3, RZ, RZ, R5 ;  /* 0x000000ffff038224 */ /* 0x000fc600078e0005 */
[----:B------:R-:W4:Y:S01]  /*3d870*/  LDL R5, [R1+0x1584] ;  /* 0x0015840001057983 */ /* 0x000f220000100800 */
[----:B------:R-:W-:Y:S02]  /*3d880*/  PRMT R83, RZ, 0x7610, R83 ;  /* 0x00007610ff537816 */ /* 0x000fe40000000053 */
[----:B------:R-:W-:Y:S01]  /*3d890*/  PRMT R82, RZ, 0x7610, R82 ;  /* 0x00007610ff527816 */ /* 0x000fe20000000052 */
[----:B------:R-:W4:Y:S04]  /*3d8a0*/  LDL.LU R8, [R1+0x1544] ;  /* 0x0015440001087983 */ /* 0x000f280000300800 */
[----:B------:R0:W4:Y:S01]  /*3d8b0*/  @!P0 LDG.E.U8 R83, desc[UR6][R2.64] ;  /* 0x0000000602538981 */ /* 0x000122000c1e1100 */
[----:B------:R-:W-:Y:S02]  /*3d8c0*/  PRMT R85, RZ, 0x7610, R85 ;  /* 0x00007610ff557816 */ /* 0x000fe40000000055 */
[----:B------:R-:W-:Y:S01]  /*3d8d0*/  PRMT R84, RZ, 0x7610, R84 ;  /* 0x00007610ff547816 */ /* 0x000fe20000000054 */
[----:B------:R-:W4:Y:S01]  /*3d8e0*/  LDL R39, [R1+0xaec] ;  /* 0x000aec0001277983 */ /* 0x000f220000100800 */
[----:B0-----:R-:W-:Y:S01]  /*3d8f0*/  @!P0 IMAD.MOV.U32 R3, RZ, RZ, R38 ;  /* 0x000000ffff038224 */ /* 0x001fe200078e0026 */
[----:B------:R-:W-:-:S02]  /*3d900*/  PRMT R87, RZ, 0x7610, R87 ;  /* 0x00007610ff577816 */ /* 0x000fc40000000057 */
[----:B------:R-:W4:Y:S01]  /*3d910*/  LDL R38, [R1+0x1444] ;  /* 0x0014440001267983 */ /* 0x000f220000100800 */
[----:B------:R-:W-:-:S03]  /*3d920*/  @!P0 IMAD.MOV.U32 R2, RZ, RZ, R28 ;  /* 0x000000ffff028224 */ /* 0x000fc600078e001c */
[----:B------:R-:W4:Y:S04]  /*3d930*/  LDL R28, [R1+0x1548] ;  /* 0x00154800011c7983 */ /* 0x000f280000100800 */
[----:B------:R0:W4:Y:S02]  /*3d940*/  @!P0 LDG.E.U8 R82, desc[UR6][R2.64] ;  /* 0x0000000602528981 */ /* 0x000124000c1e1100 */
[----:B0-----:R-:W-:Y:S02]  /*3d950*/  @!P0 IMAD.MOV.U32 R3, RZ, RZ, R27 ;  /* 0x000000ffff038224 */ /* 0x001fe400078e001b */
[----:B------:R-:W4:Y:S01]  /*3d960*/  LDL R27, [R1+0x1504] ;  /* 0x00150400011b7983 */ /* 0x000f220000100800 */
[----:B--2---:R-:W-:-:S03]  /*3d970*/  @!P0 IMAD.MOV.U32 R2, RZ, RZ, R9 ;  /* 0x000000ffff028224 */ /* 0x004fc600078e0009 */
[----:B------:R-:W2:Y:S04]  /*3d980*/  LDL R9, [R1+0x1508] ;  /* 0x0015080001097983 */ /* 0x000ea80000100800 */
[----:B------:R0:W2:Y:S02]  /*3d990*/  @!P0 LDG.E.U8 R85, desc[UR6][R2.64] ;  /* 0x0000000602558981 */ /* 0x0000a4000c1e1100 */
[----:B0-----:R-:W-:Y:S02]  /*3d9a0*/  @!P0 IMAD.MOV.U32 R2, RZ, RZ, R31 ;  /* 0x000000ffff028224 */ /* 0x001fe400078e001f */
[----:B------:R-:W-:Y:S01]  /*3d9b0*/  @!P0 IMAD.MOV.U32 R3, RZ, RZ, R36 ;  /* 0x000000ffff038224 */ /* 0x000fe200078e0024 */
[----:B------:R-:W-:Y:S01]  /*3d9c0*/  PRMT R86, RZ, 0x7610, R86 ;  /* 0x00007610ff567816 */ /* 0x000fe20000000056 */
[----:B------:R-:W2:Y:S04]  /*3d9d0*/  LDL R36, [R1+0x1448] ;  /* 0x0014480001247983 */ /* 0x000ea80000100800 */
[----:B------:R3:W2:Y:S01]  /*3d9e0*/  @!P0 LDG.E.U8 R84, desc[UR6][R2.64] ;  /* 0x0000000602548981 */ /* 0x0006a2000c1e1100 */
[----:B------:R-:W-:-:S03]  /*3d9f0*/  PRMT R89, RZ, 0x7610, R89 ;  /* 0x00007610ff597816 */ /* 0x000fc60000000059 */
[----:B------:R-:W2:Y:S01]  /*3da00*/  LDL R31, [R1+0x1404] ;  /* 0x00140400011f7983 */ /* 0x000ea20000100800 */
[----:B---3--:R-:W-:Y:S02]  /*3da10*/  @!P0 IMAD.MOV.U32 R2, RZ, RZ, R10 ;  /* 0x000000ffff028224 */ /* 0x008fe400078e000a */
[----:B------:R-:W-:Y:S01]  /*3da20*/  @!P0 IMAD.MOV.U32 R3, RZ, RZ, R26 ;  /* 0x000000ffff038224 */ /* 0x000fe200078e001a */
[----:B------:R-:W3:Y:S04]  /*3da30*/  LDL R10, [R1+0x1488] ;  /* 0x00148800010a7983 */ /* 0x000ee80000100800 */
[----:B------:R4:W3:Y:S04]  /*3da40*/  @!P0 LDG.E.U8 R87, desc[UR6][R2.64] ;  /* 0x0000000602578981 */ /* 0x0008e8000c1e1100 */
[----:B------:R-:W3:Y:S01]  /*3da50*/  LDL R26, [R1+0x1484] ;  /* 0x00148400011a7983 */ /* 0x000ee20000100800 */
[----:B----4-:R-:W-:-:S03]  /*3da60*/  @!P0 IMAD.MOV.U32 R2, RZ, RZ, R4 ;  /* 0x000000ffff028224 */ /* 0x010fc600078e0004 */
[----:B------:R-:W4:Y:S01]  /*3da70*/  LDL R4, [R1+0x14c8] ;  /* 0x0014c80001047983 */ /* 0x000f220000100800 */
[----:B------:R-:W-:-:S03]  /*3da80*/  @!P0 IMAD.MOV.U32 R3, RZ, RZ, R5 ;  /* 0x000000ffff038224 */ /* 0x000fc600078e0005 */
[----:B------:R-:W3:Y:S04]  /*3da90*/  LDL R5, [R1+0x14c4] ;  /* 0x0014c40001057983 */ /* 0x000ee80000100800 */
[----:B------:R0:W3:Y:S02]  /*3daa0*/  @!P0 LDG.E.U8 R86, desc[UR6][R2.64] ;  /* 0x0000000602568981 */ /* 0x0000e4000c1e1100 */
[----:B0-----:R-:W-:Y:S01]  /*3dab0*/  @!P0 IMAD.MOV.U32 R3, RZ, RZ, R8 ;  /* 0x000000ffff038224 */ /* 0x001fe200078e0008 */
[----:B------:R-:W-:Y:S02]  /*3dac0*/  PRMT R88, RZ, 0x7610, R88 ;  /* 0x00007610ff587816 */ /* 0x000fe40000000058 */
[----:B------:R-:W-:Y:S01]  /*3dad0*/  PRMT R91, RZ, 0x7610, R91 ;  /* 0x00007610ff5b7816 */ /* 0x000fe2000000005b */
[----:B------:R-:W-:-:S02]  /*3dae0*/  @!P0 IMAD.MOV.U32 R2, RZ, RZ, R28 ;  /* 0x000000ffff028224 */ /* 0x000fc400078e001c */
[----:B------:R-:W3:Y:S04]  /*3daf0*/  LDL R28, [R1+0x1408] ;  /* 0x00140800011c7983 */ /* 0x000ee80000100800 */
[----:B------:R0:W3:Y:S02]  /*3db00*/  @!P0 LDG.E.U8 R89, desc[UR6][R2.64] ;  /* 0x0000000602598981 */ /* 0x0000e4000c1e1100 */
[----:B0-----:R-:W-:Y:S02]  /*3db10*/  @!P0 IMAD.MOV.U32 R3, RZ, RZ, R27 ;  /* 0x000000ffff038224 */ /* 0x001fe400078e001b */
[----:B------:R-:W3:Y:S01]  /*3db20*/  LDL R27, [R1+0x13c4] ;  /* 0x0013c400011b7983 */ /* 0x000ee20000100800 */
[----:B--2---:R-:W-:-:S03]  /*3db30*/  @!P0 IMAD.MOV.U32 R2, RZ, RZ, R9 ;  /* 0x000000ffff028224 */ /* 0x004fc600078e0009 */
[----:B------:R-:W2:Y:S04]  /*3db40*/  LDL R9, [R1+0x13c8] ;  /* 0x0013c80001097983 */ /* 0x000ea80000100800 */
[----:B------:R4:W2:Y:S02]  /*3db50*/  @!P0 LDG.E.U8 R88, desc[UR6][R2.64] ;  /* 0x0000000602588981 */ /* 0x0008a4000c1e1100 */
[----:B----4-:R-:W-:Y:S02]  /*3db60*/  @!P0 IMAD.MOV.U32 R2, RZ, RZ, R4 ;  /* 0x000000ffff028224 */ /* 0x010fe400078e0004 */
[----:B------:R-:W4:Y:S01]  /*3db70*/  LDL R4, [R1+0x1388] ;  /* 0x0013880001047983 */ /* 0x000f220000100800 */
[----:B---3--:R-:W-:-:S03]  /*3db80*/  @!P0 IMAD.MOV.U32 R3, RZ, RZ, R5 ;  /* 0x000000ffff038224 */ /* 0x008fc600078e0005 */
[----:B------:R-:W3:Y:S04]  /*3db90*/  LDL R5, [R1+0x1384] ;  /* 0x0013840001057983 */ /* 0x000ee80000100800 */
[----:B------:R0:W3:Y:S02]  /*3dba0*/  @!P0 LDG.E.U8 R91, desc[UR6][R2.64] ;  /* 0x00000006025b8981 */ /* 0x0000e4000c1e1100 */
[----:B0-----:R-:W-:Y:S02]  /*3dbb0*/  @!P0 IMAD.MOV.U32 R3, RZ, RZ, R26 ;  /* 0x000000ffff038224 */ /* 0x001fe400078e001a */
[----:B------:R-:W3:Y:S01]  /*3dbc0*/  LDL R26, [R1+0x1344] ;  /* 0x00134400011a7983 */ /* 0x000ee20000100800 */
[----:B------:R-:W-:Y:S01]  /*3dbd0*/  PRMT R90, RZ, 0x7610, R90 ;  /* 0x00007610ff5a7816 */ /* 0x000fe2000000005a */
[----:B------:R-:W-:-:S02]  /*3dbe0*/  @!P0 IMAD.MOV.U32 R2, RZ, RZ, R10 ;  /* 0x000000ffff028224 */ /* 0x000fc400078e000a */
[----:B------:R-:W3:Y:S01]  /*3dbf0*/  LDL R10, [R1+0x1348] ;  /* 0x00134800010a7983 */ /* 0x000ee20000100800 */
[----:B------:R-:W-:-:S03]  /*3dc00*/  PRMT R93, RZ, 0x7610, R93 ;  /* 0x00007610ff5d7816 */ /* 0x000fc6000000005d */
[----:B------:R0:W3:Y:S01]  /*3dc10*/  @!P0 LDG.E.U8 R90, desc[UR6][R2.64] ;  /* 0x00000006025a8981 */ /* 0x0000e2000c1e1100 */
[----:B------:R-:W-:Y:S01]  /*3dc20*/  PRMT R92, RZ, 0x7610, R92 ;  /* 0x00007610ff5c7816 */ /* 0x000fe2000000005c */
[----:B0-----:R-:W-:Y:S02]  /*3dc30*/  @!P0 IMAD.MOV.U32 R2, RZ, RZ, R36 ;  /* 0x000000ffff028224 */ /* 0x001fe400078e0024 */
[----:B------:R-:W-:Y:S01]  /*3dc40*/  @!P0 IMAD.MOV.U32 R3, RZ, RZ, R38 ;  /* 0x000000ffff038224 */ /* 0x000fe200078e0026 */
[----:B------:R-:W-:Y:S01]  /*3dc50*/  PRMT R95, RZ, 0x7610, R95 ;  /* 0x00007610ff5f7816 */ /* 0x000fe2000000005f */
[----:B------:R-:W3:Y:S04]  /*3dc60*/  LDL R38, [R1+0x1284] ;  /* 0x0012840001267983 */ /* 0x000ee80000100800 */
[----:B------:R0:W3:Y:S04]  /*3dc70*/  @!P0 LDG.E.U8 R93, desc[UR6][R2.64] ;  /* 0x00000006025d8981 */ /* 0x0000e8000c1e1100 */
[----:B------:R-:W3:Y:S01]  /*3dc80*/  LDL R36, [R1+0x1288] ;  /* 0x0012880001247983 */ /* 0x000ee20000100800 */
[----:B0-----:R-:W-:Y:S01]  /*3dc90*/  @!P0 IMAD.MOV.U32 R3, RZ, RZ, R31 ;  /* 0x000000ffff038224 */ /* 0x001fe200078e001f */
[----:B------:R-:W-:-:S02]  /*3dca0*/  PRMT R94, RZ, 0x7610, R94 ;  /* 0x00007610ff5e7816 */ /* 0x000fc4000000005e */
[----:B------:R-:W3:Y:S01]  /*3dcb0*/  LDL R31, [R1+0x1244] ;  /* 0x00124400011f7983 */ /* 0x000ee20000100800 */
[----:B------:R-:W-:-:S03]  /*3dcc0*/  @!P0 IMAD.MOV.U32 R2, RZ, RZ, R28 ;  /* 0x000000ffff028224 */ /* 0x000fc600078e001c */
        /* <DEDUP_REMOVED lines=14> */
[----:B------:R-:W-:-:S03]  /*3ddb0*/  @!P0 IMAD.MOV.U32 R2, RZ, RZ, R10 ;  /* 0x000000ffff028224 */ /* 0x000fc600078e000a */
[----:B------:R-:W3:Y:S01]  /*3ddc0*/  LDL R10, [R1+0x1208] ;  /* 0x00120800010a7983 */ /* 0x000ee20000100800 */
[----:B------:R-:W-:-:S06]  /*3ddd0*/  PRMT R97, RZ, 0x7610, R97 ;  /* 0x00007610ff617816 */ /* 0x000fcc0000000061 */
[----:B------:R0:W3:Y:S01]  /*3dde0*/  @!P0 LDG.E.U8 R97, desc[UR6][R2.64] ;  /* 0x0000000602618981 */ /* 0x0000e2000c1e1100 */
[----:B------:R-:W-:Y:S02]  /*3ddf0*/  PRMT R96, RZ, 0x7610, R96 ;  /* 0x00007610ff607816 */ /* 0x000fe40000000060 */
[----:B------:R-:W-:Y:S02]  /*3de00*/  PRMT R99, RZ, 0x7610, R99 ;  /* 0x00007610ff637816 */ /* 0x000fe40000000063 */
[----:B------:R-:W-:Y:S02]  /*3de10*/  PRMT R98, RZ, 0x7610, R98 ;  /* 0x00007610ff627816 */ /* 0x000fe40000000062 */
[----:B------:R-:W-:Y:S01]  /*3de20*/  PRMT R101, RZ, 0x7610, R101 ;  /* 0x00007610ff657816 */ /* 0x000fe20000000065 */
        /* <DEDUP_REMOVED lines=16> */
[----:B0-----:R-:W-:-:S02]  /*3df30*/  @!P0 IMAD.MOV.U32 R2, RZ, RZ, R28 ;  /* 0x000000ffff028224 */ /* 0x001fc400078e001c */
[----:B------:R-:W-:Y:S01]  /*3df40*/  @!P0 IMAD.MOV.U32 R3, RZ, RZ, R31 ;  /* 0x000000ffff038224 */ /* 0x000fe200078e001f */
[----:B------:R-:W-:Y:S01]  /*3df50*/  PRMT R103, RZ, 0x7610, R103 ;  /* 0x00007610ff677816 */ /* 0x000fe20000000067 */
[----:B------:R-:W3:Y:S04]  /*3df60*/  LDL R31, [R1+0xc6c] ;  /* 0x000c6c00011f7983 */ /* 0x000ee80000100800 */
[----:B------:R0:W3:Y:S04]  /*3df70*/  @!P0 LDG.E.U8 R101, desc[UR6][R2.64] ;  /* 0x0000000602658981 */ /* 0x0000e8000c1e1100 */
[----:B------:R-:W3:Y:S01]  /*3df80*/  LDL R28, [R1+0xc70] ;  /* 0x000c7000011c7983 */ /* 0x000ee20000100800 */
[----:B0-----:R-:W-:-:S03]  /*3df90*/  @!P0 IMAD.MOV.U32 R3, RZ, RZ, R26 ;  /* 0x000000ffff038224 */ /* 0x001fc600078e001a */
[----:B------:R-:W3:Y:S01]  /*3dfa0*/  LDL R26, [R1+0x1144] ;  /* 0x00114400011a7983 */ /* 0x000ee20000100800 */
[----:B------:R-:W-:-:S03]  /*3dfb0*/  @!P0 IMAD.MOV.U32 R2, RZ, RZ, R10 ;  /* 0x000000ffff028224 */ /* 0x000fc600078e000a */
[----:B------:R-:W3:Y:S04]  /*3dfc0*/  LDL R10, [R1+0x1148] ;  /* 0x00114800010a7983 */ /* 0x000ee80000100800 */
[----:B------:R0:W3:Y:S02]  /*3dfd0*/  @!P0 LDG.E.U8 R100, desc[UR6][R2.64] ;  /* 0x0000000602648981 */ /* 0x0000e4000c1e1100 */
[----:B0-----:R-:W-:Y:S02]  /*3dfe0*/  @!P0 IMAD.MOV.U32 R3, RZ, RZ, R27 ;  /* 0x000000ffff038224 */ /* 0x001fe400078e001b */
[----:B------:R-:W3:Y:S01]  /*3dff0*/  LDL R27, [R1+0xcec] ;  /* 0x000cec00011b7983 */ /* 0x000ee20000100800 */
[----:B------:R-:W-:Y:S01]  /*3e000*/  PRMT R102, RZ, 0x7610, R102 ;  /* 0x00007610ff667816 */ /* 0x000fe20000000066 */
[----:B--2---:R-:W-:-:S02]  /*3e010*/  @!P0 IMAD.MOV.U32 R2, RZ, RZ, R9 ;  /* 0x000000ffff028224 */ /* 0x004fc400078e0009 */
        /* <DEDUP_REMOVED lines=11> */
[----:B------:R-:W-:Y:S02]  /*3e0d0*/  PRMT R105, RZ, 0x7610, R105 ;  /* 0x00007610ff697816 */ /* 0x000fe40000000069 */
[----:B------:R-:W-:-:S04]  /*3e0e0*/  PRMT R104, RZ, 0x7610, R104 ;  /* 0x00007610ff687816 */ /* 0x000fc80000000068 */
[----:B------:R0:W3:Y:S01]  /*3e0f0*/  @!P0 LDG.E.U8 R105, desc[UR6][R2.64] ;  /* 0x0000000602698981 */ /* 0x0000e2000c1e1100 */
[----:B------:R-:W-:Y:S02]  /*3e100*/  PRMT R107, RZ, 0x7610, R107 ;  /* 0x00007610ff6b7816 */ /* 0x000fe4000000006b */
[----:B------:R-:W-:Y:S01]  /*3e110*/  PRMT R106, RZ, 0x7610, R106 ;  /* 0x00007610ff6a7816 */ /* 0x000fe2000000006a */
[----:B0-----:R-:W-:Y:S02]  /*3e120*/  @!P0 IMAD.MOV.U32 R3, RZ, RZ, R27 ;  /* 0x000000ffff038224 */ /* 0x001fe400078e001b */
[----:B------:R-:W3:Y:S01]  /*3e130*/  LDL R27, [R1+0xbac] ;  /* 0x000bac00011b7983 */ /* 0x000ee20000100800 */
[----:B------:R-:W-:Y:S01]  /*3e140*/  PRMT R109, RZ, 0x7610, R109 ;  /* 0x00007610ff6d7816 */ /* 0x000fe2000000006d */
[----:B--2---:R-:W-:Y:S02]  /*3e150*/  @!P0 IMAD.MOV.U32 R2, RZ, RZ, R9 ;  /* 0x000000ffff028224 */ /* 0x004fe400078e0009 */
[----:B------:R-:W2:Y:S04]  /*3e160*/  LDL R9, [R1+0xbb0] ;  /* 0x000bb00001097983 */ /* 0x000ea80000100800 */
[----:B------:R0:W2:Y:S02]  /*3e170*/  @!P0 LDG.E.U8 R104, desc[UR6][R2.64] ;  /* 0x0000000602688981 */ /* 0x0000a4000c1e1100 */
[----:B0-----:R-:W-:-:S02]  /*3e180*/  @!P0 IMAD.MOV.U32 R2, RZ, RZ, R36 ;  /* 0x000000ffff028224 */ /* 0x001fc400078e0024 */
[----:B------:R-:W-:Y:S01]  /*3e190*/  @!P0 IMAD.MOV.U32 R3, RZ, RZ, R38 ;  /* 0x000000ffff038224 */ /* 0x000fe200078e0026 */
[----:B------:R-:W-:Y:S01]  /*3e1a0*/  PRMT R108, RZ, 0x7610, R108 ;  /* 0x00007610ff6c7816 */ /* 0x000fe2000000006c */
[----:B------:R-:W2:Y:S04]  /*3e1b0*/  LDL R38, [R1+0xaf0] ;  /* 0x000af00001267983 */ /* 0x000ea80000100800 */
[----:B------:R0:W2:Y:S04]  /*3e1c0*/  @!P0 LDG.E.U8 R107, desc[UR6][R2.64] ;  /* 0x00000006026b8981 */ /* 0x0000a8000c1e1100 */
[----:B------:R-:W2:Y:S01]  /*3e1d0*/  LDL R36, [R1+0xaac] ;  /* 0x000aac0001247983 */ /* 0x000ea20000100800 */
[----:B0-----:R-:W-:-:S02]  /*3e1e0*/  @!P0 IMAD.MOV.U32 R2, RZ, RZ, R28 ;  /* 0x000000ffff028224 */ /* 0x001fc400078e001c */
[----:B------:R-:W-:Y:S01]  /*3e1f0*/  @!P0 IMAD.MOV.U32 R3, RZ, RZ, R31 ;  /* 0x000000ffff038224 */ /* 0x000fe200078e001f */
[----:B------:R-:W-:Y:S01]  /*3e200*/  PRMT R111, RZ, 0x7610, R111 ;  /* 0x00007610ff6f7816 */ /* 0x000fe2000000006f */
[----:B------:R-:W2:Y:S04]  /*3e210*/  LDL R31, [R1+0xab0] ;  /* 0x000ab000011f7983 */ /* 0x000ea80000100800 */
[----:B------:R4:W2:Y:S04]  /*3e220*/  @!P0 LDG.E.U8 R106, desc[UR6][R2.64] ;  /* 0x00000006026a8981 */ /* 0x0008a8000c1e1100 */
[----:B------:R-:W2:Y:S01]  /*3e230*/  LDL R28, [R1+0xa6c] ;  /* 0x000a6c00011c7983 */ /* 0x000ea20000100800 */
[----:B----4-:R-:W-:-:S03]  /*3e240*/  @!P0 IMAD.MOV.U32 R2, RZ, RZ, R4 ;  /* 0x000000ffff028224 */ /* 0x010fc600078e0004 */
[----:B------:R-:W4:Y:S01]  /*3e250*/  LDL R4, [R1+0xb70] ;  /* 0x000b700001047983 */ /* 0x000f220000100800 */
[----:B---3--:R-:W-:-:S03]  /*3e260*/  @!P0 IMAD.MOV.U32 R3, RZ, RZ, R5 ;  /* 0x000000ffff038224 */ /* 0x008fc600078e0005 */
[----:B------:R-:W3:Y:S04]  /*3e270*/  LDL R5, [R1+0xb6c] ;  /* 0x000b6c0001057983 */ /* 0x000ee80000100800 */
[----:B------:R0:W3:Y:S02]  /*3e280*/  @!P0 LDG.E.U8 R109, desc[UR6][R2.64] ;  /* 0x00000006026d8981 */ /* 0x0000e4000c1e1100 */
[----:B0-----:R-:W-:Y:S02]  /*3e290*/  @!P0 IMAD.MOV.U32 R3, RZ, RZ, R26 ;  /* 0x000000ffff038224 */ /* 0x001fe400078e001a */
[----:B------:R-:W3:Y:S01]  /*3e2a0*/  LDL R26, [R1+0xb2c] ;  /* 0x000b2c00011a7983 */ /* 0x000ee20000100800 */
[----:B------:R-:W-:-:S03]  /*3e2b0*/  @!P0 IMAD.MOV.U32 R2, RZ, RZ, R10 ;  /* 0x000000ffff028224 */ /* 0x000fc600078e000a */
[----:B------:R-:W3:Y:S04]  /*3e2c0*/  LDL R10, [R1+0xb30] ;  /* 0x000b3000010a7983 */ /* 0x000ee80000100800 */
[----:B------:R0:W3:Y:S01]  /*3e2d0*/  @!P0 LDG.E.U8 R108, desc[UR6][R2.64] ;  /* 0x00000006026c8981 */ /* 0x0000e2000c1e1100 */
[----:B------:R-:W-:Y:S01]  /*3e2e0*/  PRMT R110, RZ, 0x7610, R110 ;  /* 0x00007610ff6e7816 */ /* 0x000fe2000000006e */
[----:B0-----:R-:W-:Y:S02]  /*3e2f0*/  @!P0 IMAD.MOV.U32 R3, RZ, RZ, R27 ;  /* 0x000000ffff038224 */ /* 0x001fe400078e001b */
[----:B--2---:R-:W-:Y:S02]  /*3e300*/  @!P0 IMAD.MOV.U32 R2, RZ, RZ, R9 ;  /* 0x000000ffff028224 */ /* 0x004fe400078e0009 */
[----:B------:R-:W2:Y:S04]  /*3e310*/  LDL R9, [R1+0xa70] ;  /* 0x000a700001097983 */ /* 0x000ea80000100800 */
[----:B------:R4:W2:Y:S02]  /*3e320*/  @!P0 LDG.E.U8 R111, desc[UR6][R2.64] ;  /* 0x00000006026f8981 */ /* 0x0008a4000c1e1100 */
[----:B----4-:R-:W-:-:S02]  /*3e330*/  @!P0 IMAD.MOV.U32 R2, RZ, RZ, R4 ;  /* 0x000000ffff028224 */ /* 0x010fc400078e0004 */
[----:B------:R-:W4:Y:S01]  /*3e340*/  LDL R4, [R1+0xa30] ;  /* 0x000a300001047983 */ /* 0x000f220000100800 */
[----:B---3--:R-:W-:-:S03]  /*3e350*/  @!P0 IMAD.MOV.U32 R3, RZ, RZ, R5 ;  /* 0x000000ffff038224 */ /* 0x008fc600078e0005 */
[----:B------:R-:W3:Y:S04]  /*3e360*/  LDL R5, [R1+0xa2c] ;  /* 0x000a2c0001057983 */ /* 0x000ee80000100800 */
[----:B------:R0:W3:Y:S02]  /*3e370*/  @!P0 LDG.E.U8 R110, desc[UR6][R2.64] ;  /* 0x00000006026e8981 */ /* 0x0000e4000c1e1100 */
[----:B0-----:R-:W-:Y:S02]  /*3e380*/  @!P0 IMAD.MOV.U32 R3, RZ, RZ, R26 ;  /* 0x000000ffff038224 */ /* 0x001fe400078e001a */
[----:B------:R-:W3:Y:S01]  /*3e390*/  LDL R26, [R1+0x9ec] ;  /* 0x0009ec00011a7983 */ /* 0x000ee20000100800 */
[----:B------:R-:W-:Y:S01]  /*3e3a0*/  PRMT R113, RZ, 0x7610, R113 ;  /* 0x00007610ff717816 */ /* 0x000fe20000000071 */
[----:B------:R-:W-:Y:S01]  /*3e3b0*/  @!P0 IMAD.MOV.U32 R2, RZ, RZ, R10 ;  /* 0x000000ffff028224 */ /* 0x000fe200078e000a */
[----:B------:R-:W-:Y:S01]  /*3e3c0*/  PRMT R112, RZ, 0x7610, R112 ;  /* 0x00007610ff707816 */ /* 0x000fe20000000070 */
[----:B------:R-:W3:Y:S04]  /*3e3d0*/  LDL R10, [R1+0x9f0] ;  /* 0x0009f000010a7983 */ /* 0x000ee80000100800 */
[----:B------:R0:W3:Y:S01]  /*3e3e0*/  @!P0 LDG.E.U8 R113, desc[UR6][R2.64] ;  /* 0x0000000602718981 */ /* 0x0000e2000c1e1100 */
[----:B------:R-:W-:-:S03]  /*3e3f0*/  PRMT R115, RZ, 0x7610, R115 ;  /* 0x00007610ff737816 */ /* 0x000fc60000000073 */
[----:B------:R-:W3:Y:S01]  /*3e400*/  LDL.LU R27, [R1+0x9ac] ;  /* 0x0009ac00011b7983 */ /* 0x000ee20000300800 */
[----:B------:R-:W-:-:S03]  /*3e410*/  PRMT R114, RZ, 0x7610, R114 ;  /* 0x00007610ff727816 */ /* 0x000fc60000000072 */
[----:B------:R-:W3:Y:S01]  /*3e420*/  LDL R133, [R1+0x1cfc] ;  /* 0x001cfc0001857983 */ /* 0x000ee20000100800 */
[----:B0-----:R-:W-:Y:S02]  /*3e430*/  @!P0 IMAD.MOV.U32 R2, RZ, RZ, R38 ;  /* 0x000000ffff028224 */ /* 0x001fe400078e0026 */
[----:B------:R-:W-:Y:S01]  /*3e440*/  @!P0 IMAD.MOV.U32 R3, RZ, RZ, R39 ;  /* 0x000000ffff038224 */ /* 0x000fe200078e0027 */
[----:B------:R-:W3:Y:S04]  /*3e450*/  LDL R41, [R1+0x1d00] ;  /* 0x001d000001297983 */ /* 0x000ee80000100800 */
[----:B------:R0:W3:Y:S04]  /*3e460*/  @!P0 LDG.E.U8 R112, desc[UR6][R2.64] ;  /* 0x0000000602708981 */ /* 0x0000e8000c1e1100 */
[----:B------:R-:W3:Y:S04]  /*3e470*/  LDL R39, [R1+0x1cbc] ;  /* 0x001cbc0001277983 */ /* 0x000ee80000100800 */
[----:B------:R-:W3:Y:S01]  /*3e480*/  LDL R38, [R1+0x1cc0] ;  /* 0x001cc00001267983 */ /* 0x000ee20000100800 */
[----:B0-----:R-:W-:-:S02]  /*3e490*/  @!P0 IMAD.MOV.U32 R2, RZ, RZ, R31 ;  /* 0x000000ffff028224 */ /* 0x001fc400078e001f */
[----:B------:R-:W-:-:S05]  /*3e4a0*/  @!P0 IMAD.MOV.U32 R3, RZ, RZ, R36 ;  /* 0x000000ffff038224 */ /* 0x000fca00078e0024 */
[----:B------:R0:W3:Y:S02]  /*3e4b0*/  @!P0 LDG.E.U8 R115, desc[UR6][R2.64] ;  /* 0x0000000602738981 */ /* 0x0000e4000c1e1100 */
[----:B0-----:R-:W-:Y:S01]  /*3e4c0*/  @!P0 IMAD.MOV.U32 R3, RZ, RZ, R28 ;  /* 0x000000ffff038224 */ /* 0x001fe200078e001c */
[----:B------:R-:W-:Y:S01]  /*3e4d0*/  PRMT R117, RZ, 0x7610, R117 ;  /* 0x00007610ff757816 */ /* 0x000fe20000000075 */
        /* <DEDUP_REMOVED lines=8> */
[----:B------:R-:W3:Y:S04]  /*3e560*/  LDL.LU R31, [R1+0x970] ;  /* 0x00097000011f7983 */ /* 0x000ee80000300800 */
[----:B------:R-:W3:Y:S04]  /*3e570*/  LDL R36, [R1+0x1c7c] ;  /* 0x001c7c0001247983 */ /* 0x000ee80000100800 */
[----:B------:R0:W3:Y:S02]  /*3e580*/  @!P0 LDG.E.U8 R117, desc[UR6][R2.64] ;  /* 0x0000000602758981 */ /* 0x0000e4000c1e1100 */
[----:B0-----:R-:W-:-:S02]  /*3e590*/  @!P0 IMAD.MOV.U32 R3, RZ, RZ, R26 ;  /* 0x000000ffff038224 */ /* 0x001fc400078e001a */
[----:B------:R-:W3:Y:S01]  /*3e5a0*/  LDL R26, [R1+0x96c] ;  /* 0x00096c00011a7983 */ /* 0x000ee20000100800 */
[----:B------:R-:W-:Y:S01]  /*3e5b0*/  PRMT R116, RZ, 0x7610, R116 ;  /* 0x00007610ff747816 */ /* 0x000fe20000000074 */
[----:B------:R-:W-:Y:S02]  /*3e5c0*/  @!P0 IMAD.MOV.U32 R2, RZ, RZ, R10 ;  /* 0x000000ffff028224 */ /* 0x000fe400078e000a */
[----:B------:R-:W3:Y:S04]  /*3e5d0*/  LDL R10, [R1+0x1c3c] ;  /* 0x001c3c00010a7983 */ /* 0x000ee80000100800 */
[----:B------:R0:W3:Y:S01]  /*3e5e0*/  @!P0 LDG.E.U8 R116, desc[UR6][R2.64] ;  /* 0x0000000602748981 */ /* 0x0000e2000c1e1100 */
[----:B------:R-:W-:Y:S02]  /*3e5f0*/  PRMT R119, RZ, 0x7610, R119 ;  /* 0x00007610ff777816 */ /* 0x000fe40000000077 */
[----:B------:R-:W-:Y:S01]  /*3e600*/  PRMT R121, RZ, 0x7610, R121 ;  /* 0x00007610ff797816 */ /* 0x000fe20000000079 */
[----:B0-----:R-:W-:Y:S01]  /*3e610*/  @!P0 IMAD.MOV.U32 R3, RZ, RZ, R27 ;  /* 0x000000ffff038224 */ /* 0x001fe200078e001b */
[----:B------:R-:W-:-:S02]  /*3e620*/  PRMT R120, RZ, 0x7610, R120 ;  /* 0x00007610ff787816 */ /* 0x000fc40000000078 */
[----:B------:R-:W-:Y:S02]  /*3e630*/  PRMT R123, RZ, 0x7610, R123 ;  /* 0x00007610ff7b7816 */ /* 0x000fe4000000007b */
[----:B------:R-:W-:Y:S01]  /*3e640*/  PRMT R122, RZ, 0x7610, R122 ;  /* 0x00007610ff7a7816 */ /* 0x000fe2000000007a */
        /* <DEDUP_REMOVED lines=9> */
[----:B------:R-:W-:-:S05]  /*3e6e0*/  @!P0 IMAD.MOV.U32 R3, RZ, RZ, R133 ;  /* 0x000000ffff038224 */ /* 0x000fca00078e0085 */
[----:B------:R0:W3:Y:S02]  /*3e6f0*/  @!P0 LDG.E.U8 R120, desc[UR6][R2.64] ;  /* 0x0000000602788981 */ /* 0x0000e4000c1e1100 */
[----:B0-----:R-:W-:Y:S02]  /*3e700*/  @!P0 IMAD.MOV.U32 R2, RZ, RZ, R38 ;  /* 0x000000ffff028224 */ /* 0x001fe400078e0026 */
[----:B------:R-:W-:Y:S01]  /*3e710*/  @!P0 IMAD.MOV.U32 R3, RZ, RZ, R39 ;  /* 0x000000ffff038224 */ /* 0x000fe200078e0027 */
[----:B------:R-:W-:Y:S01]  /*3e720*/  PRMT R118, RZ, 0x7610, R118 ;  /* 0x00007610ff767816 */ /* 0x000fe20000000076 */
[----:B------:R-:W3:Y:S04]  /*3e730*/  LDL R38, [R1+0x1d2c] ;  /* 0x001d2c0001267983 */ /* 0x000ee80000100800 */
[----:B------:R0:W3:Y:S02]  /*3e740*/  @!P0 LDG.E.U8 R123, desc[UR6][R2.64] ;  /* 0x00000006027b8981 */ /* 0x0000e4000c1e1100 */
[----:B0-----:R-:W-:-:S02]  /*3e750*/  @!P0 IMAD.MOV.U32 R2, RZ, RZ, R28 ;  /* 0x000000ffff028224 */ /* 0x001fc400078e001c */
[----:B------:R-:W-:Y:S01]  /*3e760*/  @!P0 IMAD.MOV.U32 R3, RZ, RZ, R36 ;  /* 0x000000ffff038224 */ /* 0x000fe200078e0024 */
[----:B------:R-:W-:Y:S01]  /*3e770*/  PRMT R150, RZ, 0x7610, R150 ;  /* 0x00007610ff967816 */ /* 0x000fe20000000096 */
[----:B------:R-:W3:Y:S04]  /*3e780*/  LDL R36, [R1+0x1b7c] ;  /* 0x001b7c0001247983 */ /* 0x000ee80000100800 */
[----:B------:R0:W3:Y:S01]  /*3e790*/  @!P0 LDG.E.U8 R122, desc[UR6][R2.64] ;  /* 0x00000006027a8981 */ /* 0x0000e2000c1e1100 */
[----:B------:R-:W-:-:S03]  /*3e7a0*/  PRMT R148, RZ, 0x7610, R148 ;  /* 0x00007610ff947816 */ /* 0x000fc60000000094 */
[----:B------:R-:W3:Y:S01]  /*3e7b0*/  LDL R28, [R1+0x1b3c] ;  /* 0x001b3c00011c7983 */ /* 0x000ee20000100800 */
[----:B0-----:R-:W-:-:S03]  /*3e7c0*/  @!P0 IMAD.MOV.U32 R3, RZ, RZ, R26 ;  /* 0x000000ffff038224 */ /* 0x001fc600078e001a */
[----:B------:R-:W3:Y:S01]  /*3e7d0*/  LDL R26, [R1+0x1bbc] ;  /* 0x001bbc00011a7983 */ /* 0x000ee20000100800 */
[----:B------:R-:W-:-:S05]  /*3e7e0*/  @!P0 IMAD.MOV.U32 R2, RZ, RZ, R31 ;  /* 0x000000ffff028224 */ /* 0x000fca00078e001f */
[----:B------:R0:W3:Y:S02]  /*3e7f0*/  @!P0 LDG.E.U8 R118, desc[UR6][R2.64] ;  /* 0x0000000602768981 */ /* 0x0000e4000c1e1100 */
[----:B0-----:R-:W-:Y:S02]  /*3e800*/  @!P0 IMAD.MOV.U32 R3, RZ, RZ, R10 ;  /* 0x000000ffff038224 */ /* 0x001fe400078e000a */
[----:B------:R-:W3:Y:S01]  /*3e810*/  LDL R10, [R1+0x1bc0] ;  /* 0x001bc000010a7983 */ /* 0x000ee20000100800 */
[----:B--2---:R-:W-:-:S03]  /*3e820*/  @!P0 IMAD.MOV.U32 R2, RZ, RZ, R9 ;  /* 0x000000ffff028224 */ /* 0x004fc600078e0009 */
[----:B------:R-:W2:Y:S04]  /*3e830*/  LDL R9, [R1+0x1b80] ;  /* 0x001b800001097983 */ /* 0x000ea80000100800 */
[----:B------:R4:W2:Y:S02]  /*3e840*/  @!P0 LDG.E.U8 R150, desc[UR6][R2.64] ;  /* 0x0000000602968981 */ /* 0x0008a4000c1e1100 */
[----:B----4-:R-:W-:Y:S02]  /*3e850*/  @!P0 IMAD.MOV.U32 R2, RZ, RZ, R4 ;  /* 0x000000ffff028224 */ /* 0x010fe400078e0004 */
[----:B---3--:R-:W-:-:S05]  /*3e860*/  @!P0 IMAD.MOV.U32 R3, RZ, RZ, R5 ;  /* 0x000000ffff038224 */ /* 0x008fca00078e0005 */
[----:B------:R0:W3:Y:S02]  /*3e870*/  @!P0 LDG.E.U8 R148, desc[UR6][R2.64] ;  /* 0x0000000602948981 */ /* 0x0000e4000c1e1100 */
[----:B0-----:R-:W-:Y:S02]  /*3e880*/  LOP3.LUT R3, R20, 0xffff, RZ, 0xc0, !PT ;  /* 0x0000ffff14037812 */ /* 0x001fe400078ec0ff */
[----:B------:R-:W-:-:S04]  /*3e890*/  LOP3.LUT R2, R21, 0xffff, RZ, 0xc0, !PT ;  /* 0x0000ffff15027812 */ /* 0x000fc800078ec0ff */
[----:B------:R-:W-:Y:S02]  /*3e8a0*/  PRMT R20, R3, 0x3340, R2 ;  /* 0x0000334003147816 */ /* 0x000fe40000000002 */
[----:B------:R-:W-:Y:S02]  /*3e8b0*/  LOP3.LUT R3, R19, 0xffff, RZ, 0xc0, !PT ;  /* 0x0000ffff13037812 */ /* 0x000fe400078ec0ff */
[----:B------:R-:W-:-:S04]  /*3e8c0*/  LOP3.LUT R2, R15, 0xffff, RZ, 0xc0, !PT ;  /* 0x0000ffff0f027812 */ /* 0x000fc800078ec0ff */
[----:B------:R-:W-:Y:S02]  /*3e8d0*/  PRMT R15, R3, 0x3340, R2 ;  /* 0x00003340030f7816 */ /* 0x000fe40000000002 */
[----:B------:R-:W-:Y:S02]  /*3e8e0*/  LOP3.LUT R3, R13, 0xffff, RZ, 0xc0, !PT ;  /* 0x0000ffff0d037812 */ /* 0x000fe400078ec0ff */
[----:B------:R-:W-:-:S04]  /*3e8f0*/  LOP3.LUT R2, R14, 0xffff, RZ, 0xc0, !PT ;  /* 0x0000ffff0e027812 */ /* 0x000fc800078ec0ff */
[----:B------:R-:W-:Y:S02]  /*3e900*/  PRMT R13, R3, 0x3340, R2 ;  /* 0x00003340030d7816 */ /* 0x000fe40000000002 */
[----:B------:R-:W-:Y:S02]  /*3e910*/  LOP3.LUT R3, R12, 0xffff, RZ, 0xc0, !PT ;  /* 0x0000ffff0c037812 */ /* 0x000fe400078ec0ff */
[----:B------:R-:W-:Y:S01]  /*3e920*/  LOP3.LUT R2, R6, 0xffff, RZ, 0xc0, !PT ;  /* 0x0000ffff06027812 */ /* 0x000fe200078ec0ff */
[----:B------:R-:W4:Y:S03]  /*3e930*/  LDL R12, [R1+0x1ac0] ;  /* 0x001ac000010c7983 */ /* 0x000f260000100800 */
[----:B------:R-:W-:Y:S01]  /*3e940*/  PRMT R2, R3, 0x3340, R2 ;  /* 0x0000334003027816 */ /* 0x000fe20000000002 */
[----:B------:R-:W-:Y:S02]  /*3e950*/  @!P0 IMAD.MOV.U32 R3, RZ, RZ, R26 ;  /* 0x000000ffff038224 */ /* 0x000fe400078e001a */
[----:B------:R-:W3:Y:S01]  /*3e960*/  LDL R26, [R1+0x1b40] ;  /* 0x001b4000011a7983 */ /* 0x000ee20000100800 */
[----:B------:R-:W-:-:S02]  /*3e970*/  LOP3.LUT R5, R23, 0xffff, RZ, 0xc0, !PT ;  /* 0x0000ffff17057812 */ /* 0x000fc400078ec0ff */
        /* <DEDUP_REMOVED lines=9> */
[----:B------:R-:W-:Y:S02]  /*3ea10*/  LOP3.LUT R4, R11, 0xffff, RZ, 0xc0, !PT ;  /* 0x0000ffff0b047812 */ /* 0x000fe400078ec0ff */
[----:B------:R-:W-:Y:S01]  /*3ea20*/  PRMT R6, R14, 0x5410, R13 ;  /* 0x000054100e067816 */ /* 0x000fe2000000000d */
[----:B------:R-:W4:Y:S01]  /*3ea30*/  LDL R11, [R1+0x1a7c] ;  /* 0x001a7c00010b7983 */ /* 0x000f220000100800 */
[----:B------:R-:W-:Y:S02]  /*3ea40*/  PRMT R7, R5, 0x3340, R4 ;  /* 0x0000334005077816 */ /* 0x000fe40000000004 */
[----:B------:R-:W-:Y:S01]  /*3ea50*/  PRMT R5, R18, 0x5410, R15 ;  /* 0x0000541012057816 */ /* 0x000fe2000000000f */
[----:B------:R-:W4:Y:S04]  /*3ea60*/  LDL R14, [R1+0x1b00] ;  /* 0x001b0000010e7983 */ /* 0x000f280000100800 */
[----:B------:R-:W4:Y:S04]  /*3ea70*/  LDL R15, [R1+0x1afc] ;  /* 0x001afc00010f7983 */ /* 0x000f280000100800 */
[----:B------:R-:W4:Y:S01]  /*3ea80*/  LDL R13, [R1+0x1abc] ;  /* 0x001abc00010d7983 */ /* 0x000f220000100800 */
[----:B------:R-:W-:-:S02]  /*3ea90*/  PRMT R146, RZ, 0x7610, R146 ;  /* 0x00007610ff927816 */ /* 0x000fc40000000092 */
[----:B------:R-:W-:Y:S01]  /*3eaa0*/  PRMT R7, R7, 0x5410, R2 ;  /* 0x0000541007077816 */ /* 0x000fe20000000002 */
[----:B------:R-:W-:Y:S01]  /*3eab0*/  @!P0 IMAD.MOV.U32 R2, RZ, RZ, R10 ;  /* 0x000000ffff028224 */ /* 0x000fe200078e000a */
[----:B------:R-:W-:Y:S01]  /*3eac0*/  PRMT R4, R21, 0x5410, R20 ;  /* 0x0000541015047816 */ /* 0x000fe20000000014 */
[----:B------:R-:W4:Y:S04]  /*3ead0*/  LDL R10, [R1+0x1a80] ;  /* 0x001a8000010a7983 */ /* 0x000f280000100800 */
[----:B------:R-:W4:Y:S04]  /*3eae0*/  LDL.LU R133, [R1+0x183c] ;  /* 0x00183c0001857983 */ /* 0x000f280000300800 */
[----:B------:R0:W4:Y:S04]  /*3eaf0*/  @!P0 LDG.E.U8 R146, desc[UR6][R2.64] ;  /* 0x0000000602928981 */ /* 0x000128000c1e1100 */
[----:B------:R-:W4:Y:S04]  /*3eb00*/  LDL.LU R138, [R1+0x1800] ;  /* 0x00180000018a7983 */ /* 0x000f280000300800 */
[----:B------:R1:W-:Y:S04]  /*3eb10*/  STS.128 [R38+UR4+0x10000], R4 ;  /* 0x0100000426007988 */ /* 0x0003e80008000c04 */
[----:B------:R-:W4:Y:S01]  /*3eb20*/  LDL.LU R149, [R1+0x17fc] ;  /* 0x0017fc0001957983 */ /* 0x000f220000300800 */
[----:B------:R-:W-:Y:S01]  /*3eb30*/  PRMT R145, RZ, 0x7610, R145 ;  /* 0x00007610ff917816 */ /* 0x000fe20000000091 */
[----:B0-----:R-:W-:Y:S01]  /*3eb40*/  @!P0 IMAD.MOV.U32 R3, RZ, RZ, R36 ;  /* 0x000000ffff038224 */ /* 0x001fe200078e0024 */
[----:B------:R-:W-:Y:S01]  /*3eb50*/  PRMT R144, RZ, 0x7610, R144 ;  /* 0x00007610ff907816 */ /* 0x000fe20000000090 */
[----:B------:R-:W4:Y:S01]  /*3eb60*/  LDL R39, [R1+0x17bc] ;  /* 0x0017bc0001277983 */ /* 0x000f220000100800 */
[----:B------:R-:W-:-:S02]  /*3eb70*/  PRMT R143, RZ, 0x7610, R143 ;  /* 0x00007610ff8f7816 */ /* 0x000fc4000000008f */
[----:B------:R-:W-:Y:S01]  /*3eb80*/  PRMT R142, RZ, 0x7610, R142 ;  /* 0x00007610ff8e7816 */ /* 0x000fe2000000008e */
[----:B------:R-:W4:Y:S04]  /*3eb90*/  LDL R36, [R1+0x177c] ;  /* 0x00177c0001247983 */ /* 0x000f280000100800 */
[----:B-1----:R-:W4:Y:S04]  /*3eba0*/  LDL R7, [R1+0x1a40] ;  /* 0x001a400001077983 */ /* 0x002f280000100800 */
[----:B------:R-:W4:Y:S04]  /*3ebb0*/  LDL R6, [R1+0x19fc] ;  /* 0x0019fc0001067983 */ /* 0x000f280000100800 */
[----:B------:R-:W4:Y:S04]  /*3ebc0*/  LDL R5, [R1+0x1a00] ;  /* 0x001a000001057983 */ /* 0x000f280000100800 */
[----:B------:R-:W4:Y:S01]  /*3ebd0*/  LDL R4, [R1+0x19c0] ;  /* 0x0019c00001047983 */ /* 0x000f220000100800 */
[----:B------:R-:W-:-:S02]  /*3ebe0*/  PRMT R141, RZ, 0x7610, R141 ;  /* 0x00007610ff8d7816 */ /* 0x000fc4000000008d */
[----:B------:R-:W-:Y:S01]  /*3ebf0*/  PRMT R139, RZ, 0x7610, R139 ;  /* 0x00007610ff8b7816 */ /* 0x000fe2000000008b */
[----:B------:R-:W4:Y:S01]  /*3ec00*/  LDL R38, [R1+0x1d4c] ;  /* 0x001d4c0001267983 */ /* 0x000f220000100800 */
[----:B--2---:R-:W-:-:S03]  /*3ec10*/  @!P0 IMAD.MOV.U32 R2, RZ, RZ, R9 ;  /* 0x000000ffff028224 */ /* 0x004fc600078e0009 */
[----:B------:R-:W2:Y:S04]  /*3ec20*/  LDL R9, [R1+0x1a3c] ;  /* 0x001a3c0001097983 */ /* 0x000ea80000100800 */
[----:B------:R3:W2:Y:S02]  /*3ec30*/  @!P0 LDG.E.U8 R145, desc[UR6][R2.64] ;  /* 0x0000000602918981 */ /* 0x0006a4000c1e1100 */
[----:B---3--:R-:W-:Y:S02]  /*3ec40*/  @!P0 IMAD.MOV.U32 R2, RZ, RZ, R26 ;  /* 0x000000ffff028224 */ /* 0x008fe400078e001a */
[----:B------:R-:W3:Y:S01]  /*3ec50*/  LDL R26, [R1+0x19bc] ;  /* 0x0019bc00011a7983 */ /* 0x000ee20000100800 */
[----:B------:R-:W-:Y:S01]  /*3ec60*/  @!P0 IMAD.MOV.U32 R3, RZ, RZ, R28 ;  /* 0x000000ffff038224 */ /* 0x000fe200078e001c */
[----:B------:R-:W-:-:S02]  /*3ec70*/  PRMT R137, RZ, 0x7610, R137 ;  /* 0x00007610ff897816 */ /* 0x000fc40000000089 */
[----:B------:R-:W-:Y:S01]  /*3ec80*/  PRMT R134, RZ, 0x7610, R134 ;  /* 0x00007610ff867816 */ /* 0x000fe20000000086 */
[----:B------:R-:W3:Y:S04]  /*3ec90*/  LDL R28, [R1+0x1780] ;  /* 0x00178000011c7983 */ /* 0x000ee80000100800 */
[----:B------:R4:W3:Y:S02]  /*3eca0*/  @!P0 LDG.E.U8 R144, desc[UR6][R2.64] ;  /* 0x0000000602908981 */ /* 0x0008e4000c1e1100 */
[----:B----4-:R-:W-:Y:S02]  /*3ecb0*/  @!P0 IMAD.MOV.U32 R2, RZ, RZ, R14 ;  /* 0x000000ffff028224 */ /* 0x010fe400078e000e */
[----:B------:R-:W4:Y:S01]  /*3ecc0*/  LDL R14, [R1+0x1980] ;  /* 0x00198000010e7983 */ /* 0x000f220000100800 */
[----:B------:R-:W-:-:S03]  /*3ecd0*/  @!P0 IMAD.MOV.U32 R3, RZ, RZ, R15 ;  /* 0x000000ffff038224 */ /* 0x000fc600078e000f */
[----:B------:R-:W4:Y:S04]  /*3ece0*/  LDL R15, [R1+0x197c] ;  /* 0x00197c00010f7983 */ /* 0x000f280000100800 */
[----:B------:R0:W4:Y:S02]  /*3ecf0*/  @!P0 LDG.E.U8 R143, desc[UR6][R2.64] ;  /* 0x00000006028f8981 */ /* 0x000124000c1e1100 */
[----:B0-----:R-:W-:Y:S02]  /*3ed00*/  @!P0 IMAD.MOV.U32 R2, RZ, RZ, R12 ;  /* 0x000000ffff028224 */ /* 0x001fe400078e000c */
[----:B------:R-:W-:Y:S01]  /*3ed10*/  @!P0 IMAD.MOV.U32 R3, RZ, RZ, R13 ;  /* 0x000000ffff038224 */ /* 0x000fe200078e000d */
[----:B------:R-:W4:Y:S04]  /*3ed20*/  LDL R12, [R1+0x1940] ;  /* 0x00194000010c7983 */ /* 0x000f280000100800 */
[----:B------:R-:W4:Y:S04]  /*3ed30*/  LDL R13, [R1+0x193c] ;  /* 0x00193c00010d7983 */ /* 0x000f280000100800 */
[----:B------:R0:W4:Y:S02]  /*3ed40*/  @!P0 LDG.E.U8 R142, desc[UR6][R2.64] ;  /* 0x00000006028e8981 */ /* 0x000124000c1e1100 */
[----:B0-----:R-:W-:-:S02]  /*3ed50*/  @!P0 IMAD.MOV.U32 R2, RZ, RZ, R10 ;  /* 0x000000ffff028224 */ /* 0x001fc400078e000a */
[----:B------:R-:W-:Y:S01]  /*3ed60*/  @!P0 IMAD.MOV.U32 R3, RZ, RZ, R11 ;  /* 0x000000ffff038224 */ /* 0x000fe200078e000b */
[----:B------:R-:W4:Y:S04]  /*3ed70*/  LDL R10, [R1+0x1900] ;  /* 0x00190000010a7983 */ /* 0x000f280000100800 */
[----:B------:R-:W4:Y:S04]  /*3ed80*/  LDL R11, [R1+0x18fc] ;  /* 0x0018fc00010b7983 */ /* 0x000f280000100800 */
[----:B------:R0:W4:Y:S02]  /*3ed90*/  @!P0 LDG.E.U8 R141, desc[UR6][R2.64] ;  /* 0x00000006028d8981 */ /* 0x000124000c1e1100 */
[----:B0-----:R-:W-:-:S02]  /*3eda0*/  @!P0 IMAD.MOV.U32 R2, RZ, RZ, R7 ;  /* 0x000000ffff028224 */ /* 0x001fc400078e0007 */
[----:B------:R-:W4:Y:S01]  /*3edb0*/  LDL R7, [R1+0x18c0] ;  /* 0x0018c00001077983 */ /* 0x000f220000100800 */
[----:B--2---:R-:W-:-:S03]  /*3edc0*/  @!P0 IMAD.MOV.U32 R3, RZ, RZ, R9 ;  /* 0x000000ffff038224 */ /* 0x004fc600078e0009 */
[----:B------:R-:W2:Y:S04]  /*3edd0*/  LDL R9, [R1+0x18bc] ;  /* 0x0018bc0001097983 */ /* 0x000ea80000100800 */
[----:B------:R0:W2:Y:S02]  /*3ede0*/  @!P0 LDG.E.U8 R139, desc[UR6][R2.64] ;  /* 0x00000006028b8981 */ /* 0x0000a4000c1e1100 */
[----:B0-----:R-:W-:Y:S02]  /*3edf0*/  @!P0 IMAD.MOV.U32 R2, RZ, RZ, R5 ;  /* 0x000000ffff028224 */ /* 0x001fe400078e0005 */
[----:B------:R-:W-:Y:S01]  /*3ee00*/  @!P0 IMAD.MOV.U32 R3, RZ, RZ, R6 ;  /* 0x000000ffff038224 */ /* 0x000fe200078e0006 */
[----:B------:R-:W2:Y:S04]  /*3ee10*/  LDL R5, [R1+0x1880] ;  /* 0x0018800001057983 */ /* 0x000ea80000100800 */
[----:B------:R-:W2:Y:S04]  /*3ee20*/  LDL R6, [R1+0x187c] ;  /* 0x00187c0001067983 */ /* 0x000ea80000100800 */
[----:B------:R0:W2:Y:S02]  /*3ee30*/  @!P0 LDG.E.U8 R137, desc[UR6][R2.64] ;  /* 0x0000000602898981 */ /* 0x0000a4000c1e1100 */
[----:B0-----:R-:W-:-:S02]  /*3ee40*/  @!P0 IMAD.MOV.U32 R2, RZ, RZ, R4 ;  /* 0x000000ffff028224 */ /* 0x001fc400078e0004 */
[----:B------:R-:W2:Y:S01]  /*3ee50*/  LDL R4, [R1+0x1840] ;  /* 0x0018400001047983 */ /* 0x000ea20000100800 */
[----:B---3--:R-:W-:-:S03]  /*3ee60*/  @!P0 IMAD.MOV.U32 R3, RZ, RZ, R26 ;  /* 0x000000ffff038224 */ /* 0x008fc600078e001a */
[----:B------:R-:W3:Y:S01]  /*3ee70*/  LDL R26, [R1+0x17c0] ;  /* 0x0017c000011a7983 */ /* 0x000ee20000100800 */
[----:B------:R-:W-:-:S03]  /*3ee80*/  PRMT R132, RZ, 0x7610, R132 ;  /* 0x00007610ff847816 */ /* 0x000fc60000000084 */
[----:B------:R4:W3:Y:S01]  /*3ee90*/  @!P0 LDG.E.U8 R134, desc[UR6][R2.64] ;  /* 0x0000000602868981 */ /* 0x0008e2000c1e1100 */
[----:B------:R-:W-:Y:S02]  /*3eea0*/  PRMT R130, RZ, 0x7610, R130 ;  /* 0x00007610ff827816 */ /* 0x000fe40000000082 */
[----:B------:R-:W-:Y:S02]  /*3eeb0*/  PRMT R129, RZ, 0x7610, R129 ;  /* 0x00007610ff817816 */ /* 0x000fe40000000081 */
[----:B------:R-:W-:Y:S01]  /*3eec0*/  PRMT R128, RZ, 0x7610, R128 ;  /* 0x00007610ff807816 */ /* 0x000fe20000000080 */
[----:B----4-:R-:W-:Y:S02]  /*3eed0*/  @!P0 IMAD.MOV.U32 R2, RZ, RZ, R14 ;  /* 0x000000ffff028224 */ /* 0x010fe400078e000e */
[----:B------:R-:W-:-:S05]  /*3eee0*/  @!P0 IMAD.MOV.U32 R3, RZ, RZ, R15 ;  /* 0x000000ffff038224 */ /* 0x000fca00078e000f */
[----:B------:R0:W4:Y:S02]  /*3eef0*/  @!P0 LDG.E.U8 R132, desc[UR6][R2.64] ;  /* 0x0000000602848981 */ /* 0x000124000c1e1100 */
[----:B0-----:R-:W-:Y:S02]  /*3ef00*/  @!P0 IMAD.MOV.U32 R2, RZ, RZ, R12 ;  /* 0x000000ffff028224 */ /* 0x001fe400078e000c */
[----:B------:R-:W-:-:S05]  /*3ef10*/  @!P0 IMAD.MOV.U32 R3, RZ, RZ, R13 ;  /* 0x000000ffff038224 */ /* 0x000fca00078e000d */
[----:B------:R0:W4:Y:S01]  /*3ef20*/  @!P0 LDG.E.U8 R130, desc[UR6][R2.64] ;  /* 0x0000000602828981 */ /* 0x000122000c1e1100 */
[----:B------:R-:W-:Y:S01]  /*3ef30*/  PRMT R127, RZ, 0x7610, R127 ;  /* 0x00007610ff7f7816 */ /* 0x000fe2000000007f */
[----:B0-----:R-:W-:Y:S01]  /*3ef40*/  @!P0 IMAD.MOV.U32 R2, RZ, RZ, R10 ;  /* 0x000000ffff028224 */ /* 0x001fe200078e000a */
[----:B------:R-:W-:Y:S01]  /*3ef50*/  PRMT R126, RZ, 0x7610, R126 ;  /* 0x00007610ff7e7816 */ /* 0x000fe2000000007e */
[----:B------:R-:W4:Y:S01]  /*3ef60*/  LDL R10, [R1+0x173c] ;  /* 0x00173c00010a7983 */ /* 0x000f220000100800 */
[----:B------:R-:W-:-:S05]  /*3ef70*/  @!P0 IMAD.MOV.U32 R3, RZ, RZ, R11 ;  /* 0x000000ffff038224 */ /* 0x000fca00078e000b */
[----:B------:R0:W4:Y:S02]  /*3ef80*/  @!P0 LDG.E.U8 R129, desc[UR6][R2.64] ;  /* 0x0000000602818981 */ /* 0x000124000c1e1100 */
[----:B0-----:R-:W-:Y:S01]  /*3ef90*/  @!P0 IMAD.MOV.U32 R2, RZ, RZ, R7 ;  /* 0x000000ffff028224 */ /* 0x001fe200078e0007 */
[----:B------:R-:W-:Y:S01]  /*3efa0*/  PRMT R125, RZ, 0x7610, R125 ;  /* 0x00007610ff7d7816 */ /* 0x000fe2000000007d */
[----:B--2---:R-:W-:Y:S02]  /*3efb0*/  @!P0 IMAD.MOV.U32 R3, RZ, RZ, R9 ;  /* 0x000000ffff038224 */ /* 0x004fe400078e0009 */
[----:B------:R-:W2:Y:S04]  /*3efc0*/  LDL R9, [R1+0x1740] ;  /* 0x0017400001097983 */ /* 0x000ea80000100800 */
[----:B------:R0:W2:Y:S02]  /*3efd0*/  @!P0 LDG.E.U8 R128, desc[UR6][R2.64] ;  /* 0x0000000602808981 */ /* 0x0000a4000c1e1100 */
[----:B0-----:R-:W-:-:S02]  /*3efe0*/  @!P0 IMAD.MOV.U32 R2, RZ, RZ, R5 ;  /* 0x000000ffff028224 */ /* 0x001fc400078e0005 */
[----:B------:R-:W-:-:S05]  /*3eff0*/  @!P0 IMAD.MOV.U32 R3, RZ, RZ, R6 ;  /* 0x000000ffff038224 */ /* 0x000fca00078e0006 */
[----:B------:R0:W2:Y:S02]  /*3f000*/  @!P0 LDG.E.U8 R127, desc[UR6][R2.64] ;  /* 0x00000006027f8981 */ /* 0x0000a4000c1e1100 */
[----:B0-----:R-:W-:Y:S02]  /*3f010*/  @!P0 IMAD.MOV.U32 R3, RZ, RZ, R133 ;  /* 0x000000ffff038224 */ /* 0x001fe400078e0085 */
[----:B------:R-:W-:-:S05]  /*3f020*/  @!P0 IMAD.MOV.U32 R2, RZ, RZ, R4 ;  /* 0x000000ffff028224 */ /* 0x000fca00078e0004 */
[----:B------:R0:W2:Y:S01]  /*3f030*/  @!P0 LDG.E.U8 R126, desc[UR6][R2.64] ;  /* 0x00000006027e8981 */ /* 0x0000a2000c1e1100 */
[----:B------:R-:W-:Y:S02]  /*3f040*/  LOP3.LUT R5, R168, 0xffff, RZ, 0xc0, !PT ;  /* 0x0000ffffa8057812 */ /* 0x000fe400078ec0ff */
[----:B------:R-:W-:Y:S01]  /*3f050*/  LOP3.LUT R4, R165, 0xffff, RZ, 0xc0, !PT ;  /* 0x0000ffffa5047812 */ /* 0x000fe200078ec0ff */
[----:B0-----:R-:W-:Y:S02]  /*3f060*/  @!P0 IMAD.MOV.U32 R2, RZ, RZ, R138 ;  /* 0x000000ffff028224 */ /* 0x001fe400078e008a */
[----:B------:R-:W-:-:S05]  /*3f070*/  @!P0 IMAD.MOV.U32 R3, RZ, RZ, R149 ;  /* 0x000000ffff038224 */ /* 0x000fca00078e0095 */
[----:B------:R0:W2:Y:S01]  /*3f080*/  @!P0 LDG.E.U8 R125, desc[UR6][R2.64] ;  /* 0x00000006027d8981 */ /* 0x0000a2000c1e1100 */
[----:B------:R-:W-:Y:S02]  /*3f090*/  PRMT R15, R5, 0x3340, R4 ;  /* 0x00003340050f7816 */ /* 0x000fe40000000004 */
[----:B------:R-:W-:Y:S02]  /*3f0a0*/  LOP3.LUT R5, R163, 0xffff, RZ, 0xc0, !PT ;  /* 0x0000ffffa3057812 */ /* 0x000fe400078ec0ff */
[----:B------:R-:W-:Y:S02]  /*3f0b0*/  LOP3.LUT R4, R164, 0xffff, RZ, 0xc0, !PT ;  /* 0x0000ffffa4047812 */ /* 0x000fe400078ec0ff */
[----:B0-----:R-:W-:Y:S02]  /*3f0c0*/  LOP3.LUT R3, R166, 0xffff, RZ, 0xc0, !PT ;  /* 0x0000ffffa6037812 */ /* 0x001fe400078ec0ff */
[----:B------:R-:W-:-:S04]  /*3f0d0*/  LOP3.LUT R2, R167, 0xffff, RZ, 0xc0, !PT ;  /* 0x0000ffffa7027812 */ /* 0x000fc800078ec0ff */
[----:B------:R-:W-:Y:S02]  /*3f0e0*/  PRMT R14, R3, 0x3340, R2 ;  /* 0x00003340030e7816 */ /* 0x000fe40000000002 */
[----:B------:R-:W-:Y:S02]  /*3f0f0*/  LOP3.LUT R3, R160, 0xffff, RZ, 0xc0, !PT ;  /* 0x0000ffffa0037812 */ /* 0x000fe400078ec0ff */
[----:B------:R-:W-:Y:S02]  /*3f100*/  LOP3.LUT R2, R161, 0xffff, RZ, 0xc0, !PT ;  /* 0x0000ffffa1027812 */ /* 0x000fe400078ec0ff */
[----:B------:R-:W-:Y:S02]  /*3f110*/  PRMT R13, R5, 0x3340, R4 ;  /* 0x00003340050d7816 */ /* 0x000fe40000000004 */
[----:B------:R-:W-:Y:S02]  /*3f120*/  PRMT R12, R3, 0x3340, R2 ;  /* 0x00003340030c7816 */ /* 0x000fe40000000002 */
[----:B------:R-:W-:-:S02]  /*3f130*/  LOP3.LUT R5, R162, 0xffff, RZ, 0xc0, !PT ;  /* 0x0000ffffa2057812 */ /* 0x000fc400078ec0ff */
[----:B------:R-:W-:Y:S02]  /*3f140*/  LOP3.LUT R4, R158, 0xffff, RZ, 0xc0, !PT ;  /* 0x0000ffff9e047812 */ /* 0x000fe400078ec0ff */
        /* <DEDUP_REMOVED lines=10> */
[----:B------:R-:W-:-:S02]  /*3f1f0*/  PRMT R4, R15, 0x5410, R14 ;  /* 0x000054100f047816 */ /* 0x000fc4000000000e */
[----:B------:R-:W-:Y:S01]  /*3f200*/  PRMT R7, R7, 0x5410, R2 ;  /* 0x0000541007077816 */ /* 0x000fe20000000002 */
[----:B------:R-:W2:Y:S01]  /*3f210*/  LDL R15, [R1+0x1700] ;  /* 0x00170000010f7983 */ /* 0x000ea20000100800 */
[----:B------:R-:W-:-:S03]  /*3f220*/  PRMT R5, R13, 0x5410, R12 ;  /* 0x000054100d057816 */ /* 0x000fc6000000000c */
[----:B------:R-:W2:Y:S04]  /*3f230*/  LDL R14, [R1+0x16bc] ;  /* 0x0016bc00010e7983 */ /* 0x000ea80000100800 */
[----:B------:R-:W2:Y:S01]  /*3f240*/  LDL R13, [R1+0x16c0] ;  /* 0x0016c000010d7983 */ /* 0x000ea20000100800 */
[----:B------:R-:W-:-:S03]  /*3f250*/  PRMT R6, R11, 0x5410, R6 ;  /* 0x000054100b067816 */ /* 0x000fc60000000006 */
[----:B------:R-:W2:Y:S04]  /*3f260*/  LDL R12, [R1+0x167c] ;  /* 0x00167c00010c7983 */ /* 0x000ea80000100800 */
[----:B------:R-:W2:Y:S04]  /*3f270*/  LDL R11, [R1+0x1680] ;  /* 0x00168000010b7983 */ /* 0x000ea80000100800 */
[----:B------:R0:W-:Y:S04]  /*3f280*/  STS.128 [R38+UR4+0x10000], R4 ;  /* 0x0100000426007988 */ /* 0x0001e80008000c04 */
[----:B0-----:R-:W2:Y:S04]  /*3f290*/  LDL R5, [R1+0x163c] ;  /* 0x00163c0001057983 */ /* 0x001ea80000100800 */
[----:B------:R-:W2:Y:S01]  /*3f2a0*/  LDL R4, [R1+0x1640] ;  /* 0x0016400001047983 */ /* 0x000ea20000100800 */
[----:B------:R-:W-:Y:S01]  /*3f2b0*/  PRMT R252, RZ, 0x7610, R252 ;  /* 0x00007610fffc7816 */ /* 0x000fe200000000fc */
[----:B------:R-:W-:Y:S01]  /*3f2c0*/  @!P0 IMAD.MOV.U32 R3, RZ, RZ, R39 ;  /* 0x000000ffff038224 */ /* 0x000fe200078e0027 */
[----:B------:R-:W-:Y:S01]  /*3f2d0*/  PRMT R251, RZ, 0x7610, R251 ;  /* 0x00007610fffb7816 */ /* 0x000fe200000000fb */
[----:B------:R-:W2:Y:S01]  /*3f2e0*/  LDL R7, [R1+0x15bc] ;  /* 0x0015bc0001077983 */ /* 0x000ea20000100800 */
[----:B------:R-:W-:-:S02]  /*3f2f0*/  PRMT R250, RZ, 0x7610, R250 ;  /* 0x00007610fffa7816 */ /* 0x000fc400000000fa */
[----:B------:R-:W-:Y:S01]  /*3f300*/  PRMT R249, RZ, 0x7610, R249 ;  /* 0x00007610fff97816 */ /* 0x000fe200000000f9 */
[----:B------:R-:W2:Y:S01]  /*3f310*/  LDL R6, [R1+0x15c0] ;  /* 0x0015c00001067983 */ /* 0x000ea20000100800 */
[----:B------:R-:W-:Y:S02]  /*3f320*/  PRMT R248, RZ, 0x7610, R248 ;  /* 0x00007610fff87816 */ /* 0x000fe400000000f8 */
[----:B------:R-:W-:Y:S01]  /*3f330*/  PRMT R247, RZ, 0x7610, R247 ;  /* 0x00007610fff77816 */ /* 0x000fe200000000f7 */
[----:B------:R-:W2:Y:S01]  /*3f340*/  LDL R38, [R1+0x1d48] ;  /* 0x001d480001267983 */ /* 0x000ea20000100800 */
[----:B---3--:R-:W-:Y:S01]  /*3f350*/  @!P0 IMAD.MOV.U32 R2, RZ, RZ, R26 ;  /* 0x000000ffff028224 */ /* 0x008fe200078e001a */
[----:B------:R-:W-:Y:S02]  /*3f360*/  PRMT R246, RZ, 0x7610, R246 ;  /* 0x00007610fff67816 */ /* 0x000fe400000000f6 */
[----:B------:R-:W3:Y:S04]  /*3f370*/  LDL R26, [R1+0x16fc] ;  /* 0x0016fc00011a7983 */ /* 0x000ee80000100800 */
[----:B------:R0:W3:Y:S01]  /*3f380*/  @!P0 LDG.E.U8 R252, desc[UR6][R2.64] ;  /* 0x0000000602fc8981 */ /* 0x0000e2000c1e1100 */
[----:B------:R-:W-:-:S02]  /*3f390*/  PRMT R245, RZ, 0x7610, R245 ;  /* 0x00007610fff57816 */ /* 0x000fc400000000f5 */
[----:B------:R-:W-:Y:S01]  /*3f3a0*/  PRMT R244, RZ, 0x7610, R244 ;  /* 0x00007610fff47816 */ /* 0x000fe200000000f4 */
[----:B------:R-:W3:Y:S01]  /*3f3b0*/  LDL R39, [R1+0x13bc] ;  /* 0x0013bc0001277983 */ /* 0x000ee20000100800 */
[----:B0-----:R-:W-:Y:S02]  /*3f3c0*/  @!P0 IMAD.MOV.U32 R2, RZ, RZ, R28 ;  /* 0x000000ffff028224 */ /* 0x001fe400078e001c */
[----:B------:R-:W-:Y:S01]  /*3f3d0*/  @!P0 IMAD.MOV.U32 R3, RZ, RZ, R36 ;  /* 0x000000ffff038224 */ /* 0x000fe200078e0024 */
[----:B------:R-:W-:Y:S01]  /*3f3e0*/  PRMT R243, RZ, 0x7610, R243 ;  /* 0x00007610fff37816 */ /* 0x000fe200000000f3 */
[----:B------:R-:W3:Y:S04]  /*3f3f0*/  LDL R36, [R1+0x137c] ;  /* 0x00137c0001247983 */ /* 0x000ee80000100800 */
[----:B------:R4:W3:Y:S01]  /*3f400*/  @!P0 LDG.E.U8 R251, desc[UR6][R2.64] ;  /* 0x0000000602fb8981 */ /* 0x0008e2000c1e1100 */
[----:B------:R-:W-:-:S02]  /*3f410*/  PRMT R242, RZ, 0x7610, R242 ;  /* 0x00007610fff27816 */ /* 0x000fc400000000f2 */
[----:B------:R-:W-:Y:S01]  /*3f420*/  PRMT R241, RZ, 0x7610, R241 ;  /* 0x00007610fff17816 */ /* 0x000fe200000000f1 */
[----:B------:R-:W3:Y:S01]  /*3f430*/  LDL R28, [R1+0x1380] ;  /* 0x00138000011c7983 */ /* 0x000ee20000100800 */
[----:B----4-:R-:W-:-:S03]  /*3f440*/  @!P0 IMAD.MOV.U32 R3, RZ, RZ, R10 ;  /* 0x000000ffff038224 */ /* 0x010fc600078e000a */
[----:B------:R-:W4:Y:S01]  /*3f450*/  LDL R10, [R1+0x15fc] ;  /* 0x0015fc00010a7983 */ /* 0x000f220000100800 */
[----:B--2---:R-:W-:-:S03]  /*3f460*/  @!P0 IMAD.MOV.U32 R2, RZ, RZ, R9 ;  /* 0x000000ffff028224 */ /* 0x004fc600078e0009 */
[----:B------:R-:W2:Y:S04]  /*3f470*/  LDL R9, [R1+0x1600] ;  /* 0x0016000001097983 */ /* 0x000ea80000100800 */
[----:B------:R0:W2:Y:S02]  /*3f480*/  @!P0 LDG.E.U8 R250, desc[UR6][R2.64] ;  /* 0x0000000602fa8981 */ /* 0x0000a4000c1e1100 */
[----:B0-----:R-:W-:Y:S02]  /*3f490*/  @!P0 IMAD.MOV.U32 R2, RZ, RZ, R15 ;  /* 0x000000ffff028224 */ /* 0x001fe400078e000f */
[----:B------:R-:W2:Y:S01]  /*3f4a0*/  LDL R15, [R1+0x1540] ;  /* 0x00154000010f7983 */ /* 0x000ea20000100800 */
[----:B---3--:R-:W-:-:S03]  /*3f4b0*/  @!P0 IMAD.MOV.U32 R3, RZ, RZ, R26 ;  /* 0x000000ffff038224 */ /* 0x008fc600078e001a */
[----:B------:R-:W3:Y:S04]  /*3f4c0*/  LDL R26, [R1+0x153c] ;  /* 0x00153c00011a7983 */ /* 0x000ee80000100800 */
[----:B------:R0:W3:Y:S02]  /*3f4d0*/  @!P0 LDG.E.U8 R249, desc[UR6][R2.64] ;  /* 0x0000000602f98981 */ /* 0x0000e4000c1e1100 */
[----:B0-----:R-:W-:Y:S02]  /*3f4e0*/  @!P0 IMAD.MOV.U32 R2, RZ, RZ, R13 ;  /* 0x000000ffff028224 */ /* 0x001fe400078e000d */
[----:B------:R-:W-:Y:S01]  /*3f4f0*/  @!P0 IMAD.MOV.U32 R3, RZ, RZ, R14 ;  /* 0x000000ffff038224 */ /* 0x000fe200078e000e */
[----:B------:R-:W3:Y:S04]  /*3f500*/  LDL R13, [R1+0x1500] ;  /* 0x00150000010d7983 */ /* 0x000ee80000100800 */
[----:B------:R0:W3:Y:S04]  /*3f510*/  @!P0 LDG.E.U8 R248, desc[UR6][R2.64] ;  /* 0x0000000602f88981 */ /* 0x0000e8000c1e1100 */
[----:B------:R-:W3:Y:S01]  /*3f520*/  LDL R14, [R1+0x14fc] ;  /* 0x0014fc00010e7983 */ /* 0x000ee20000100800 */
[----:B0-----:R-:W-:-:S02]  /*3f530*/  @!P0 IMAD.MOV.U32 R2, RZ, RZ, R11 ;  /* 0x000000ffff028224 */ /* 0x001fc400078e000b */
[----:B------:R-:W-:Y:S01]  /*3f540*/  @!P0 IMAD.MOV.U32 R3, RZ, RZ, R12 ;  /* 0x000000ffff038224 */ /* 0x000fe200078e000c */
[----:B------:R-:W3:Y:S04]  /*3f550*/  LDL R11, [R1+0x14c0] ;  /* 0x0014c000010b7983 */ /* 0x000ee80000100800 */
[----:B------:R0:W3:Y:S04]  /*3f560*/  @!P0 LDG.E.U8 R247, desc[UR6][R2.64] ;  /* 0x0000000602f78981 */ /* 0x0000e8000c1e1100 */
[----:B------:R-:W3:Y:S01]  /*3f570*/  LDL R12, [R1+0x14bc] ;  /* 0x0014bc00010c7983 */ /* 0x000ee20000100800 */
[----:B0-----:R-:W-:-:S02]  /*3f580*/  @!P0 IMAD.MOV.U32 R2, RZ, RZ, R4 ;  /* 0x000000ffff028224 */ /* 0x001fc400078e0004 */
[----:B------:R-:W-:Y:S01]  /*3f590*/  @!P0 IMAD.MOV.U32 R3, RZ, RZ, R5 ;  /* 0x000000ffff038224 */ /* 0x000fe200078e0005 */
[----:B------:R-:W3:Y:S04]  /*3f5a0*/  LDL R4, [R1+0x1580] ;  /* 0x0015800001047983 */ /* 0x000ee80000100800 */
[----:B------:R-:W3:Y:S04]  /*3f5b0*/  LDL R5, [R1+0x157c] ;  /* 0x00157c0001057983 */ /* 0x000ee80000100800 */
[----:B------:R4:W3:Y:S02]  /*3f5c0*/  @!P0 LDG.E.U8 R246, desc[UR6][R2.64] ;  /* 0x0000000602f68981 */ /* 0x0008e4000c1e1100 */
[----:B----4-:R-:W-:-:S02]  /*3f5d0*/  @!P0 IMAD.MOV.U32 R3, RZ, RZ, R10 ;  /* 0x000000ffff038224 */ /* 0x010fc400078e000a */
        /* <DEDUP_REMOVED lines=9> */
[----:B---3--:R-:W-:-:S02]  /*3f670*/  @!P0 IMAD.MOV.U32 R2, RZ, RZ, R4 ;  /* 0x000000ffff028224 */ /* 0x008fc400078e0004 */
[----:B------:R-:W3:Y:S01]  /*3f680*/  LDL R4, [R1+0x1400] ;  /* 0x0014000001047983 */ /* 0x000ee20000100800 */
[----:B------:R-:W-:-:S03]  /*3f690*/  @!P0 IMAD.MOV.U32 R3, RZ, RZ, R5 ;  /* 0x000000ffff038224 */ /* 0x000fc600078e0005 */
[----:B------:R-:W3:Y:S04]  /*3f6a0*/  LDL R5, [R1+0x13fc] ;  /* 0x0013fc0001057983 */ /* 0x000ee80000100800 */
[----:B------:R0:W3:Y:S02]  /*3f6b0*/  @!P0 LDG.E.U8 R243, desc[UR6][R2.64] ;  /* 0x0000000602f38981 */ /* 0x0000e4000c1e1100 */
[----:B0-----:R-:W-:Y:S02]  /*3f6c0*/  @!P0 IMAD.MOV.U32 R3, RZ, RZ, R26 ;  /* 0x000000ffff038224 */ /* 0x001fe400078e001a */
[----:B------:R-:W3:Y:S01]  /*3f6d0*/  LDL R26, [R1+0x13c0] ;  /* 0x0013c000011a7983 */ /* 0x000ee20000100800 */
[----:B------:R-:W-:-:S05]  /*3f6e0*/  @!P0 IMAD.MOV.U32 R2, RZ, RZ, R15 ;  /* 0x000000ffff028224 */ /* 0x000fca00078e000f */
[----:B------:R0:W3:Y:S01]  /*3f6f0*/  @!P0 LDG.E.U8 R242, desc[UR6][R2.64] ;  /* 0x0000000602f28981 */ /* 0x0000e2000c1e1100 */
[----:B------:R-:W-:Y:S01]  /*3f700*/  PRMT R240, RZ, 0x7610, R240 ;  /* 0x00007610fff07816 */ /* 0x000fe200000000f0 */
[----:B0-----:R-:W-:Y:S02]  /*3f710*/  @!P0 IMAD.MOV.U32 R2, RZ, RZ, R13 ;  /* 0x000000ffff028224 */ /* 0x001fe400078e000d */
[----:B------:R-:W-:-:S05]  /*3f720*/  @!P0 IMAD.MOV.U32 R3, RZ, RZ, R14 ;  /* 0x000000ffff038224 */ /* 0x000fca00078e000e */
[----:B------:R0:W3:Y:S01]  /*3f730*/  @!P0 LDG.E.U8 R241, desc[UR6][R2.64] ;  /* 0x0000000602f18981 */ /* 0x0000e2000c1e1100 */
[----:B------:R-:W-:Y:S01]  /*3f740*/  PRMT R239, RZ, 0x7610, R239 ;  /* 0x00007610ffef7816 */ /* 0x000fe200000000ef */
[----:B0-----:R-:W-:Y:S02]  /*3f750*/  @!P0 IMAD.MOV.U32 R2, RZ, RZ, R11 ;  /* 0x000000ffff028224 */ /* 0x001fe400078e000b */
[----:B------:R-:W-:-:S05]  /*3f760*/  @!P0 IMAD.MOV.U32 R3, RZ, RZ, R12 ;  /* 0x000000ffff038224 */ /* 0x000fca00078e000c */
[----:B------:R4:W3:Y:S01]  /*3f770*/  @!P0 LDG.E.U8 R240, desc[UR6][R2.64] ;  /* 0x0000000602f08981 */ /* 0x0008e2000c1e1100 */
[----:B------:R-:W-:Y:S01]  /*3f780*/  PRMT R238, RZ, 0x7610, R238 ;  /* 0x00007610ffee7816 */ /* 0x000fe200000000ee */
[----:B----4-:R-:W-:Y:S01]  /*3f790*/  @!P0 IMAD.MOV.U32 R3, RZ, RZ, R10 ;  /* 0x000000ffff038224 */ /* 0x010fe200078e000a */
[----:B------:R-:W-:Y:S01]  /*3f7a0*/  PRMT R237, RZ, 0x7610, R237 ;  /* 0x00007610ffed7816 */ /* 0x000fe200000000ed */
[----:B------:R-:W4:Y:S01]  /*3f7b0*/  LDL R10, [R1+0x133c] ;  /* 0x00133c00010a7983 */ /* 0x000f220000100800 */
[----:B--2---:R-:W-:-:S03]  /*3f7c0*/  @!P0 IMAD.MOV.U32 R2, RZ, RZ, R9 ;  /* 0x000000ffff028224 */ /* 0x004fc600078e0009 */
[----:B------:R-:W2:Y:S04]  /*3f7d0*/  LDL R9, [R1+0x1340] ;  /* 0x0013400001097983 */ /* 0x000ea80000100800 */
[----:B------:R0:W4:Y:S02]  /*3f7e0*/  @!P0 LDG.E.U8 R239, desc[UR6][R2.64] ;  /* 0x0000000602ef8981 */ /* 0x000124000c1e1100 */
[----:B0-----:R-:W-:Y:S02]  /*3f7f0*/  @!P0 IMAD.MOV.U32 R2, RZ, RZ, R6 ;  /* 0x000000ffff028224 */ /* 0x001fe400078e0006 */
[----:B------:R-:W-:-:S05]  /*3f800*/  @!P0 IMAD.MOV.U32 R3, RZ, RZ, R7 ;  /* 0x000000ffff038224 */ /* 0x000fca00078e0007 */
[----:B------:R3:W4:Y:S02]  /*3f810*/  @!P0 LDG.E.U8 R238, desc[UR6][R2.64] ;  /* 0x0000000602ee8981 */ /* 0x000724000c1e1100 */
[----:B---3--:R-:W-:Y:S02]  /*3f820*/  @!P0 IMAD.MOV.U32 R2, RZ, RZ, R4 ;  /* 0x000000ffff028224 */ /* 0x008fe400078e0004 */
[----:B------:R-:W-:Y:S01]  /*3f830*/  @!P0 IMAD.MOV.U32 R3, RZ, RZ, R5 ;  /* 0x000000ffff038224 */ /* 0x000fe200078e0005 */
[----:B------:R-:W-:Y:S02]  /*3f840*/  LOP3.LUT R5, R182, 0xffff, RZ, 0xc0, !PT ;  /* 0x0000ffffb6057812 */ /* 0x000fe400078ec0ff */
[----:B------:R-:W-:Y:S02]  /*3f850*/  LOP3.LUT R4, R183, 0xffff, RZ, 0xc0, !PT ;  /* 0x0000ffffb7047812 */ /* 0x000fe400078ec0ff */
[----:B------:R0:W3:Y:S02]  /*3f860*/  @!P0 LDG.E.U8 R237, desc[UR6][R2.64] ;  /* 0x0000000602ed8981 */ /* 0x0000e4000c1e1100 */
[----:B------:R-:W-:-:S02]  /*3f870*/  PRMT R15, R5, 0x3340, R4 ;  /* 0x00003340050f7816 */ /* 0x000fc40000000004 */
[----:B------:R-:W-:Y:S02]  /*3f880*/  LOP3.LUT R5, R181, 0xffff, RZ, 0xc0, !PT ;  /* 0x0000ffffb5057812 */ /* 0x000fe400078ec0ff */
[----:B0-----:R-:W-:Y:S02]  /*3f890*/  LOP3.LUT R3, R184, 0xffff, RZ, 0xc0, !PT ;  /* 0x0000ffffb8037812 */ /* 0x001fe400078ec0ff */
[----:B------:R-:W-:Y:S02]  /*3f8a0*/  LOP3.LUT R2, R180, 0xffff, RZ, 0xc0, !PT ;  /* 0x0000ffffb4027812 */ /* 0x000fe400078ec0ff */
[----:B------:R-:W-:Y:S02]  /*3f8b0*/  LOP3.LUT R4, R177, 0xffff, RZ, 0xc0, !PT ;  /* 0x0000ffffb1047812 */ /* 0x000fe400078ec0ff */
[----:B------:R-:W-:Y:S02]  /*3f8c0*/  PRMT R14, R3, 0x3340, R2 ;  /* 0x00003340030e7816 */ /* 0x000fe40000000002 */
[----:B------:R-:W-:-:S02]  /*3f8d0*/  LOP3.LUT R3, R178, 0xffff, RZ, 0xc0, !PT ;  /* 0x0000ffffb2037812 */ /* 0x000fc400078ec0ff */
[----:B------:R-:W-:Y:S02]  /*3f8e0*/  LOP3.LUT R2, R179, 0xffff, RZ, 0xc0, !PT ;  /* 0x0000ffffb3027812 */ /* 0x000fe400078ec0ff */
[----:B------:R-:W-:Y:S02]  /*3f8f0*/  PRMT R13, R5, 0x3340, R4 ;  /* 0x00003340050d7816 */ /* 0x000fe40000000004 */
[----:B------:R-:W-:Y:S02]  /*3f900*/  PRMT R12, R3, 0x3340, R2 ;  /* 0x00003340030c7816 */ /* 0x000fe40000000002 */
[----:B------:R-:W-:Y:S02]  /*3f910*/  LOP3.LUT R5, R175, 0xffff, RZ, 0xc0, !PT ;  /* 0x0000ffffaf057812 */ /* 0x000fe400078ec0ff */
[----:B------:R-:W-:Y:S02]  /*3f920*/  LOP3.LUT R4, R176, 0xffff, RZ, 0xc0, !PT ;  /* 0x0000ffffb0047812 */ /* 0x000fe400078ec0ff */
        /* <DEDUP_REMOVED lines=10> */
[----:B------:R-:W-:Y:S02]  /*3f9d0*/  PRMT R4, R15, 0x5410, R14 ;  /* 0x000054100f047816 */ /* 0x000fe4000000000e */
[----:B------:R-:W-:Y:S01]  /*3f9e0*/  PRMT R7, R7, 0x5410, R2 ;  /* 0x0000541007077816 */ /* 0x000fe20000000002 */
[----:B------:R-:W-:Y:S01]  /*3f9f0*/  @!P0 IMAD.MOV.U32 R2, RZ, RZ, R26 ;  /* 0x000000ffff028224 */ /* 0x000fe200078e001a */
[----:B------:R-:W3:Y:S04]  /*3fa00*/  LDL R15, [R1+0x1300] ;  /* 0x00130000010f7983 */ /* 0x000ee80000100800 */
[----:B------:R-:W3:Y:S01]  /*3fa10*/  LDL R26, [R1+0x12fc] ;  /* 0x0012fc00011a7983 */ /* 0x000ee20000100800 */
[----:B------:R-:W-:-:S03]  /*3fa20*/  PRMT R5, R13, 0x5410, R12 ;  /* 0x000054100d057816 */ /* 0x000fc6000000000c */
[----:B------:R-:W3:Y:S04]  /*3fa30*/  LDL R14, [R1+0x12bc] ;  /* 0x0012bc00010e7983 */ /* 0x000ee80000100800 */
[----:B------:R-:W3:Y:S01]  /*3fa40*/  LDL R13, [R1+0x12c0] ;  /* 0x0012c000010d7983 */ /* 0x000ee20000100800 */
[----:B------:R-:W-:-:S03]  /*3fa50*/  PRMT R6, R11, 0x5410, R6 ;  /* 0x000054100b067816 */ /* 0x000fc60000000006 */
[----:B------:R-:W3:Y:S04]  /*3fa60*/  LDL R12, [R1+0x127c] ;  /* 0x00127c00010c7983 */ /* 0x000ee80000100800 */
[----:B------:R-:W3:Y:S04]  /*3fa70*/  LDL R11, [R1+0x1280] ;  /* 0x00128000010b7983 */ /* 0x000ee80000100800 */
[----:B------:R0:W-:Y:S04]  /*3fa80*/  STS.128 [R38+UR4+0x10000], R4 ;  /* 0x0100000426007988 */ /* 0x0001e80008000c04 */
[----:B0-----:R-:W3:Y:S04]  /*3fa90*/  LDL R5, [R1+0x123c] ;  /* 0x00123c0001057983 */ /* 0x001ee80000100800 */
[----:B------:R-:W3:Y:S01]  /*3faa0*/  LDL R4, [R1+0x1240] ;  /* 0x0012400001047983 */ /* 0x000ee20000100800 */
[----:B------:R-:W-:Y:S01]  /*3fab0*/  PRMT R236, RZ, 0x7610, R236 ;  /* 0x00007610ffec7816 */ /* 0x000fe200000000ec */
[----:B------:R-:W-:Y:S01]  /*3fac0*/  @!P0 IMAD.MOV.U32 R3, RZ, RZ, R39 ;  /* 0x000000ffff038224 */ /* 0x000fe200078e0027 */
[----:B------:R-:W-:Y:S01]  /*3fad0*/  PRMT R235, RZ, 0x7610, R235 ;  /* 0x00007610ffeb7816 */ /* 0x000fe200000000eb */
[----:B------:R-:W3:Y:S04]  /*3fae0*/  LDL R7, [R1+0x11bc] ;  /* 0x0011bc0001077983 */ /* 0x000ee80000100800 */
[----:B------:R0:W3:Y:S01]  /*3faf0*/  @!P0 LDG.E.U8 R236, desc[UR6][R2.64] ;  /* 0x0000000602ec8981 */ /* 0x0000e2000c1e1100 */
[----:B------:R-:W-:-:S02]  /*3fb00*/  PRMT R234, RZ, 0x7610, R234 ;  /* 0x00007610ffea7816 */ /* 0x000fc400000000ea */
[----:B------:R-:W-:Y:S01]  /*3fb10*/  PRMT R233, RZ, 0x7610, R233 ;  /* 0x00007610ffe97816 */ /* 0x000fe200000000e9 */
[----:B------:R-:W3:Y:S01]  /*3fb20*/  LDL R6, [R1+0x11c0] ;  /* 0x0011c00001067983 */ /* 0x000ee20000100800 */
[----:B------:R-:W-:Y:S02]  /*3fb30*/  PRMT R232, RZ, 0x7610, R232 ;  /* 0x00007610ffe87816 */ /* 0x000fe400000000e8 */
        /* <DEDUP_REMOVED lines=13> */
[----:B--2---:R-:W-:Y:S02]  /*3fc10*/  @!P0 IMAD.MOV.U32 R2, RZ, RZ, R9 ;  /* 0x000000ffff028224 */ /* 0x004fe400078e0009 */
[----:B----4-:R-:W-:Y:S01]  /*3fc20*/  @!P0 IMAD.MOV.U32 R3, RZ, RZ, R10 ;  /* 0x000000ffff038224 */ /* 0x010fe200078e000a */
[----:B------:R-:W2:Y:S04]  /*3fc30*/  LDL R9, [R1+0x1200] ;  /* 0x0012000001097983 */ /* 0x000ea80000100800 */
[----:B------:R3:W4:Y:S04]  /*3fc40*/  @!P0 LDG.E.U8 R234, desc[UR6][R2.64] ;  /* 0x0000000602ea8981 */ /* 0x000728000c1e1100 */
[----:B------:R-:W4:Y:S01]  /*3fc50*/  LDL R10, [R1+0x11fc] ;  /* 0x0011fc00010a7983 */ /* 0x000f220000100800 */
[----:B---3--:R-:W-:-:S03]  /*3fc60*/  @!P0 IMAD.MOV.U32 R2, RZ, RZ, R15 ;  /* 0x000000ffff028224 */ /* 0x008fc600078e000f */
[----:B------:R-:W3:Y:S01]  /*3fc70*/  LDL R15, [R1+0x1140] ;  /* 0x00114000010f7983 */ /* 0x000ee20000100800 */
[----:B------:R-:W-:-:S03]  /*3fc80*/  @!P0 IMAD.MOV.U32 R3, RZ, RZ, R26 ;  /* 0x000000ffff038224 */ /* 0x000fc600078e001a */
        /* <DEDUP_REMOVED lines=17> */
[----:B--2---:R-:W-:-:S02]  /*3fda0*/  @!P0 IMAD.MOV.U32 R2, RZ, RZ, R9 ;  /* 0x000000ffff028224 */ /* 0x004fc400078e0009 */
[----:B------:R-:W2:Y:S01]  /*3fdb0*/  LDL R9, [R1+0xc68] ;  /* 0x000c680001097983 */ /* 0x000ea20000100800 */
[----:B----4-:R-:W-:-:S03]  /*3fdc0*/  @!P0 IMAD.MOV.U32 R3, RZ, RZ, R10 ;  /* 0x000000ffff038224 */ /* 0x010fc600078e000a */
[----:B------:R-:W4:Y:S04]  /*3fdd0*/  LDL R10, [R1+0xc64] ;  /* 0x000c6400010a7983 */ /* 0x000f280000100800 */
[----:B------:R0:W4:Y:S02]  /*3fde0*/  @!P0 LDG.E.U8 R229, desc[UR6][R2.64] ;  /* 0x0000000602e58981 */ /* 0x000124000c1e1100 */
[----:B0-----:R-:W-:Y:S02]  /*3fdf0*/  @!P0 IMAD.MOV.U32 R2, RZ, RZ, R6 ;  /* 0x000000ffff028224 */ /* 0x001fe400078e0006 */
[----:B------:R-:W-:Y:S01]  /*3fe00*/  @!P0 IMAD.MOV.U32 R3, RZ, RZ, R7 ;  /* 0x000000ffff038224 */ /* 0x000fe200078e0007 */
[----:B------:R-:W4:Y:S04]  /*3fe10*/  LDL R6, [R1+0xc28] ;  /* 0x000c280001067983 */ /* 0x000f280000100800 */
[----:B------:R-:W4:Y:S04]  /*3fe20*/  LDL R7, [R1+0xc24] ;  /* 0x000c240001077983 */ /* 0x000f280000100800 */
[----:B------:R3:W4:Y:S02]  /*3fe30*/  @!P0 LDG.E.U8 R228, desc[UR6][R2.64] ;  /* 0x0000000602e48981 */ /* 0x000724000c1e1100 */
[----:B---3--:R-:W-:-:S02]  /*3fe40*/  @!P0 IMAD.MOV.U32 R2, RZ, RZ, R4 ;  /* 0x000000ffff028224 */ /* 0x008fc400078e0004 */
[----:B------:R-:W3:Y:S01]  /*3fe50*/  LDL R4, [R1+0xbe8] ;  /* 0x000be80001047983 */ /* 0x000ee20000100800 */
[----:B------:R-:W-:-:S03]  /*3fe60*/  @!P0 IMAD.MOV.U32 R3, RZ, RZ, R5 ;  /* 0x000000ffff038224 */ /* 0x000fc600078e0005 */
[----:B------:R-:W3:Y:S04]  /*3fe70*/  LDL R5, [R1+0xbe4] ;  /* 0x000be40001057983 */ /* 0x000ee80000100800 */
[----:B------:R0:W3:Y:S01]  /*3fe80*/  @!P0 LDG.E.U8 R227, desc[UR6][R2.64] ;  /* 0x0000000602e38981 */ /* 0x0000e2000c1e1100 */
[----:B------:R-:W-:Y:S01]  /*3fe90*/  PRMT R225, RZ, 0x7610, R225 ;  /* 0x00007610ffe17816 */ /* 0x000fe200000000e1 */
[----:B0-----:R-:W-:Y:S02]  /*3fea0*/  @!P0 IMAD.MOV.U32 R2, RZ, RZ, R15 ;  /* 0x000000ffff028224 */ /* 0x001fe400078e000f */
[----:B------:R-:W-:Y:S01]  /*3feb0*/  @!P0 IMAD.MOV.U32 R3, RZ, RZ, R26 ;  /* 0x000000ffff038224 */ /* 0x000fe200078e001a */
[----:B------:R-:W-:Y:S01]  /*3fec0*/  PRMT R224, RZ, 0x7610, R224 ;  /* 0x00007610ffe07816 */ /* 0x000fe200000000e0 */
[----:B------:R-:W3:Y:S04]  /*3fed0*/  LDL R26, [R1+0xb68] ;  /* 0x000b6800011a7983 */ /* 0x000ee80000100800 */
[----:B------:R0:W3:Y:S02]  /*3fee0*/  @!P0 LDG.E.U8 R226, desc[UR6][R2.64] ;  /* 0x0000000602e28981 */ /* 0x0000e4000c1e1100 */
[----:B0-----:R-:W-:-:S02]  /*3fef0*/  @!P0 IMAD.MOV.U32 R2, RZ, RZ, R13 ;  /* 0x000000ffff028224 */ /* 0x001fc400078e000d */
[----:B------:R-:W-:-:S05]  /*3ff00*/  @!P0 IMAD.MOV.U32 R3, RZ, RZ, R14 ;  /* 0x000000ffff038224 */ /* 0x000fca00078e000e */
[----:B------:R0:W3:Y:S01]  /*3ff10*/  @!P0 LDG.E.U8 R225, desc[UR6][R2.64] ;  /* 0x0000000602e18981 */ /* 0x0000e2000c1e1100 */
[----:B------:R-:W-:Y:S01]  /*3ff20*/  PRMT R223, RZ, 0x7610, R223 ;  /* 0x00007610ffdf7816 */ /* 0x000fe200000000df */
[----:B0-----:R-:W-:Y:S02]  /*3ff30*/  @!P0 IMAD.MOV.U32 R2, RZ, RZ, R11 ;  /* 0x000000ffff028224 */ /* 0x001fe400078e000b */
[----:B------:R-:W-:-:S05]  /*3ff40*/  @!P0 IMAD.MOV.U32 R3, RZ, RZ, R12 ;  /* 0x000000ffff038224 */ /* 0x000fca00078e000c */
[----:B------:R2:W3:Y:S01]  /*3ff50*/  @!P0 LDG.E.U8 R224, desc[UR6][R2.64] ;  /* 0x0000000602e08981 */ /* 0x0004e2000c1e1100 */
[----:B------:R-:W-:Y:S01]  /*3ff60*/  PRMT R222, RZ, 0x7610, R222 ;  /* 0x00007610ffde7816 */ /* 0x000fe200000000de */
[----:B--2---:R-:W-:Y:S02]  /*3ff70*/  @!P0 IMAD.MOV.U32 R2, RZ, RZ, R9 ;  /* 0x000000ffff028224 */ /* 0x004fe400078e0009 */
[----:B----4-:R-:W-:Y:S01]  /*3ff80*/  @!P0 IMAD.MOV.U32 R3, RZ, RZ, R10 ;  /* 0x000000ffff038224 */ /* 0x010fe200078e000a */
[----:B------:R-:W-:Y:S01]  /*3ff90*/  PRMT R221, RZ, 0x7610, R221 ;  /* 0x00007610ffdd7816 */ /* 0x000fe200000000dd */
[----:B------:R-:W2:Y:S04]  /*3ffa0*/  LDL R10, [R1+0xb24] ;  /* 0x000b2400010a7983 */ /* 0x000ea80000100800 */
[----:B------:R0:W4:Y:S04]  /*3ffb0*/  @!P0 LDG.E.U8 R223, desc[UR6][R2.64] ;  /* 0x0000000602df8981 */ /* 0x000128000c1e1100 */
[----:B------:R-:W4:Y:S01]  /*3ffc0*/  LDL R9, [R1+0xb28] ;  /* 0x000b280001097983 */ /* 0x000f220000100800 */
[----:B0-----:R-:W-:-:S02]  /*3ffd0*/  @!P0 IMAD.MOV.U32 R2, RZ, RZ, R6 ;  /* 0x000000ffff028224 */ /* 0x001fc400078e0006 */
        /* <DEDUP_REMOVED lines=31> */
[----:B------:R-:W3:Y:S01]  /*401d0*/  LDL R15, [R1+0xae4] ;  /* 0x000ae400010f7983 */ /* 0x000ee20000100800 */
[----:B------:R-:W-:-:S02]  /*401e0*/  PRMT R6, R11, 0x5410, R6 ;  /* 0x000054100b067816 */ /* 0x000fc40000000006 */
[----:B------:R-:W-:Y:S01]  /*401f0*/  PRMT R7, R7, 0x5410, R2 ;  /* 0x0000541007077816 */ /* 0x000fe20000000002 */
[----:B------:R-:W3:Y:S04]  /*40200*/  LDL R14, [R1+0xae8] ;  /* 0x000ae800010e7983 */ /* 0x000ee80000100800 */
[----:B------:R0:W-:Y:S01]  /*40210*/  STS.128 [R36+UR4+0x10000], R4 ;  /* 0x0100000424007988 */ /* 0x0001e20008000c04 */
[----:B------:R-:W-:Y:S01]  /*40220*/  PRMT R220, RZ, 0x7610, R220 ;  /* 0x00007610ffdc7816 */ /* 0x000fe200000000dc */
[----:B------:R-:W-:Y:S01]  /*40230*/  @!P0 IMAD.MOV.U32 R3, RZ, RZ, R39 ;  /* 0x000000ffff038224 */ /* 0x000fe200078e0027 */
[----:B------:R-:W-:Y:S01]  /*40240*/  PRMT R219, RZ, 0x7610, R219 ;  /* 0x00007610ffdb7816 */ /* 0x000fe200000000db */
[----:B------:R-:W3:Y:S04]  /*40250*/  LDL R13, [R1+0xa64] ;  /* 0x000a6400010d7983 */ /* 0x000ee80000100800 */
[----:B------:R-:W3:Y:S04]  /*40260*/  LDL R12, [R1+0xa68] ;  /* 0x000a6800010c7983 */ /* 0x000ee80000100800 */
[----:B------:R-:W3:Y:S04]  /*40270*/  LDL R11, [R1+0xa24] ;  /* 0x000a2400010b7983 */ /* 0x000ee80000100800 */
[----:B0-----:R-:W3:Y:S04]  /*40280*/  LDL R5, [R1+0xaa4] ;  /* 0x000aa40001057983 */ /* 0x001ee80000100800 */
[----:B------:R-:W3:Y:S01]  /*40290*/  LDL R4, [R1+0xaa8] ;  /* 0x000aa80001047983 */ /* 0x000ee20000100800 */
[----:B------:R-:W-:Y:S01]  /*402a0*/  @!P0 IMAD.MOV.U32 R2, RZ, RZ, R38 ;  /* 0x000000ffff028224 */ /* 0x000fe200078e0026 */
[----:B------:R-:W-:-:S02]  /*402b0*/  PRMT R218, RZ, 0x7610, R218 ;  /* 0x00007610ffda7816 */ /* 0x000fc400000000da */
[----:B------:R-:W3:Y:S04]  /*402c0*/  LDL R7, [R1+0x9e8] ;  /* 0x0009e80001077983 */ /* 0x000ee80000100800 */
[----:B------:R0:W3:Y:S02]  /*402d0*/  @!P0 LDG.E.U8 R220, desc[UR6][R2.64] ;  /* 0x0000000602dc8981 */ /* 0x0000e4000c1e1100 */
[----:B0-----:R-:W-:Y:S02]  /*402e0*/  @!P0 IMAD.MOV.U32 R2, RZ, RZ, R26 ;  /* 0x000000ffff028224 */ /* 0x001fe400078e001a */
[----:B------:R-:W-:-:S05]  /*402f0*/  @!P0 IMAD.MOV.U32 R3, RZ, RZ, R28 ;  /* 0x000000ffff038224 */ /* 0x000fca00078e001c */
[----:B------:R2:W3:Y:S02]  /*40300*/  @!P0 LDG.E.U8 R219, desc[UR6][R2.64] ;  /* 0x0000000602db8981 */ /* 0x0004e4000c1e1100 */
[----:B--2---:R-:W-:Y:S02]  /*40310*/  @!P0 IMAD.MOV.U32 R3, RZ, RZ, R10 ;  /* 0x000000ffff038224 */ /* 0x004fe400078e000a */
[----:B------:R-:W2:Y:S01]  /*40320*/  LDL R10, [R1+0xa28] ;  /* 0x000a2800010a7983 */ /* 0x000ea20000100800 */
[----:B----4-:R-:W-:-:S03]  /*40330*/  @!P0 IMAD.MOV.U32 R2, RZ, RZ, R9 ;  /* 0x000000ffff028224 */ /* 0x010fc600078e0009 */
[----:B------:R-:W4:Y:S01]  /*40340*/  LDL R9, [R1+0x9e4] ;  /* 0x0009e40001097983 */ /* 0x000f220000100800 */
[----:B------:R-:W-:-:S03]  /*40350*/  PRMT R217, RZ, 0x7610, R217 ;  /* 0x00007610ffd97816 */ /* 0x000fc600000000d9 */
[----:B------:R3:W4:Y:S04]  /*40360*/  @!P0 LDG.E.U8 R218, desc[UR6][R2.64] ;  /* 0x0000000602da8981 */ /* 0x000728000c1e1100 */
[----:B------:R-:W4:Y:S04]  /*40370*/  LDL.LU R28, [R1+0x9a4] ;  /* 0x0009a400011c7983 */ /* 0x000f280000300800 */
[----:B------:R-:W4:Y:S01]  /*40380*/  LDL R6, [R1+0x9a8] ;  /* 0x0009a80001067983 */ /* 0x000f220000100800 */
[----:B---3--:R-:W-:Y:S02]  /*40390*/  @!P0 IMAD.MOV.U32 R3, RZ, RZ, R15 ;  /* 0x000000ffff038224 */ /* 0x008fe400078e000f */
[----:B------:R-:W-:-:S05]  /*403a0*/  @!P0 IMAD.MOV.U32 R2, RZ, RZ, R14 ;  /* 0x000000ffff028224 */ /* 0x000fca00078e000e */
[----:B------:R0:W3:Y:S02]  /*403b0*/  @!P0 LDG.E.U8 R217, desc[UR6][R2.64] ;  /* 0x0000000602d98981 */ /* 0x0000e4000c1e1100 */
[----:B0-----:R-:W-:Y:S02]  /*403c0*/  @!P0 IMAD.MOV.U32 R3, RZ, RZ, R5 ;  /* 0x000000ffff038224 */ /* 0x001fe400078e0005 */
[----:B------:R-:W3:Y:S01]  /*403d0*/  LDL R5, [R1+0x1120] ;  /* 0x0011200001057983 */ /* 0x000ee20000100800 */
[----:B------:R-:W-:-:S03]  /*403e0*/  @!P0 IMAD.MOV.U32 R2, RZ, RZ, R4 ;  /* 0x000000ffff028224 */ /* 0x000fc600078e0004 */
[----:B------:R-:W3:Y:S01]  /*403f0*/  LDL R4, [R1+0x1d24] ;  /* 0x001d240001047983 */ /* 0x000ee20000100800 */
[----:B------:R-:W-:Y:S02]  /*40400*/  PRMT R216, RZ, 0x7610, R216 ;  /* 0x00007610ffd87816 */ /* 0x000fe400000000d8 */
[----:B------:R-:W-:Y:S01]  /*40410*/  PRMT R215, RZ, 0x7610, R215 ;  /* 0x00007610ffd77816 */ /* 0x000fe200000000d7 */
[----:B------:R-:W3:Y:S04]  /*40420*/  LDL.LU R14, [R1+0x670] ;  /* 0x00067000010e7983 */ /* 0x000ee80000300800 */
[----:B------:R0:W3:Y:S01]  /*40430*/  @!P0 LDG.E.U8 R216, desc[UR6][R2.64] ;  /* 0x0000000602d88981 */ /* 0x0000e2000c1e1100 */
[----:B------:R-:W-:Y:S01]  /*40440*/  PRMT R214, RZ, 0x7610, R214 ;  /* 0x00007610ffd67816 */ /* 0x000fe200000000d6 */
[----:B0-----:R-:W-:-:S02]  /*40450*/  @!P0 IMAD.MOV.U32 R2, RZ, RZ, R12 ;  /* 0x000000ffff028224 */ /* 0x001fc400078e000c */
[----:B------:R-:W-:-:S05]  /*40460*/  @!P0 IMAD.MOV.U32 R3, RZ, RZ, R13 ;  /* 0x000000ffff038224 */ /* 0x000fca00078e000d */
[----:B------:R2:W3:Y:S01]  /*40470*/  @!P0 LDG.E.U8 R215, desc[UR6][R2.64] ;  /* 0x0000000602d78981 */ /* 0x0004e2000c1e1100 */
[----:B------:R-:W-:Y:S01]  /*40480*/  PRMT R213, RZ, 0x7610, R213 ;  /* 0x00007610ffd57816 */ /* 0x000fe200000000d5 */
[----:B--2---:R-:W-:Y:S02]  /*40490*/  @!P0 IMAD.MOV.U32 R2, RZ, RZ, R10 ;  /* 0x000000ffff028224 */ /* 0x004fe400078e000a */
[----:B------:R-:W-:-:S05]  /*404a0*/  @!P0 IMAD.MOV.U32 R3, RZ, RZ, R11 ;  /* 0x000000ffff038224 */ /* 0x000fca00078e000b */
[----:B------:R0:W2:Y:S01]  /*404b0*/  @!P0 LDG.E.U8 R214, desc[UR6][R2.64] ;  /* 0x0000000602d68981 */ /* 0x0000a2000c1e1100 */
[----:B------:R-:W-:Y:S01]  /*404c0*/  PRMT R212, RZ, 0x7610, R212 ;  /* 0x00007610ffd47816 */ /* 0x000fe200000000d4 */
[----:B0-----:R-:W-:Y:S02]  /*404d0*/  @!P0 IMAD.MOV.U32 R2, RZ, RZ, R7 ;  /* 0x000000ffff028224 */ /* 0x001fe400078e0007 */
[----:B----4-:R-:W-:Y:S01]  /*404e0*/  @!P0 IMAD.MOV.U32 R3, RZ, RZ, R9 ;  /* 0x000000ffff038224 */ /* 0x010fe200078e0009 */
[----:B------:R-:W-:Y:S01]  /*404f0*/  PRMT R211, RZ, 0x7610, R211 ;  /* 0x00007610ffd37816 */ /* 0x000fe200000000d3 */
[----:B------:R-:W4:Y:S04]  /*40500*/  LDL.LU R9, [R1+0x668] ;  /* 0x0006680001097983 */ /* 0x000f280000300800 */
[----:B------:R0:W2:Y:S04]  /*40510*/  @!P0 LDG.E.U8 R213, desc[UR6][R2.64] ;  /* 0x0000000602d58981 */ /* 0x0000a8000c1e1100 */
[----:B------:R-:W4:Y:S04]  /*40520*/  LDL.LU R10, [R1+0x968] ;  /* 0x00096800010a7983 */ /* 0x000f280000300800 */
[----:B------:R-:W2:Y:S01]  /*40530*/  LDL R39, [R1+0x1cf8] ;  /* 0x001cf80001277983 */ /* 0x000ea20000100800 */
[----:B0-----:R-:W-:-:S02]  /*40540*/  @!P0 IMAD.MOV.U32 R2, RZ, RZ, R6 ;  /* 0x000000ffff028224 */ /* 0x001fc400078e0006 */
[----:B------:R-:W-:Y:S01]  /*40550*/  @!P0 IMAD.MOV.U32 R3, RZ, RZ, R28 ;  /* 0x000000ffff038224 */ /* 0x000fe200078e001c */
[----:B------:R-:W4:Y:S04]  /*40560*/  LDL R15, [R1+0x1cb8] ;  /* 0x001cb800010f7983 */ /* 0x000f280000100800 */
[----:B------:R3:W4:Y:S04]  /*40570*/  @!P0 LDG.E.U8 R212, desc[UR6][R2.64] ;  /* 0x0000000602d48981 */ /* 0x000728000c1e1100 */
[----:B------:R-:W4:Y:S04]  /*40580*/  LDL R13, [R1+0x1c74] ;  /* 0x001c7400010d7983 */ /* 0x000f280000100800 */
[----:B------:R-:W4:Y:S04]  /*40590*/  LDL R12, [R1+0x1c78] ;  /* 0x001c7800010c7983 */ /* 0x000f280000100800 */
[----:B------:R-:W4:Y:S04]  /*405a0*/  LDL R11, [R1+0x964] ;  /* 0x00096400010b7983 */ /* 0x000f280000100800 */
[----:B------:R-:W4:Y:S04]  /*405b0*/  LDL R7, [R1+0x1c34] ;  /* 0x001c340001077983 */ /* 0x000f280000100800 */
[----:B------:R-:W4:Y:S01]  /*405c0*/  LDL R6, [R1+0x1c38] ;  /* 0x001c380001067983 */ /* 0x000f220000100800 */
[----:B---3--:R-:W-:-:S03]  /*405d0*/  @!P0 IMAD.MOV.U32 R3, RZ, RZ, R5 ;  /* 0x000000ffff038224 */ /* 0x008fc600078e0005 */
[----:B------:R-:W3:Y:S01]  /*405e0*/  LDL R5, [R1+0x1bf4] ;  /* 0x001bf40001057983 */ /* 0x000ee20000100800 */
[----:B------:R-:W-:-:S03]  /*405f0*/  @!P0 IMAD.MOV.U32 R2, RZ, RZ, R4 ;  /* 0x000000ffff028224 */ /* 0x000fc600078e0004 */
[----:B------:R-:W3:Y:S04]  /*40600*/  LDL R4, [R1+0x1bf8] ;  /* 0x001bf80001047983 */ /* 0x000ee80000100800 */
[----:B------:R-:W3:Y:S04]  /*40610*/  LDL.LU R38, [R1+0x660] ;  /* 0x0006600001267983 */ /* 0x000ee80000300800 */
[----:B------:R-:W3:Y:S04]  /*40620*/  LDL.LU R41, [R1+0x664] ;  /* 0x0006640001297983 */ /* 0x000ee80000300800 */
[----:B------:R-:W3:Y:S04]  /*40630*/  LDL.LU R26, [R1+0x654] ;  /* 0x00065400011a7983 */ /* 0x000ee80000300800 */
[----:B------:R-:W3:Y:S04]  /*40640*/  LDL.LU R36, [R1+0x658] ;  /* 0x0006580001247983 */ /* 0x000ee80000300800 */
[----:B------:R2:W3:Y:S04]  /*40650*/  @!P0 LDG.E.U8 R211, desc[UR6][R2.64] ;  /* 0x0000000602d38981 */ /* 0x0004e8000c1e1100 */
[----:B------:R-:W4:Y:S01]  /*40660*/  LDL R3, [R1+0x1cf4] ;  /* 0x001cf40001037983 */ /* 0x000f220000100800 */
[----:B------:R-:W-:Y:S01]  /*40670*/  PRMT R210, RZ, 0x7610, R210 ;  /* 0x00007610ffd27816 */ /* 0x000fe200000000d2 */
[----:B--2---:R-:W-:-:S02]  /*40680*/  @!P0 IMAD.MOV.U32 R2, RZ, RZ, R39 ;  /* 0x000000ffff028224 */ /* 0x004fc400078e0027 */
[----:B------:R-:W2:Y:S04]  /*40690*/  LDL.LU R39, [R1+0x648] ;  /* 0x0006480001277983 */ /* 0x000ea80000300800 */
[----:B----4-:R0:W4:Y:S04]  /*406a0*/  @!P0 LDG.E.U8 R210, desc[UR6][R2.64] ;  /* 0x0000000602d28981 */ /* 0x010128000c1e1100 */
[----:B------:R-:W3:Y:S01]  /*406b0*/  LDL R3, [R1+0x1cb4] ;  /* 0x001cb40001037983 */ /* 0x000ee20000100800 */
[----:B------:R-:W-:Y:S01]  /*406c0*/  PRMT R209, RZ, 0x7610, R209 ;  /* 0x00007610ffd17816 */ /* 0x000fe200000000d1 */
[----:B0-----:R-:W-:Y:S01]  /*406d0*/  @!P0 IMAD.MOV.U32 R2, RZ, RZ, R15 ;  /* 0x000000ffff028224 */ /* 0x001fe200078e000f */
[----:B------:R-:W-:-:S02]  /*406e0*/  PRMT R208, RZ, 0x7610, R208 ;  /* 0x00007610ffd07816 */ /* 0x000fc400000000d0 */
[----:B------:R-:W-:Y:S02]  /*406f0*/  PRMT R207, RZ, 0x7610, R207 ;  /* 0x00007610ffcf7816 */ /* 0x000fe400000000cf */
[----:B------:R-:W-:Y:S02]  /*40700*/  PRMT R206, RZ, 0x7610, R206 ;  /* 0x00007610ffce7816 */ /* 0x000fe400000000ce */
[----:B------:R-:W-:Y:S01]  /*40710*/  PRMT R205, RZ, 0x7610, R205 ;  /* 0x00007610ffcd7816 */ /* 0x000fe200000000cd */
[----:B---3--:R0:W3:Y:S02]  /*40720*/  @!P0 LDG.E.U8 R209, desc[UR6][R2.64] ;  /* 0x0000000602d18981 */ /* 0x0080e4000c1e1100 */
[----:B0-----:R-:W-:Y:S02]  /*40730*/  @!P0 IMAD.MOV.U32 R2, RZ, RZ, R12 ;  /* 0x000000ffff028224 */ /* 0x001fe400078e000c */
[----:B------:R-:W-:-:S05]  /*40740*/  @!P0 IMAD.MOV.U32 R3, RZ, RZ, R13 ;  /* 0x000000ffff038224 */ /* 0x000fca00078e000d */
[----:B------:R0:W3:Y:S02]  /*40750*/  @!P0 LDG.E.U8 R208, desc[UR6][R2.64] ;  /* 0x0000000602d08981 */ /* 0x0000e4000c1e1100 */
[----:B0-----:R-:W-:Y:S02]  /*40760*/  @!P0 IMAD.MOV.U32 R2, RZ, RZ, R10 ;  /* 0x000000ffff028224 */ /* 0x001fe400078e000a */
[----:B------:R-:W-:-:S05]  /*40770*/  @!P0 IMAD.MOV.U32 R3, RZ, RZ, R11 ;  /* 0x000000ffff038224 */ /* 0x000fca00078e000b */
[----:B------:R0:W4:Y:S02]  /*40780*/  @!P0 LDG.E.U8 R207, desc[UR6][R2.64] ;  /* 0x0000000602cf8981 */ /* 0x000124000c1e1100 */
[----:B0-----:R-:W-:Y:S02]  /*40790*/  @!P0 IMAD.MOV.U32 R2, RZ, RZ, R6 ;  /* 0x000000ffff028224 */ /* 0x001fe400078e0006 */
[----:B------:R-:W-:-:S05]  /*407a0*/  @!P0 IMAD.MOV.U32 R3, RZ, RZ, R7 ;  /* 0x000000ffff038224 */ /* 0x000fca00078e0007 */
[----:B------:R0:W3:Y:S02]  /*407b0*/  @!P0 LDG.E.U8 R206, desc[UR6][R2.64] ;  /* 0x0000000602ce8981 */ /* 0x0000e4000c1e1100 */
[----:B0-----:R-:W-:Y:S02]  /*407c0*/  @!P0 IMAD.MOV.U32 R2, RZ, RZ, R4 ;  /* 0x000000ffff028224 */ /* 0x001fe400078e0004 */
[----:B------:R-:W-:Y:S01]  /*407d0*/  @!P0 IMAD.MOV.U32 R3, RZ, RZ, R5 ;  /* 0x000000ffff038224 */ /* 0x000fe200078e0005 */
[----:B------:R-:W-:Y:S02]  /*407e0*/  LOP3.LUT R4, R9, 0xffff, RZ, 0xc0, !PT ;  /* 0x0000ffff09047812 */ /* 0x000fe400078ec0ff */
[----:B------:R-:W4:Y:S04]  /*407f0*/  LDL R9, [R1+0x1bb8] ;  /* 0x001bb80001097983 */ /* 0x000f280000100800 */
[----:B------:R0:W3:Y:S02]  /*40800*/  @!P0 LDG.E.U8 R205, desc[UR6][R2.64] ;  /* 0x0000000602cd8981 */ /* 0x0000e4000c1e1100 */
[----:B0-----:R-:W-:-:S02]  /*40810*/  LOP3.LUT R3, R25, 0xffff, RZ, 0xc0, !PT ;  /* 0x0000ffff19037812 */ /* 0x001fc400078ec0ff */
[----:B------:R-:W3:Y:S01]  /*40820*/  LDL R25, [R1+0x1bb4] ;  /* 0x001bb40001197983 */ /* 0x000ee20000100800 */
[----:B------:R-:W-:-:S03]  /*40830*/  LOP3.LUT R2, R0, 0xffff, RZ, 0xc0, !PT ;  /* 0x0000ffff00027812 */ /* 0x000fc600078ec0ff */
[----:B------:R-:W3:Y:S01]  /*40840*/  LDL R0, [R1+0x1d40] ;  /* 0x001d400001007983 */ /* 0x000ee20000100800 */
[----:B------:R-:W-:Y:S02]  /*40850*/  LOP3.LUT R5, R14, 0xffff, RZ, 0xc0, !PT ;  /* 0x0000ffff0e057812 */ /* 0x000fe400078ec0ff */
[----:B------:R-:W-:Y:S02]  /*40860*/  PRMT R14, R3, 0x3340, R2 ;  /* 0x00003340030e7816 */ /* 0x000fe40000000002 */
[----:B------:R-:W-:Y:S02]  /*40870*/  PRMT R15, R5, 0x3340, R4 ;  /* 0x00003340050f7816 */ /* 0x000fe40000000004 */
[----:B------:R-:W-:Y:S02]  /*40880*/  LOP3.LUT R5, R38, 0xffff, RZ, 0xc0, !PT ;  /* 0x0000ffff26057812 */ /* 0x000fe400078ec0ff */
[----:B------:R-:W-:Y:S01]  /*40890*/  LOP3.LUT R4, R41, 0xffff, RZ, 0xc0, !PT ;  /* 0x0000ffff29047812 */ /* 0x000fe200078ec0ff */
[----:B------:R-:W3:Y:S01]  /*408a0*/  LDL R38, [R1+0x1af8] ;  /* 0x001af80001267983 */ /* 0x000ee20000100800 */
[----:B------:R-:W-:-:S02]  /*408b0*/  LOP3.LUT R3, R26, 0xffff, RZ, 0xc0, !PT ;  /* 0x0000ffff1a037812 */ /* 0x000fc400078ec0ff */
[----:B------:R-:W-:Y:S01]  /*408c0*/  LOP3.LUT R2, R36, 0xffff, RZ, 0xc0, !PT ;  /* 0x0000ffff24027812 */ /* 0x000fe200078ec0ff */
[----:B------:R-:W3:Y:S01]  /*408d0*/  LDL R41, [R1+0x1b38] ;  /* 0x001b380001297983 */ /* 0x000ee20000100800 */
[----:B------:R-:W-:Y:S02]  /*408e0*/  PRMT R13, R5, 0x3340, R4 ;  /* 0x00003340050d7816 */ /* 0x000fe40000000004 */
[----:B------:R-:W-:Y:S01]  /*408f0*/  PRMT R12, R3, 0x3340, R2 ;  /* 0x00003340030c7816 */ /* 0x000fe20000000002 */
[----:B------:R-:W3:Y:S01]  /*40900*/  LDL R36, [R1+0x1ab4] ;  /* 0x001ab40001247983 */ /* 0x000ee20000100800 */
[----:B--2---:R-:W-:Y:S02]  /*40910*/  LOP3.LUT R5, R39, 0xffff, RZ, 0xc0, !PT ;  /* 0x0000ffff27057812 */ /* 0x004fe400078ec0ff */
[----:B------:R-:W-:Y:S01]  /*40920*/  LOP3.LUT R4, R189, 0xffff, RZ, 0xc0, !PT ;  /* 0x0000ffffbd047812 */ /* 0x000fe200078ec0ff */
[----:B------:R-:W2:Y:S01]  /*40930*/  LDL R39, [R1+0x1af4] ;  /* 0x001af40001277983 */ /* 0x000ea20000100800 */
[----:B------:R-:W-:-:S02]  /*40940*/  LOP3.LUT R3, R151, 0xffff, RZ, 0xc0, !PT ;  /* 0x0000ffff97037812 */ /* 0x000fc400078ec0ff */
[----:B------:R-:W-:Y:S01]  /*40950*/  LOP3.LUT R2, R140, 0xffff, RZ, 0xc0, !PT ;  /* 0x0000ffff8c027812 */ /* 0x000fe200078ec0ff */
[----:B------:R-:W2:Y:S01]  /*40960*/  LDL R189, [R1+0x1b34] ;  /* 0x001b340001bd7983 */ /* 0x000ea20000100800 */
[----:B------:R-:W-:Y:S02]  /*40970*/  PRMT R11, R5, 0x3340, R4 ;  /* 0x00003340050b7816 */ /* 0x000fe40000000004 */
[----:B------:R-:W-:Y:S01]  /*40980*/  PRMT R6, R3, 0x3340, R2 ;  /* 0x0000334003067816 */ /* 0x000fe20000000002 */
[----:B------:R-:W2:Y:S01]  /*40990*/  LDL R26, [R1+0x1ab8] ;  /* 0x001ab800011a7983 */ /* 0x000ea20000100800 */
[----:B------:R-:W-:Y:S02]  /*409a0*/  LOP3.LUT R5, R135, 0xffff, RZ, 0xc0, !PT ;  /* 0x0000ffff87057812 */ /* 0x000fe400078ec0ff */
[----:B------:R-:W-:Y:S02]  /*409b0*/  LOP3.LUT R4, R202, 0xffff, RZ, 0xc0, !PT ;  /* 0x0000ffffca047812 */ /* 0x000fe400078ec0ff */
[----:B------:R-:W-:-:S02]  /*409c0*/  LOP3.LUT R3, R203, 0xffff, RZ, 0xc0, !PT ;  /* 0x0000ffffcb037812 */ /* 0x000fc400078ec0ff */
[----:B------:R-:W-:Y:S02]  /*409d0*/  LOP3.LUT R2, R204, 0xffff, RZ, 0xc0, !PT ;  /* 0x0000ffffcc027812 */ /* 0x000fe400078ec0ff */
[----:B------:R-:W-:Y:S02]  /*409e0*/  PRMT R7, R5, 0x3340, R4 ;  /* 0x0000334005077816 */ /* 0x000fe40000000004 */
[----:B------:R-:W-:Y:S02]  /*409f0*/  PRMT R2, R3, 0x3340, R2 ;  /* 0x0000334003027816 */ /* 0x000fe40000000002 */
[----:B------:R-:W-:Y:S02]  /*40a00*/  PRMT R204, RZ, 0x7610, R204 ;  /* 0x00007610ffcc7816 */ /* 0x000fe400000000cc */
[----:B------:R-:W-:Y:S02]  /*40a10*/  PRMT R7, R7, 0x5410, R2 ;  /* 0x0000541007077816 */ /* 0x000fe40000000002 */
[----:B------:R-:W-:-:S02]  /*40a20*/  PRMT R4, R15, 0x5410, R14 ;  /* 0x000054100f047816 */ /* 0x000fc4000000000e */
[----:B------:R-:W-:Y:S02]  /*40a30*/  PRMT R5, R13, 0x5410, R12 ;  /* 0x000054100d057816 */ /* 0x000fe4000000000c */
[----:B------:R-:W-:Y:S01]  /*40a40*/  PRMT R6, R11, 0x5410, R6 ;  /* 0x000054100b067816 */ /* 0x000fe20000000006 */
[----:B----4-:R-:W-:Y:S02]  /*40a50*/  @!P0 IMAD.MOV.U32 R2, RZ, RZ, R9 ;  /* 0x000000ffff028224 */ /* 0x010fe400078e0009 */
[----:B------:R-:W4:Y:S01]  /*40a60*/  LDL R9, [R1+0x1a78] ;  /* 0x001a780001097983 */ /* 0x000f220000100800 */
[----:B---3--:R-:W-:-:S03]  /*40a70*/  @!P0 IMAD.MOV.U32 R3, RZ, RZ, R25 ;  /* 0x000000ffff038224 */ /* 0x008fc600078e0019 */
[----:B------:R-:W3:Y:S04]  /*40a80*/  LDL R25, [R1+0x1a74] ;  /* 0x001a740001197983 */ /* 0x000ee80000100800 */
[----:B------:R0:W3:Y:S04]  /*40a90*/  @!P0 LDG.E.U8 R204, desc[UR6][R2.64] ;  /* 0x0000000602cc8981 */ /* 0x0000e8000c1e1100 */
[----:B------:R-:W0:Y:S04]  /*40aa0*/  LDL R2, [R1+0x1b74] ;  /* 0x001b740001027983 */ /* 0x000e280000100800 */
[----:B------:R-:W0:Y:S04]  /*40ab0*/  LDL R3, [R1+0x1b78] ;  /* 0x001b780001037983 */ /* 0x000e280000100800 */
[----:B------:R-:W3:Y:S04]  /*40ac0*/  LDL.LU R135, [R1+0x1834] ;  /* 0x0018340001877983 */ /* 0x000ee80000300800 */
[----:B------:R-:W3:Y:S04]  /*40ad0*/  LDL.LU R140, [R1+0x17f8] ;  /* 0x0017f800018c7983 */ /* 0x000ee80000300800 */
[----:B------:R1:W-:Y:S04]  /*40ae0*/  STS.128 [R0+UR4+0x10000], R4 ;  /* 0x0100000400007988 */ /* 0x0003e80008000c04 */
[----:B------:R-:W3:Y:S04]  /*40af0*/  LDL.LU R151, [R1+0x17f4] ;  /* 0x0017f40001977983 */ /* 0x000ee80000300800 */
[----:B-1----:R-:W3:Y:S04]  /*40b00*/  LDL.LU R0, [R1+0x9a0] ;  /* 0x0009a00001007983 */ /* 0x002ee80000300800 */
[----:B------:R-:W3:Y:S04]  /*40b10*/  LDL R4, [R1+0x1a38] ;  /* 0x001a380001047983 */ /* 0x000ee80000100800 */
[----:B------:R-:W3:Y:S04]  /*40b20*/  LDL R7, [R1+0x1a34] ;  /* 0x001a340001077983 */ /* 0x000ee80000100800 */
[----:B------:R-:W3:Y:S01]  /*40b30*/  LDL R6, [R1+0x19f4] ;  /* 0x0019f40001067983 */ /* 0x000ee20000100800 */
[----:B------:R-:W-:-:S02]  /*40b40*/  PRMT R203, RZ, 0x7610, R203 ;  /* 0x00007610ffcb7816 */ /* 0x000fc400000000cb */
[----:B------:R-:W-:Y:S01]  /*40b50*/  PRMT R202, RZ, 0x7610, R202 ;  /* 0x00007610ffca7816 */ /* 0x000fe200000000ca */
[----:B------:R-:W3:Y:S01]  /*40b60*/  LDL R5, [R1+0x19f8] ;  /* 0x0019f80001057983 */ /* 0x000ee20000100800 */
[----:B------:R-:W-:Y:S02]  /*40b70*/  PRMT R201, RZ, 0x7610, R201 ;  /* 0x00007610ffc97816 */ /* 0x000fe400000000c9 */
[----:B------:R-:W-:Y:S02]  /*40b80*/  PRMT R200, RZ, 0x7610, R200 ;  /* 0x00007610ffc87816 */ /* 0x000fe400000000c8 */
[----:B------:R-:W-:Y:S02]  /*40b90*/  PRMT R199, RZ, 0x7610, R199 ;  /* 0x00007610ffc77816 */ /* 0x000fe400000000c7 */
[----:B------:R-:W-:Y:S02]  /*40ba0*/  PRMT R198, RZ, 0x7610, R198 ;  /* 0x00007610ffc67816 */ /* 0x000fe400000000c6 */
[----:B0-----:R-:W-:-:S04]  /*40bb0*/  @!P0 LOP3.LUT R3, R3, R2, RZ, 0x3c, !PT ;  /* 0x0000000203038212 */ /* 0x001fc800078e3cff */
[----:B------:R-:W-:-:S04]  /*40bc0*/  @!P0 LOP3.LUT R2, R3, R2, RZ, 0x3c, !PT ;  /* 0x0000000203028212 */ /* 0x000fc800078e3cff */
[----:B------:R-:W-:-:S05]  /*40bd0*/  @!P0 LOP3.LUT R3, R3, R2, RZ, 0x3c, !PT ;  /* 0x0000000203038212 */ /* 0x000fca00078e3cff */
[----:B------:R0:W3:Y:S02]  /*40be0*/  @!P0 LDG.E.U8 R203, desc[UR6][R2.64] ;  /* 0x0000000602cb8981 */ /* 0x0000e4000c1e1100 */
[----:B0-----:R-:W-:Y:S02]  /*40bf0*/  @!P0 IMAD.MOV.U32 R2, RZ, RZ, R41 ;  /* 0x000000ffff028224 */ /* 0x001fe400078e0029 */
[----:B--2---:R-:W-:Y:S01]  /*40c00*/  @!P0 IMAD.MOV.U32 R3, RZ, RZ, R189 ;  /* 0x000000ffff038224 */ /* 0x004fe200078e00bd */
[----:B------:R-:W2:Y:S04]  /*40c10*/  LDL R41, [R1+0x19b8] ;  /* 0x0019b80001297983 */ /* 0x000ea80000100800 */
[----:B------:R0:W2:Y:S04]  /*40c20*/  @!P0 LDG.E.U8 R202, desc[UR6][R2.64] ;  /* 0x0000000602ca8981 */ /* 0x0000a8000c1e1100 */
[----:B------:R-:W2:Y:S01]  /*40c30*/  LDL R189, [R1+0x19b4] ;  /* 0x0019b40001bd7983 */ /* 0x000ea20000100800 */
[----:B0-----:R-:W-:-:S02]  /*40c40*/  @!P0 IMAD.MOV.U32 R2, RZ, RZ, R38 ;  /* 0x000000ffff028224 */ /* 0x001fc400078e0026 */
[----:B------:R-:W-:Y:S01]  /*40c50*/  @!P0 IMAD.MOV.U32 R3, RZ, RZ, R39 ;  /* 0x000000ffff038224 */ /* 0x000fe200078e0027 */
        /* <DEDUP_REMOVED lines=8> */
[----:B----4-:R-:W-:-:S02]  /*40ce0*/  @!P0 IMAD.MOV.U32 R2, RZ, RZ, R9 ;  /* 0x000000ffff028224 */ /* 0x010fc400078e0009 */
[----:B---3--:R-:W-:Y:S01]  /*40cf0*/  @!P0 IMAD.MOV.U32 R3, RZ, RZ, R25 ;  /* 0x000000ffff038224 */ /* 0x008fe200078e0019 */
[----:B------:R-:W3:Y:S04]  /*40d00*/  LDL R9, [R1+0x18b4] ;  /* 0x0018b40001097983 */ /* 0x000ee80000100800 */
[----:B------:R0:W4:Y:S04]  /*40d10*/  @!P0 LDG.E.U8 R199, desc[UR6][R2.64] ;  /* 0x0000000602c78981 */ /* 0x000128000c1e1100 */
[----:B------:R-:W3:Y:S01]  /*40d20*/  LDL R25, [R1+0x18f8] ;  /* 0x0018f80001197983 */ /* 0x000ee20000100800 */
[----:B0-----:R-:W-:-:S03]  /*40d30*/  @!P0 IMAD.MOV.U32 R2, RZ, RZ, R4 ;  /* 0x000000ffff028224 */ /* 0x001fc600078e0004 */
[----:B------:R-:W4:Y:S01]  /*40d40*/  LDL R4, [R1+0x1938] ;  /* 0x0019380001047983 */ /* 0x000f220000100800 */
[----:B------:R-:W-:-:S03]  /*40d50*/  @!P0 IMAD.MOV.U32 R3, RZ, RZ, R7 ;  /* 0x000000ffff038224 */ /* 0x000fc600078e0007 */
        /* <DEDUP_REMOVED lines=9> */
[----:B------:R-:W-:-:S02]  /*40df0*/  PRMT R195, RZ, 0x7610, R195 ;  /* 0x00007610ffc37816 */ /* 0x000fc400000000c3 */
[----:B------:R-:W-:Y:S02]  /*40e00*/  PRMT R194, RZ, 0x7610, R194 ;  /* 0x00007610ffc27816 */ /* 0x000fe400000000c2 */
[----:B------:R-:W-:Y:S02]  /*40e10*/  PRMT R193, RZ, 0x7610, R193 ;  /* 0x00007610ffc17816 */ /* 0x000fe400000000c1 */
[----:B------:R-:W-:Y:S01]  /*40e20*/  PRMT R192, RZ, 0x7610, R192 ;  /* 0x00007610ffc07816 */ /* 0x000fe200000000c0 */
[----:B--2---:R-:W-:Y:S02]  /*40e30*/  @!P0 IMAD.MOV.U32 R2, RZ, RZ, R41 ;  /* 0x000000ffff028224 */ /* 0x004fe400078e0029 */
[----:B------:R-:W-:-:S05]  /*40e40*/  @!P0 IMAD.MOV.U32 R3, RZ, RZ, R189 ;  /* 0x000000ffff038224 */ /* 0x000fca00078e00bd */
[----:B------:R0:W2:Y:S02]  /*40e50*/  @!P0 LDG.E.U8 R196, desc[UR6][R2.64] ;  /* 0x0000000602c48981 */ /* 0x0000a4000c1e1100 */
[----:B0-----:R-:W-:Y:S02]  /*40e60*/  @!P0 IMAD.MOV.U32 R2, RZ, RZ, R38 ;  /* 0x000000ffff028224 */ /* 0x001fe400078e0026 */
[----:B------:R-:W-:Y:S01]  /*40e70*/  @!P0 IMAD.MOV.U32 R3, RZ, RZ, R39 ;  /* 0x000000ffff038224 */ /* 0x000fe200078e0027 */
[----:B------:R-:W2:Y:S04]  /*40e80*/  LDL R38, [R1+0x17b8] ;  /* 0x0017b80001267983 */ /* 0x000ea80000100800 */
[----:B------:R0:W2:Y:S04]  /*40e90*/  @!P0 LDG.E.U8 R195, desc[UR6][R2.64] ;  /* 0x0000000602c38981 */ /* 0x0000a8000c1e1100 */
[----:B------:R-:W2:Y:S01]  /*40ea0*/  LDL R39, [R1+0x17b4] ;  /* 0x0017b40001277983 */ /* 0x000ea20000100800 */
[----:B0-----:R-:W-:Y:S01]  /*40eb0*/  @!P0 IMAD.MOV.U32 R3, RZ, RZ, R36 ;  /* 0x000000ffff038224 */ /* 0x001fe200078e0024 */
[----:B------:R-:W-:-:S02]  /*40ec0*/  PRMT R191, RZ, 0x7610, R191 ;  /* 0x00007610ffbf7816 */ /* 0x000fc400000000bf */
[----:B------:R-:W2:Y:S01]  /*40ed0*/  LDL R36, [R1+0x16f4] ;  /* 0x0016f40001247983 */ /* 0x000ea20000100800 */
[----:B----4-:R-:W-:-:S03]  /*40ee0*/  @!P0 IMAD.MOV.U32 R2, RZ, RZ, R4 ;  /* 0x000000ffff028224 */ /* 0x010fc600078e0004 */
[----:B------:R-:W4:Y:S04]  /*40ef0*/  LDL R4, [R1+0x1838] ;  /* 0x0018380001047983 */ /* 0x000f280000100800 */
[----:B------:R3:W2:Y:S02]  /*40f00*/  @!P0 LDG.E.U8 R194, desc[UR6][R2.64] ;  /* 0x0000000602c28981 */ /* 0x0006a4000c1e1100 */
[----:B---3--:R-:W-:Y:S02]  /*40f10*/  @!P0 IMAD.MOV.U32 R2, RZ, RZ, R25 ;  /* 0x000000ffff028224 */ /* 0x008fe400078e0019 */
[----:B------:R-:W-:Y:S01]  /*40f20*/  @!P0 IMAD.MOV.U32 R3, RZ, RZ, R26 ;  /* 0x000000ffff038224 */ /* 0x000fe200078e001a */
[----:B------:R-:W3:Y:S04]  /*40f30*/  LDL R25, [R1+0x1734] ;  /* 0x0017340001197983 */ /* 0x000ee80000100800 */
[----:B------:R0:W3:Y:S01]  /*40f40*/  @!P0 LDG.E.U8 R193, desc[UR6][R2.64] ;  /* 0x0000000602c18981 */ /* 0x0000e2000c1e1100 */
[----:B------:R-:W-:-:S03]  /*40f50*/  PRMT R190, RZ, 0x7610, R190 ;  /* 0x00007610ffbe7816 */ /* 0x000fc600000000be */
        /* <DEDUP_REMOVED lines=8> */
[----:B------:R-:W-:Y:S01]  /*40fe0*/  @!P0 IMAD.MOV.U32 R2, RZ, RZ, R5 ;  /* 0x000000ffff028224 */ /* 0x000fe200078e0005 */
[----:B------:R-:W-:-:S02]  /*40ff0*/  PRMT R188, RZ, 0x7610, R188 ;  /* 0x00007610ffbc7816 */ /* 0x000fc400000000bc */
[----:B------:R-:W3:Y:S04]  /*41000*/  LDL R5, [R1+0x16b4] ;  /* 0x0016b40001057983 */ /* 0x000ee80000100800 */
[----:B------:R0:W3:Y:S02]  /*41010*/  @!P0 LDG.E.U8 R191, desc[UR6][R2.64] ;  /* 0x0000000602bf8981 */ /* 0x0000e4000c1e1100 */
[----:B0-----:R-:W-:Y:S01]  /*41020*/  @!P0 IMAD.MOV.U32 R3, RZ, RZ, R135 ;  /* 0x000000ffff038224 */ /* 0x001fe200078e0087 */
[----:B------:R-:W-:Y:S01]  /*41030*/  PRMT R187, RZ, 0x7610, R187 ;  /* 0x00007610ffbb7816 */ /* 0x000fe200000000bb */
[----:B----4-:R-:W-:Y:S02]  /*41040*/  @!P0 IMAD.MOV.U32 R2, RZ, RZ, R4 ;  /* 0x000000ffff028224 */ /* 0x010fe400078e0004 */
[----:B------:R-:W4:Y:S04]  /*41050*/  LDL R4, [R1+0x16b8] ;  /* 0x0016b80001047983 */ /* 0x000f280000100800 */
[----:B------:R0:W4:Y:S02]  /*41060*/  @!P0 LDG.E.U8 R190, desc[UR6][R2.64] ;  /* 0x0000000602be8981 */ /* 0x000124000c1e1100 */
[----:B0-----:R-:W-:-:S02]  /*41070*/  @!P0 IMAD.MOV.U32 R2, RZ, RZ, R140 ;  /* 0x000000ffff028224 */ /* 0x001fc400078e008c */
[----:B------:R-:W-:-:S05]  /*41080*/  @!P0 IMAD.MOV.U32 R3, RZ, RZ, R151 ;  /* 0x000000ffff038224 */ /* 0x000fca00078e0097 */
[----:B------:R2:W4:Y:S02]  /*41090*/  @!P0 LDG.E.U8 R188, desc[UR6][R2.64] ;  /* 0x0000000602bc8981 */ /* 0x000524000c1e1100 */
[----:B--2---:R-:W-:Y:S02]  /*410a0*/  @!P0 IMAD.MOV.U32 R2, RZ, RZ, R38 ;  /* 0x000000ffff028224 */ /* 0x004fe400078e0026 */
[----:B------:R-:W-:Y:S01]  /*410b0*/  @!P0 IMAD.MOV.U32 R3, RZ, RZ, R39 ;  /* 0x000000ffff038224 */ /* 0x000fe200078e0027 */
[----:B------:R-:W-:Y:S01]  /*410c0*/  PRMT R186, RZ, 0x7610, R186 ;  /* 0x00007610ffba7816 */ /* 0x000fe200000000ba */
[----:B------:R-:W2:Y:S04]  /*410d0*/  LDL R39, [R1+0x15f4] ;  /* 0x0015f40001277983 */ /* 0x000ea80000100800 */
[----:B------:R3:W2:Y:S01]  /*410e0*/  @!P0 LDG.E.U8 R187, desc[UR6][R2.64] ;  /* 0x0000000602bb8981 */ /* 0x0006a2000c1e1100 */
[----:B------:R-:W-:-:S02]  /*410f0*/  PRMT R185, RZ, 0x7610, R185 ;  /* 0x00007610ffb97816 */ /* 0x000fc400000000b9 */
[----:B------:R-:W-:Y:S01]  /*41100*/  PRMT R184, RZ, 0x7610, R184 ;  /* 0x00007610ffb87816 */ /* 0x000fe200000000b8 */
[----:B------:R-:W2:Y:S01]  /*41110*/  LDL R38, [R1+0x15f8] ;  /* 0x0015f80001267983 */ /* 0x000ea20000100800 */
[----:B---3--:R-:W-:-:S03]  /*41120*/  @!P0 IMAD.MOV.U32 R3, RZ, RZ, R7 ;  /* 0x000000ffff038224 */ /* 0x008fc600078e0007 */
[----:B------:R-:W3:Y:S01]  /*41130*/  LDL R7, [R1+0x1674] ;  /* 0x0016740001077983 */ /* 0x000ee20000100800 */
[----:B------:R-:W-:-:S03]  /*41140*/  @!P0 IMAD.MOV.U32 R2, RZ, RZ, R6 ;  /* 0x000000ffff028224 */ /* 0x000fc600078e0006 */
        /* <DEDUP_REMOVED lines=8> */
[----:B------:R-:W-:Y:S01]  /*411d0*/  @!P0 IMAD.MOV.U32 R3, RZ, RZ, R36 ;  /* 0x000000ffff038224 */ /* 0x000fe200078e0024 */
[----:B------:R-:W-:Y:S01]  /*411e0*/  PRMT R183, RZ, 0x7610, R183 ;  /* 0x00007610ffb77816 */ /* 0x000fe200000000b7 */
[----:B------:R-:W2:Y:S04]  /*411f0*/  LDL R36, [R1+0x1534] ;  /* 0x0015340001247983 */ /* 0x000ea80000100800 */
[----:B------:R0:W2:Y:S01]  /*41200*/  @!P0 LDG.E.U8 R184, desc[UR6][R2.64] ;  /* 0x0000000602b88981 */ /* 0x0000a2000c1e1100 */
[----:B------:R-:W-:-:S03]  /*41210*/  PRMT R182, RZ, 0x7610, R182 ;  /* 0x00007610ffb67816 */ /* 0x000fc600000000b6 */
[----:B------:R-:W2:Y:S01]  /*41220*/  LDL R26, [R1+0x1538] ;  /* 0x00153800011a7983 */ /* 0x000ea20000100800 */
[----:B0-----:R-:W-:-:S03]  /*41230*/  @!P0 IMAD.MOV.U32 R3, RZ, RZ, R5 ;  /* 0x000000ffff038224 */ /* 0x001fc600078e0005 */
[----:B------:R-:W2:Y:S01]  /*41240*/  LDL R5, [R1+0x15b4] ;  /* 0x0015b40001057983 */ /* 0x000ea20000100800 */
[----:B----4-:R-:W-:-:S03]  /*41250*/  @!P0 IMAD.MOV.U32 R2, RZ, RZ, R4 ;  /* 0x000000ffff028224 */ /* 0x010fc600078e0004 */
[----:B------:R-:W4:Y:S04]  /*41260*/  LDL R4, [R1+0x15b8] ;  /* 0x0015b80001047983 */ /* 0x000f280000100800 */
[----:B------:R3:W4:Y:S02]  /*41270*/  @!P0 LDG.E.U8 R183, desc[UR6][R2.64] ;  /* 0x0000000602b78981 */ /* 0x000724000c1e1100 */
[----:B---3--:R-:W-:Y:S02]  /*41280*/  @!P0 IMAD.MOV.U32 R3, RZ, RZ, R7 ;  /* 0x000000ffff038224 */ /* 0x008fe400078e0007 */
[----:B------:R-:W3:Y:S01]  /*41290*/  LDL R7, [R1+0x1574] ;  /* 0x0015740001077983 */ /* 0x000ee20000100800 */
[----:B--2---:R-:W-:-:S03]  /*412a0*/  @!P0 IMAD.MOV.U32 R2, RZ, RZ, R6 ;  /* 0x000000ffff028224 */ /* 0x004fc600078e0006 */
[----:B------:R-:W2:Y:S01]  /*412b0*/  LDL R6, [R1+0x1578] ;  /* 0x0015780001067983 */ /* 0x000ea20000100800 */
[----:B------:R-:W-:-:S03]  /*412c0*/  PRMT R181, RZ, 0x7610, R181 ;  /* 0x00007610ffb57816 */ /* 0x000fc600000000b5 */
[----:B------:R0:W2:Y:S01]  /*412d0*/  @!P0 LDG.E.U8 R182, desc[UR6][R2.64] ;  /* 0x0000000602b68981 */ /* 0x0000a2000c1e1100 */
[----:B------:R-:W-:Y:S01]  /*412e0*/  PRMT R180, RZ, 0x7610, R180 ;  /* 0x00007610ffb47816 */ /* 0x000fe200000000b4 */
[----:B0-----:R-:W-:Y:S02]  /*412f0*/  @!P0 IMAD.MOV.U32 R2, RZ, RZ, R9 ;  /* 0x000000ffff028224 */ /* 0x001fe400078e0009 */
[----:B------:R-:W2:Y:S01]  /*41300*/  LDL R9, [R1+0x14f8] ;  /* 0x0014f80001097983 */ /* 0x000ea20000100800 */
[----:B------:R-:W-:-:S03]  /*41310*/  @!P0 IMAD.MOV.U32 R3, RZ, RZ, R25 ;  /* 0x000000ffff038224 */ /* 0x000fc600078e0019 */
[----:B------:R-:W2:Y:S04]  /*41320*/  LDL R25, [R1+0x14f4] ;  /* 0x0014f40001197983 */ /* 0x000ea80000100800 */
[----:B------:R0:W2:Y:S02]  /*41330*/  @!P0 LDG.E.U8 R181, desc[UR6][R2.64] ;  /* 0x0000000602b58981 */ /* 0x0000a4000c1e1100 */
[----:B0-----:R-:W-:Y:S02]  /*41340*/  @!P0 IMAD.MOV.U32 R2, RZ, RZ, R38 ;  /* 0x000000ffff028224 */ /* 0x001fe400078e0026 */
[----:B------:R-:W-:Y:S01]  /*41350*/  @!P0 IMAD.MOV.U32 R3, RZ, RZ, R39 ;  /* 0x000000ffff038224 */ /* 0x000fe200078e0027 */
[----:B------:R-:W-:Y:S01]  /*41360*/  PRMT R179, RZ, 0x7610, R179 ;  /* 0x00007610ffb37816 */ /* 0x000fe200000000b3 */
[----:B------:R-:W2:Y:S04]  /*41370*/  LDL R39, [R1+0x1434] ;  /* 0x0014340001277983 */ /* 0x000ea80000100800 */
[----:B------:R0:W2:Y:S01]  /*41380*/  @!P0 LDG.E.U8 R180, desc[UR6][R2.64] ;  /* 0x0000000602b48981 */ /* 0x0000a2000c1e1100 */
[----:B------:R-:W-:-:S02]  /*41390*/  PRMT R178, RZ, 0x7610, R178 ;  /* 0x00007610ffb27816 */ /* 0x000fc400000000b2 */
[----:B------:R-:W-:Y:S01]  /*413a0*/  PRMT R177, RZ, 0x7610, R177 ;  /* 0x00007610ffb17816 */ /* 0x000fe200000000b1 */
        /* <DEDUP_REMOVED lines=18> */
[----:B0-----:R-:W-:Y:S02]  /*414d0*/  @!P0 IMAD.MOV.U32 R2, RZ, RZ, R9 ;  /* 0x000000ffff028224 */ /* 0x001fe400078e0009 */
[----:B------:R-:W-:Y:S01]  /*414e0*/  @!P0 IMAD.MOV.U32 R3, RZ, RZ, R25 ;  /* 0x000000ffff038224 */ /* 0x000fe200078e0019 */
[----:B------:R-:W2:Y:S04]  /*414f0*/  LDL R9, [R1+0x13f8] ;  /* 0x0013f80001097983 */ /* 0x000ea80000100800 */
[----:B------:R-:W2:Y:S04]  /*41500*/  LDL R25, [R1+0x13f4] ;  /* 0x0013f40001197983 */ /* 0x000ea80000100800 */
[----:B------:R0:W2:Y:S02]  /*41510*/  @!P0 LDG.E.U8 R176, desc[UR6][R2.64] ;  /* 0x0000000602b08981 */ /* 0x0000a4000c1e1100 */
[----:B0-----:R-:W-:-:S02]  /*41520*/  @!P0 IMAD.MOV.U32 R3, RZ, RZ, R5 ;  /* 0x000000ffff038224 */ /* 0x001fc400078e0005 */
        /* <DEDUP_REMOVED lines=8> */
[----:B------:R-:W-:Y:S02]  /*415b0*/  PRMT R174, RZ, 0x7610, R174 ;  /* 0x00007610ffae7816 */ /* 0x000fe400000000ae */
[----:B------:R-:W-:-:S04]  /*415c0*/  PRMT R173, RZ, 0x7610, R173 ;  /* 0x00007610ffad7816 */ /* 0x000fc800000000ad */
        /* <DEDUP_REMOVED lines=19> */
[----:B0-----:R-:W-:Y:S02]  /*41700*/  @!P0 IMAD.MOV.U32 R2, RZ, RZ, R26 ;  /* 0x000000ffff028224 */ /* 0x001fe400078e001a */
[----:B------:R-:W-:Y:S01]  /*41710*/  @!P0 IMAD.MOV.U32 R3, RZ, RZ, R36 ;  /* 0x000000ffff038224 */ /* 0x000fe200078e0024 */
[----:B------:R-:W-:Y:S01]  /*41720*/  PRMT R169, RZ, 0x7610, R169 ;  /* 0x00007610ffa97816 */ /* 0x000fe200000000a9 */
[----:B------:R-:W4:Y:S04]  /*41730*/  LDL R36, [R1+0x11b4] ;  /* 0x0011b40001247983 */ /* 0x000f280000100800 */
[----:B------:R3:W4:Y:S01]  /*41740*/  @!P0 LDG.E.U8 R170, desc[UR6][R2.64] ;  /* 0x0000000602aa8981 */ /* 0x000722000c1e1100 */
[----:B------:R-:W-:-:S03]  /*41750*/  PRMT R168, RZ, 0x7610, R168 ;  /* 0x00007610ffa87816 */ /* 0x000fc600000000a8 */
[----:B------:R-:W4:Y:S01]  /*41760*/  LDL R26, [R1+0x11b8] ;  /* 0x0011b800011a7983 */ /* 0x000f220000100800 */
[----:B---3--:R-:W-:-:S03]  /*41770*/  @!P0 IMAD.MOV.U32 R3, RZ, RZ, R7 ;  /* 0x000000ffff038224 */ /* 0x008fc600078e0007 */
[----:B------:R-:W3:Y:S01]  /*41780*/  LDL R7, [R1+0x1234] ;  /* 0x0012340001077983 */ /* 0x000ee20000100800 */
[----:B--2---:R-:W-:-:S03]  /*41790*/  @!P0 IMAD.MOV.U32 R2, RZ, RZ, R6 ;  /* 0x000000ffff028224 */ /* 0x004fc600078e0006 */
[----:B------:R-:W2:Y:S04]  /*417a0*/  LDL R6, [R1+0x1238] ;  /* 0x0012380001067983 */ /* 0x000ea80000100800 */
[----:B------:R0:W2:Y:S01]  /*417b0*/  @!P0 LDG.E.U8 R169, desc[UR6][R2.64] ;  /* 0x0000000602a98981 */ /* 0x0000a2000c1e1100 */
[----:B------:R-:W-:Y:S02]  /*417c0*/  PRMT R167, RZ, 0x7610, R167 ;  /* 0x00007610ffa77816 */ /* 0x000fe400000000a7 */
[----:B------:R-:W-:Y:S01]  /*417d0*/  PRMT R166, RZ, 0x7610, R166 ;  /* 0x00007610ffa67816 */ /* 0x000fe200000000a6 */
[----:B0-----:R-:W-:Y:S02]  /*417e0*/  @!P0 IMAD.MOV.U32 R2, RZ, RZ, R9 ;  /* 0x000000ffff028224 */ /* 0x001fe400078e0009 */
[----:B------:R-:W2:Y:S01]  /*417f0*/  LDL R9, [R1+0x11f8] ;  /* 0x0011f80001097983 */ /* 0x000ea20000100800 */
[----:B------:R-:W-:-:S03]  /*41800*/  @!P0 IMAD.MOV.U32 R3, RZ, RZ, R25 ;  /* 0x000000ffff038224 */ /* 0x000fc600078e0019 */
[----:B------:R-:W2:Y:S04]  /*41810*/  LDL R25, [R1+0x11f4] ;  /* 0x0011f40001197983 */ /* 0x000ea80000100800 */
[----:B------:R0:W2:Y:S02]  /*41820*/  @!P0 LDG.E.U8 R168, desc[UR6][R2.64] ;  /* 0x0000000602a88981 */ /* 0x0000a4000c1e1100 */
[----:B0-----:R-:W-:Y:S02]  /*41830*/  @!P0 IMAD.MOV.U32 R3, RZ, RZ, R5 ;  /* 0x000000ffff038224 */ /* 0x001fe400078e0005 */
        /* <DEDUP_REMOVED lines=9> */
[----:B------:R-:W-:-:S02]  /*418d0*/  PRMT R164, RZ, 0x7610, R164 ;  /* 0x00007610ffa47816 */ /* 0x000fc400000000a4 */
[----:B------:R-:W-:Y:S01]  /*418e0*/  PRMT R163, RZ, 0x7610, R163 ;  /* 0x00007610ffa37816 */ /* 0x000fe200000000a3 */
[----:B------:R-:W4:Y:S01]  /*418f0*/  LDL R38, [R1+0xca0] ;  /* 0x000ca00001267983 */ /* 0x000f220000100800 */
[----:B---3--:R-:W-:-:S03]  /*41900*/  @!P0 IMAD.MOV.U32 R3, RZ, RZ, R7 ;  /* 0x000000ffff038224 */ /* 0x008fc600078e0007 */
[----:B------:R-:W3:Y:S01]  /*41910*/  LDL R7, [R1+0x1134] ;  /* 0x0011340001077983 */ /* 0x000ee20000100800 */
[----:B--2---:R-:W-:-:S03]  /*41920*/  @!P0 IMAD.MOV.U32 R2, RZ, RZ, R6 ;  /* 0x000000ffff028224 */ /* 0x004fc600078e0006 */
[----:B------:R-:W2:Y:S04]  /*41930*/  LDL R6, [R1+0x1138] ;  /* 0x0011380001067983 */ /* 0x000ea80000100800 */
        /* <DEDUP_REMOVED lines=11> */
[----:B------:R0:W2:Y:S04]  /*419f0*/  @!P0 LDG.E.U8 R163, desc[UR6][R2.64] ;  /* 0x0000000602a38981 */ /* 0x0000a8000c1e1100 */
        /* <DEDUP_REMOVED lines=59> */
[----:B------:R0:W2:Y:S01]  /*41db0*/  @!P0 LDG.E.U8 R153, desc[UR6][R2.64] ;  /* 0x0000000602998981 */ /* 0x0000a2000c1e1100 */
[----:B------:R-:W-:Y:S01]  /*41dc0*/  PRMT R23, RZ, 0x7610, R23 ;  /* 0x00007610ff177816 */ /* 0x000fe20000000017 */
[----:B0-----:R-:W-:Y:S01]  /*41dd0*/  @!P0 IMAD.MOV.U32 R3, RZ, RZ, R39 ;  /* 0x000000ffff038224 */ /* 0x001fe200078e0027 */
[----:B------:R-:W-:Y:S02]  /*41de0*/  PRMT R22, RZ, 0x7610, R22 ;  /* 0x00007610ff167816 */ /* 0x000fe40000000016 */
[----:B------:R-:W-:Y:S01]  /*41df0*/  PRMT R21, RZ, 0x7610, R21 ;  /* 0x00007610ff157816 */ /* 0x000fe20000000015 */
[----:B------:R-:W-:Y:S02]  /*41e00*/  @!P0 IMAD.MOV.U32 R2, RZ, RZ, R25 ;  /* 0x000000ffff028224 */ /* 0x000fe400078e0019 */
[----:B------:R-:W2:Y:S04]  /*41e10*/  LDL.LU R25, [R1+0x99c] ;  /* 0x00099c0001197983 */ /* 0x000ea80000300800 */
[----:B------:R0:W2:Y:S04]  /*41e20*/  @!P0 LDG.E.U8 R152, desc[UR6][R2.64] ;  /* 0x0000000602988981 */ /* 0x0000a8000c1e1100 */
[----:B------:R-:W2:Y:S04]  /*41e30*/  LDL R41, [R1+0x1cec] ;  /* 0x001cec0001297983 */ /* 0x000ea80000100800 */
[----:B------:R-:W2:Y:S01]  /*41e40*/  LDL R39, [R1+0x1cac] ;  /* 0x001cac0001277983 */ /* 0x000ea20000100800 */
[----:B0-----:R-:W-:-:S02]  /*41e50*/  @!P0 IMAD.MOV.U32 R2, RZ, RZ, R36 ;  /* 0x000000ffff028224 */ /* 0x001fc400078e0024 */
[----:B------:R-:W-:-:S05]  /*41e60*/  @!P0 IMAD.MOV.U32 R3, RZ, RZ, R38 ;  /* 0x000000ffff038224 */ /* 0x000fca00078e0026 */
[----:B------:R0:W2:Y:S02]  /*41e70*/  @!P0 LDG.E.U8 R23, desc[UR6][R2.64] ;  /* 0x0000000602178981 */ /* 0x0000a4000c1e1100 */
[----:B0-----:R-:W-:Y:S02]  /*41e80*/  @!P0 IMAD.MOV.U32 R3, RZ, RZ, R5 ;  /* 0x000000ffff038224 */ /* 0x001fe400078e0005 */
[----:B------:R-:W2:Y:S01]  /*41e90*/  LDL R5, [R1+0x111c] ;  /* 0x00111c0001057983 */ /* 0x000ea20000100800 */
[----:B----4-:R-:W-:-:S03]  /*41ea0*/  @!P0 IMAD.MOV.U32 R2, RZ, RZ, R4 ;  /* 0x000000ffff028224 */ /* 0x010fc600078e0004 */
[----:B------:R-:W4:Y:S04]  /*41eb0*/  LDL R4, [R1+0x1d20] ;  /* 0x001d200001047983 */ /* 0x000f280000100800 */
[----:B------:R0:W4:Y:S02]  /*41ec0*/  @!P0 LDG.E.U8 R22, desc[UR6][R2.64] ;  /* 0x0000000602168981 */ /* 0x000124000c1e1100 */
[----:B0-----:R-:W-:Y:S02]  /*41ed0*/  @!P0 IMAD.MOV.U32 R2, RZ, RZ, R9 ;  /* 0x000000ffff028224 */ /* 0x001fe400078e0009 */
[----:B------:R-:W-:Y:S02]  /*41ee0*/  @!P0 IMAD.MOV.U32 R3, RZ, RZ, R26 ;  /* 0x000000ffff038224 */ /* 0x000fe400078e001a */
[----:B------:R-:W4:Y:S04]  /*41ef0*/  LDL R26, [R1+0x1cb0] ;  /* 0x001cb000011a7983 */ /* 0x000f280000100800 */
[----:B------:R3:W4:Y:S02]  /*41f00*/  @!P0 LDG.E.U8 R21, desc[UR6][R2.64] ;  /* 0x0000000602158981 */ /* 0x000724000c1e1100 */
[----:B---3--:R-:W-:-:S02]  /*41f10*/  @!P0 IMAD.MOV.U32 R3, RZ, RZ, R7 ;  /* 0x000000ffff038224 */ /* 0x008fc400078e0007 */
[----:B------:R-:W3:Y:S01]  /*41f20*/  LDL R7, [R1+0x1cf0] ;  /* 0x001cf00001077983 */ /* 0x000ee20000100800 */
[----:B--2---:R-:W-:-:S03]  /*41f30*/  @!P0 IMAD.MOV.U32 R2, RZ, RZ, R6 ;  /* 0x000000ffff028224 */ /* 0x004fc600078e0006 */
[----:B------:R-:W2:Y:S04]  /*41f40*/  LDL.LU R189, [R1+0x960] ;  /* 0x0009600001bd7983 */ /* 0x000ea80000300800 */
[----:B------:R0:W-:Y:S04]  /*41f50*/  STL [R1+0x1d5c], R0 ;  /* 0x001d5c0001007387 */ /* 0x0001e80000100800 */
[----:B------:R-:W2:Y:S04]  /*41f60*/  LDL R36, [R1+0x1c6c] ;  /* 0x001c6c0001247983 */ /* 0x000ea80000100800 */
[----:B------:R-:W2:Y:S01]  /*41f70*/  LDL R6, [R1+0x1c70] ;  /* 0x001c700001067983 */ /* 0x000ea20000100800 */
[----:B------:R-:W-:-:S02]  /*41f80*/  PRMT R20, RZ, 0x7610, R20 ;  /* 0x00007610ff147816 */ /* 0x000fc40000000014 */
[----:B------:R-:W-:-:S04]  /*41f90*/  PRMT R19, RZ, 0x7610, R19 ;  /* 0x00007610ff137816 */ /* 0x000fc80000000013 */
[----:B------:R1:W2:Y:S01]  /*41fa0*/  @!P0 LDG.E.U8 R20, desc[UR6][R2.64] ;  /* 0x0000000602148981 */ /* 0x0002a2000c1e1100 */
[----:B------:R-:W-:Y:S01]  /*41fb0*/  PRMT R18, RZ, 0x7610, R18 ;  /* 0x00007610ff127816 */ /* 0x000fe20000000012 */
[----:B-1----:R-:W-:Y:S02]  /*41fc0*/  @!P0 IMAD.MOV.U32 R2, RZ, RZ, R0 ;  /* 0x000000ffff028224 */ /* 0x002fe400078e0000 */
[----:B------:R-:W-:-:S05]  /*41fd0*/  @!P0 IMAD.MOV.U32 R3, RZ, RZ, R25 ;  /* 0x000000ffff038224 */ /* 0x000fca00078e0019 */
[----:B------:R1:W2:Y:S01]  /*41fe0*/  @!P0 LDG.E.U8 R19, desc[UR6][R2.64] ;  /* 0x0000000602138981 */ /* 0x0002a2000c1e1100 */
[----:B------:R-:W-:Y:S02]  /*41ff0*/  PRMT R17, RZ, 0x7610, R17 ;  /* 0x00007610ff117816 */ /* 0x000fe40000000011 */
[----:B------:R-:W-:Y:S02]  /*42000*/  PRMT R16, RZ, 0x7610, R16 ;  /* 0x00007610ff107816 */ /* 0x000fe40000000010 */
[----:B------:R-:W-:Y:S01]  /*42010*/  PRMT R15, RZ, 0x7610, R15 ;  /* 0x00007610ff0f7816 */ /* 0x000fe2000000000f */
[----:B-1----:R-:W-:Y:S02]  /*42020*/  @!P0 IMAD.MOV.U32 R3, RZ, RZ, R5 ;  /* 0x000000ffff038224 */ /* 0x002fe400078e0005 */
[----:B------:R-:W2:Y:S01]  /*42030*/  LDL.LU R5, [R1+0x860] ;  /* 0x0008600001057983 */ /* 0x000ea20000300800 */
[----:B----4-:R-:W-:-:S03]  /*42040*/  @!P0 IMAD.MOV.U32 R2, RZ, RZ, R4 ;  /* 0x000000ffff028224 */ /* 0x010fc600078e0004 */
[----:B------:R-:W4:Y:S04]  /*42050*/  LDL.LU R4, [R1+0x864] ;  /* 0x0008640001047983 */ /* 0x000f280000300800 */
[----:B------:R1:W4:Y:S04]  /*42060*/  @!P0 LDG.E.U8 R18, desc[UR6][R2.64] ;  /* 0x0000000602128981 */ /* 0x000328000c1e1100 */
[----:B------:R-:W4:Y:S04]  /*42070*/  LDL.LU R9, [R1+0x854] ;  /* 0x0008540001097983 */ /* 0x000f280000300800 */
[----:B------:R-:W4:Y:S01]  /*42080*/  LDL.LU R38, [R1+0x858] ;  /* 0x0008580001267983 */ /* 0x000f220000300800 */
[----:B-1----:R-:W-:-:S03]  /*42090*/  @!P0 IMAD.MOV.U32 R3, RZ, RZ, R41 ;  /* 0x000000ffff038224 */ /* 0x002fc600078e0029 */
[----:B0-----:R-:W4:Y:S01]  /*420a0*/  LDL R0, [R1+0x1bb0] ;  /* 0x001bb00001007983 */ /* 0x001f220000100800 */
[----:B---3--:R-:W-:-:S03]  /*420b0*/  @!P0 IMAD.MOV.U32 R2, RZ, RZ, R7 ;  /* 0x000000ffff028224 */ /* 0x008fc600078e0007 */
[----:B------:R-:W3:Y:S04]  /*420c0*/  LDL R7, [R1+0x1c30] ;  /* 0x001c300001077983 */ /* 0x000ee80000100800 */
[----:B------:R0:W4:Y:S04]  /*420d0*/  @!P0 LDG.E.U8 R17, desc[UR6][R2.64] ;  /* 0x0000000602118981 */ /* 0x000128000c1e1100 */
[----:B------:R-:W4:Y:S01]  /*420e0*/  LDL.LU R41, [R1+0x850] ;  /* 0x0008500001297983 */ /* 0x000f220000300800 */
[----:B0-----:R-:W-:Y:S02]  /*420f0*/  @!P0 IMAD.MOV.U32 R2, RZ, RZ, R26 ;  /* 0x000000ffff028224 */ /* 0x001fe400078e001a */
[----:B------:R-:W-:Y:S01]  /*42100*/  @!P0 IMAD.MOV.U32 R3, RZ, RZ, R39 ;  /* 0x000000ffff038224 */ /* 0x000fe200078e0027 */
[----:B------:R-:W4:Y:S04]  /*42110*/  LDL.LU R26, [R1+0x840] ;  /* 0x00084000011a7983 */ /* 0x000f280000300800 */
[----:B------:R2:W4:Y:S04]  /*42120*/  @!P0 LDG.E.U8 R16, desc[UR6][R2.64] ;  /* 0x0000000602108981 */ /* 0x000528000c1e1100 */
[----:B------:R-:W4:Y:S01]  /*42130*/  LDL.LU R39, [R1+0x848] ;  /* 0x0008480001277983 */ /* 0x000f220000300800 */
[----:B--2---:R-:W-:-:S02]  /*42140*/  @!P0 IMAD.MOV.U32 R2, RZ, RZ, R6 ;  /* 0x000000ffff028224 */ /* 0x004fc400078e0006 */
[----:B------:R-:W-:Y:S01]  /*42150*/  @!P0 IMAD.MOV.U32 R3, RZ, RZ, R36 ;  /* 0x000000ffff038224 */ /* 0x000fe200078e0024 */
[----:B------:R-:W2:Y:S04]  /*42160*/  LDL.LU R6, [R1+0x838] ;  /* 0x0008380001067983 */ /* 0x000ea80000300800 */
[----:B------:R-:W2:Y:S04]  /*42170*/  LDL.LU R36, [R1+0x83c] ;  /* 0x00083c0001247983 */ /* 0x000ea80000300800 */
[----:B------:R0:W2:Y:S04]  /*42180*/  @!P0 LDG.E.U8 R15, desc[UR6][R2.64] ;  /* 0x00000006020f8981 */ /* 0x0000a8000c1e1100 */
[----:B------:R-:W3:Y:S01]  /*42190*/  LDL R3, [R1+0x95c] ;  /* 0x00095c0001037983 */ /* 0x000ee20000100800 */
[----:B------:R-:W-:Y:S01]  /*421a0*/  PRMT R14, RZ, 0x7610, R14 ;  /* 0x00007610ff0e7816 */ /* 0x000fe2000000000e */
[----:B0-----:R-:W-:Y:S01]  /*421b0*/  @!P0 IMAD.MOV.U32 R2, RZ, RZ, R189 ;  /* 0x000000ffff028224 */ /* 0x001fe200078e00bd */
[----:B------:R-:W-:-:S04]  /*421c0*/  PRMT R13, RZ, 0x7610, R13 ;  /* 0x00007610ff0d7816 */ /* 0x000fc8000000000d */
[----:B---3--:R0:W3:Y:S04]  /*421d0*/  @!P0 LDG.E.U8 R14, desc[UR6][R2.64] ;  /* 0x00000006020e8981 */ /* 0x0080e8000c1e1100 */
[----:B------:R-:W4:Y:S01]  /*421e0*/  LDL R3, [R1+0x1c2c] ;  /* 0x001c2c0001037983 */ /* 0x000f220000100800 */
[----:B0-----:R-:W-:-:S03]  /*421f0*/  @!P0 IMAD.MOV.U32 R2, RZ, RZ, R7 ;  /* 0x000000ffff028224 */ /* 0x001fc600078e0007 */
[----:B------:R-:W3:Y:S04]  /*42200*/  LDL.LU R7, [R1+0x818] ;  /* 0x0008180001077983 */ /* 0x000ee80000300800 */
[----:B----4-:R0:W4:Y:S04]  /*42210*/  @!P0 LDG.E.U8 R13, desc[UR6][R2.64] ;  /* 0x00000006020d8981 */ /* 0x010128000c1e1100 */
[----:B------:R-:W0:Y:S04]  /*42220*/  LDL R2, [R1+0x1bec] ;  /* 0x001bec0001027983 */ /* 0x000e280000100800 */
[----:B------:R-:W0:Y:S01]  /*42230*/  LDL R3, [R1+0x1bf0] ;  /* 0x001bf00001037983 */ /* 0x000e220000100800 */
[----:B------:R-:W-:-:S02]  /*42240*/  PRMT R12, RZ, 0x7610, R12 ;  /* 0x00007610ff0c7816 */ /* 0x000fc4000000000c */
[----:B0-----:R-:W-:-:S04]  /*42250*/  @!P0 LOP3.LUT R3, R3, R2, RZ, 0x3c, !PT ;  /* 0x0000000203038212 */ /* 0x001fc800078e3cff */
[----:B------:R-:W-:-:S04]  /*42260*/  @!P0 LOP3.LUT R2, R3, R2, RZ, 0x3c, !PT ;  /* 0x0000000203028212 */ /* 0x000fc800078e3cff */
[----:B------:R-:W-:-:S05]  /*42270*/  @!P0 LOP3.LUT R3, R3, R2, RZ, 0x3c, !PT ;  /* 0x0000000203038212 */ /* 0x000fca00078e3cff */
[----:B------:R0:W4:Y:S04]  /*42280*/  @!P0 LDG.E.U8 R12, desc[UR6][R2.64] ;  /* 0x00000006020c8981 */ /* 0x000128000c1e1100 */
[----:B------:R-:W2:Y:S01]  /*42290*/  LDL R3, [R1+0x1bac] ;  /* 0x001bac0001037983 */ /* 0x000ea20000100800 */
[----:B------:R-:W-:Y:S01]  /*422a0*/  PRMT R11, RZ, 0x7610, R11 ;  /* 0x00007610ff0b7816 */ /* 0x000fe2000000000b */
[----:B0-----:R-:W-:Y:S01]  /*422b0*/  @!P0 IMAD.MOV.U32 R2, RZ, RZ, R0 ;  /* 0x000000ffff028224 */ /* 0x001fe200078e0000 */
[----:B------:R-:W-:Y:S01]  /*422c0*/  LOP3.LUT R5, R5, 0xffff, RZ, 0xc0, !PT ;  /* 0x0000ffff05057812 */ /* 0x000fe200078ec0ff */
[----:B------:R-:W4:Y:S01]  /*422d0*/  LDL.LU R0, [R1+0x810] ;  /* 0x0008100001007983 */ /* 0x000f220000300800 */
[----:B------:R-:W-:-:S03]  /*422e0*/  LOP3.LUT R4, R4, 0xffff, RZ, 0xc0, !PT ;  /* 0x0000ffff04047812 */ /* 0x000fc600078ec0ff */
[----:B--2---:R0:W2:Y:S02]  /*422f0*/  @!P0 LDG.E.U8 R11, desc[UR6][R2.64] ;  /* 0x00000006020b8981 */ /* 0x0040a4000c1e1100 */
[----:B0-----:R-:W-:Y:S02]  /*42300*/  LOP3.LUT R2, R38, 0xffff, RZ, 0xc0, !PT ;  /* 0x0000ffff26027812 */ /* 0x001fe400078ec0ff */
[----:B------:R-:W-:Y:S02]  /*42310*/  PRMT R38, R5, 0x3340, R4 ;  /* 0x0000334005267816 */ /* 0x000fe40000000004 */
[----:B------:R-:W3:Y:S04]  /*42320*/  LDL.LU R5, [R1+0x85c] ;  /* 0x00085c0001057983 */ /* 0x000ee80000300800 */
[----:B------:R-:W4:Y:S01]  /*42330*/  LDL.LU R4, [R1+0x84c] ;  /* 0x00084c0001047983 */ /* 0x000f220000300800 */
[----:B------:R-:W-:-:S04]  /*42340*/  LOP3.LUT R3, R9, 0xffff, RZ, 0xc0, !PT ;  /* 0x0000ffff09037812 */ /* 0x000fc800078ec0ff */
[----:B------:R-:W-:Y:S02]  /*42350*/  PRMT R9, R3, 0x3340, R2 ;  /* 0x0000334003097816 */ /* 0x000fe40000000002 */
[----:B------:R-:W-:Y:S02]  /*42360*/  LOP3.LUT R2, R26, 0xffff, RZ, 0xc0, !PT ;  /* 0x0000ffff1a027812 */ /* 0x000fe400078ec0ff */
[----:B---3--:R-:W-:Y:S02]  /*42370*/  LOP3.LUT R5, R5, 0xffff, RZ, 0xc0, !PT ;  /* 0x0000ffff05057812 */ /* 0x008fe400078ec0ff */
[----:B----4-:R-:W-:-:S04]  /*42380*/  LOP3.LUT R4, R4, 0xffff, RZ, 0xc0, !PT ;  /* 0x0000ffff04047812 */ /* 0x010fc800078ec0ff */
[----:B------:R-:W-:Y:S02]  /*42390*/  PRMT R26, R5, 0x3340, R4 ;  /* 0x00003340051a7816 */ /* 0x000fe40000000004 */
[----:B------:R-:W3:Y:S01]  /*423a0*/  LDL.LU R4, [R1+0x844] ;  /* 0x0008440001047983 */ /* 0x000ee20000300800 */
[----:B------:R-:W-:-:S04]  /*423b0*/  LOP3.LUT R3, R41, 0xffff, RZ, 0xc0, !PT ;  /* 0x0000ffff29037812 */ /* 0x000fc800078ec0ff */
[----:B------:R-:W-:Y:S02]  /*423c0*/  PRMT R41, R3, 0x3340, R2 ;  /* 0x0000334003297816 */ /* 0x000fe40000000002 */
[----:B------:R-:W-:Y:S02]  /*423d0*/  LOP3.LUT R2, R36, 0xffff, RZ, 0xc0, !PT ;  /* 0x0000ffff24027812 */ /* 0x000fe400078ec0ff */
[----:B------:R-:W-:-:S04]  /*423e0*/  LOP3.LUT R3, R6, 0xffff, RZ, 0xc0, !PT ;  /* 0x0000ffff06037812 */ /* 0x000fc800078ec0ff */
[----:B------:R-:W-:Y:S02]  /*423f0*/  PRMT R6, R3, 0x3340, R2 ;  /* 0x0000334003067816 */ /* 0x000fe40000000002 */
[----:B---3--:R-:W-:Y:S02]  /*42400*/  LOP3.LUT R5, R4, 0xffff, RZ, 0xc0, !PT ;  /* 0x0000ffff04057812 */ /* 0x008fe400078ec0ff */
[----:B------:R-:W-:Y:S02]  /*42410*/  LOP3.LUT R4, R39, 0xffff, RZ, 0xc0, !PT ;  /* 0x0000ffff27047812 */ /* 0x000fe400078ec0ff */
[----:B------:R-:W3:Y:S02]  /*42420*/  LDL R39, [R1+0x1d3c] ;  /* 0x001d3c0001277983 */ /* 0x000ee40000100800 */
[----:B------:R-:W-:Y:S02]  /*42430*/  PRMT R36, R5, 0x3340, R4 ;  /* 0x0000334005247816 */ /* 0x000fe40000000004 */
[----:B------:R-:W4:Y:S04]  /*42440*/  LDL.LU R5, [R1+0x824] ;  /* 0x0008240001057983 */ /* 0x000f280000300800 */
[----:B------:R-:W2:Y:S04]  /*42450*/  LDL.LU R4, [R1+0x82c] ;  /* 0x00082c0001047983 */ /* 0x000ea80000300800 */
[----:B------:R-:W3:Y:S01]  /*42460*/  LDL.LU R2, [R1+0x834] ;  /* 0x0008340001027983 */ /* 0x000ee20000300800 */
[----:B------:R-:W-:-:S02]  /*42470*/  PRMT R6, R36, 0x5410, R6 ;  /* 0x0000541024067816 */ /* 0x000fc40000000006 */
[----:B----4-:R-:W-:Y:S02]  /*42480*/  LOP3.LUT R5, R5, 0xffff, RZ, 0xc0, !PT ;  /* 0x0000ffff05057812 */ /* 0x010fe400078ec0ff */
[----:B--2---:R-:W-:Y:S02]  /*42490*/  LOP3.LUT R4, R4, 0xffff, RZ, 0xc0, !PT ;  /* 0x0000ffff04047812 */ /* 0x004fe400078ec0ff */
[----:B---3--:R-:W-:Y:S02]  /*424a0*/  LOP3.LUT R3, R2, 0xffff, RZ, 0xc0, !PT ;  /* 0x0000ffff02037812 */ /* 0x008fe400078ec0ff */
[----:B------:R-:W-:Y:S02]  /*424b0*/  LOP3.LUT R2, R7, 0xffff, RZ, 0xc0, !PT ;  /* 0x0000ffff07027812 */ /* 0x000fe400078ec0ff */
[----:B------:R-:W-:Y:S02]  /*424c0*/  PRMT R7, R5, 0x3340, R4 ;  /* 0x0000334005077816 */ /* 0x000fe40000000004 */
[----:B------:R-:W-:-:S02]  /*424d0*/  PRMT R2, R3, 0x3340, R2 ;  /* 0x0000334003027816 */ /* 0x000fc40000000002 */
[----:B------:R-:W2:Y:S01]  /*424e0*/  LDL.LU R3, [R1+0x81c] ;  /* 0x00081c0001037983 */ /* 0x000ea20000300800 */
[----:B------:R-:W-:Y:S02]  /*424f0*/  PRMT R4, R38, 0x5410, R9 ;  /* 0x0000541026047816 */ /* 0x000fe40000000009 */
[----:B------:R-:W-:Y:S01]  /*42500*/  PRMT R5, R26, 0x5410, R41 ;  /* 0x000054101a057816 */ /* 0x000fe20000000029 */
[----:B------:R-:W3:Y:S01]  /*42510*/  LDL.LU R9, [R1+0x254c] ;  /* 0x00254c0001097983 */ /* 0x000ee20000300800 */
[----:B------:R-:W-:-:S03]  /*42520*/  PRMT R7, R7, 0x5410, R2 ;  /* 0x0000541007077816 */ /* 0x000fc60000000002 */
[----:B------:R-:W4:Y:S04]  /*42530*/  LDL.LU R38, [R1+0x2548] ;  /* 0x0025480001267983 */ /* 0x000f280000300800 */
[----:B------:R-:W3:Y:S04]  /*42540*/  LDL.LU R41, [R1+0x2544] ;  /* 0x0025440001297983 */ /* 0x000ee80000300800 */
[----:B------:R-:W4:Y:S04]  /*42550*/  LDL.LU R26, [R1+0x2540] ;  /* 0x00254000011a7983 */ /* 0x000f280000300800 */
[----:B------:R-:W3:Y:S04]  /*42560*/  LDL.LU R36, [R1+0x253c] ;  /* 0x00253c0001247983 */ /* 0x000ee80000300800 */
[----:B------:R-:W4:Y:S04]  /*42570*/  LDL.LU R2, [R1+0x830] ;  /* 0x0008300001027983 */ /* 0x000f280000300800 */
[----:B------:R0:W-:Y:S04]  /*42580*/  STS.128 [R39+UR4+0x10000], R4 ;  /* 0x0100000427007988 */ /* 0x0001e80008000c04 */
[----:B0-----:R-:W3:Y:S01]  /*42590*/  LDL.LU R39, [R1+0x2538] ;  /* 0x0025380001277983 */ /* 0x001ee20000300800 */
[----:B--2---:R-:W-:-:S02]  /*425a0*/  LOP3.LUT R4, R3, 0xffff, RZ, 0xc0, !PT ;  /* 0x0000ffff03047812 */ /* 0x004fc400078ec0ff */
[----:B----4-:R-:W-:Y:S02]  /*425b0*/  LOP3.LUT R5, R2, 0xffff, RZ, 0xc0, !PT ;  /* 0x0000ffff02057812 */ /* 0x010fe400078ec0ff */
[----:B---3--:R-:W-:Y:S02]  /*425c0*/  LOP3.LUT R3, R39, 0xffff, RZ, 0xc0, !PT ;  /* 0x0000ffff27037812 */ /* 0x008fe400078ec0ff */
[----:B------:R-:W-:Y:S02]  /*425d0*/  PRMT R39, R5, 0x3340, R4 ;  /* 0x0000334005277816 */ /* 0x000fe40000000004 */
[----:B------:R-:W-:Y:S02]  /*425e0*/  LOP3.LUT R4, R26, 0xffff, RZ, 0xc0, !PT ;  /* 0x0000ffff1a047812 */ /* 0x000fe400078ec0ff */
[----:B------:R-:W-:Y:S01]  /*425f0*/  LOP3.LUT R5, R0, 0xffff, RZ, 0xc0, !PT ;  /* 0x0000ffff00057812 */ /* 0x000fe200078ec0ff */
[----:B------:R-:W2:Y:S04]  /*42600*/  LDL.LU R26, [R1+0x2534] ;  /* 0x00253400011a7983 */ /* 0x000ea80000300800 */
[----:B------:R-:W3:Y:S01]  /*42610*/  LDL R0, [R1+0x1d38] ;  /* 0x001d380001007983 */ /* 0x000ee20000100800 */
[----:B------:R-:W-:-:S04]  /*42620*/  LOP3.LUT R2, R36, 0xffff, RZ, 0xc0, !PT ;  /* 0x0000ffff24027812 */ /* 0x000fc800078ec0ff */
[----:B------:R-:W-:Y:S02]  /*42630*/  PRMT R36, R3, 0x3340, R2 ;  /* 0x0000334003247816 */ /* 0x000fe40000000002 */
[----:B------:R-:W-:Y:S02]  /*42640*/  LOP3.LUT R3, R41, 0xffff, RZ, 0xc0, !PT ;  /* 0x0000ffff29037812 */ /* 0x000fe400078ec0ff */
[----:B------:R-:W-:Y:S02]  /*42650*/  LOP3.LUT R2, R38, 0xffff, RZ, 0xc0, !PT ;  /* 0x0000ffff26027812 */ /* 0x000fe400078ec0ff */
[----:B------:R-:W-:Y:S02]  /*42660*/  PRMT R41, R5, 0x3340, R4 ;  /* 0x0000334005297816 */ /* 0x000fe40000000004 */
[----:B------:R-:W-:Y:S02]  /*42670*/  PRMT R38, R3, 0x3340, R2 ;  /* 0x0000334003267816 */ /* 0x000fe40000000002 */
[----:B------:R-:W-:-:S02]  /*42680*/  LOP3.LUT R5, R9, 0xffff, RZ, 0xc0, !PT ;  /* 0x0000ffff09057812 */ /* 0x000fc400078ec0ff */
[----:B------:R-:W-:Y:S01]  /*42690*/  LOP3.LUT R4, R33, 0xffff, RZ, 0xc0, !PT ;  /* 0x0000ffff21047812 */ /* 0x000fe200078ec0ff */
[----:B------:R-:W4:Y:S01]  /*426a0*/  LDL.LU R9, [R1+0x2530] ;  /* 0x0025300001097983 */ /* 0x000f220000300800 */
[----:B------:R-:W-:Y:S02]  /*426b0*/  LOP3.LUT R3, R29, 0xffff, RZ, 0xc0, !PT ;  /* 0x0000ffff1d037812 */ /* 0x000fe400078ec0ff */
[----:B------:R-:W-:Y:S01]  /*426c0*/  LOP3.LUT R2, R40, 0xffff, RZ, 0xc0, !PT ;  /* 0x0000ffff28027812 */ /* 0x000fe200078ec0ff */
[----:B------:R-:W2:Y:S01]  /*426d0*/  LDL.LU R33, [R1+0x252c] ;  /* 0x00252c0001217983 */ /* 0x000ea20000300800 */
[----:B------:R-:W-:Y:S02]  /*426e0*/  PRMT R40, R5, 0x3340, R4 ;  /* 0x0000334005287816 */ /* 0x000fe40000000004 */
[----:B------:R-:W-:Y:S01]  /*426f0*/  PRMT R6, R3, 0x3340, R2 ;  /* 0x0000334003067816 */ /* 0x000fe20000000002 */
[----:B------:R-:W2:Y:S01]  /*42700*/  LDL.LU R29, [R1+0x2528] ;  /* 0x00252800011d7983 */ /* 0x000ea20000300800 */
[----:B------:R-:W-:-:S02]  /*42710*/  LOP3.LUT R5, R32, 0xffff, RZ, 0xc0, !PT ;  /* 0x0000ffff20057812 */ /* 0x000fc400078ec0ff */
[----:B------:R-:W-:Y:S01]  /*42720*/  LOP3.LUT R4, R35, 0xffff, RZ, 0xc0, !PT ;  /* 0x0000ffff23047812 */ /* 0x000fe200078ec0ff */
[----:B------:R-:W2:Y:S01]  /*42730*/  LDL.LU R32, [R1+0x2524] ;  /* 0x0025240001207983 */ /* 0x000ea20000300800 */
[----:B------:R-:W-:Y:S02]  /*42740*/  LOP3.LUT R3, R34, 0xffff, RZ, 0xc0, !PT ;  /* 0x0000ffff22037812 */ /* 0x000fe400078ec0ff */
[----:B------:R-:W-:Y:S01]  /*42750*/  LOP3.LUT R2, R37, 0xffff, RZ, 0xc0, !PT ;  /* 0x0000ffff25027812 */ /* 0x000fe200078ec0ff */
[----:B------:R-:W2:Y:S01]  /*42760*/  LDL.LU R35, [R1+0x2520] ;  /* 0x0025200001237983 */ /* 0x000ea20000300800 */
[----:B------:R-:W-:Y:S02]  /*42770*/  PRMT R7, R5, 0x3340, R4 ;  /* 0x0000334005077816 */ /* 0x000fe40000000004 */
[----:B------:R-:W-:Y:S01]  /*42780*/  PRMT R2, R3, 0x3340, R2 ;  /* 0x0000334003027816 */ /* 0x000fe20000000002 */
[----:B------:R-:W2:Y:S01]  /*42790*/  LDL.LU R34, [R1+0x251c] ;  /* 0x00251c0001227983 */ /* 0x000ea20000300800 */
[----:B------:R-:W-:-:S02]  /*427a0*/  PRMT R4, R39, 0x5410, R36 ;  /* 0x0000541027047816 */ /* 0x000fc40000000024 */
[----:B------:R-:W-:Y:S01]  /*427b0*/  PRMT R5, R41, 0x5410, R38 ;  /* 0x0000541029057816 */ /* 0x000fe20000000026 */
[----:B------:R-:W2:Y:S01]  /*427c0*/  LDL.LU R37, [R1+0x2518] ;  /* 0x0025180001257983 */ /* 0x000ea20000300800 */
[----:B------:R-:W-:Y:S02]  /*427d0*/  PRMT R6, R40, 0x5410, R6 ;  /* 0x0000541028067816 */ /* 0x000fe40000000006 */
[----:B------:R-:W-:Y:S01]  /*427e0*/  PRMT R7, R7, 0x5410, R2 ;  /* 0x0000541007077816 */ /* 0x000fe20000000002 */
[----:B------:R-:W2:Y:S01]  /*427f0*/  LDL.LU R36, [R1+0x2514] ;  /* 0x0025140001247983 */ /* 0x000ea20000300800 */
[----:B------:R-:W-:Y:S02]  /*42800*/  LOP3.LUT R3, R53, 0xffff, RZ, 0xc0, !PT ;  /* 0x0000ffff35037812 */ /* 0x000fe400078ec0ff */
[----:B------:R-:W-:Y:S01]  /*42810*/  LOP3.LUT R2, R52, 0xffff, RZ, 0xc0, !PT ;  /* 0x0000ffff34027812 */ /* 0x000fe200078ec0ff */
[----:B------:R-:W2:Y:S03]  /*42820*/  LDL.LU R39, [R1+0x2510] ;  /* 0x0025100001277983 */ /* 0x000ea60000300800 */
[----:B------:R-:W-:Y:S01]  /*42830*/  PRMT R53, R3, 0x3340, R2 ;  /* 0x0000334003357816 */ /* 0x000fe20000000002 */
[----:B------:R-:W2:Y:S01]  /*42840*/  LDL.LU R38, [R1+0x250c] ;  /* 0x00250c0001267983 */ /* 0x000ea20000300800 */
[----:B------:R-:W-:-:S02]  /*42850*/  LOP3.LUT R3, R55, 0xffff, RZ, 0xc0, !PT ;  /* 0x0000ffff37037812 */ /* 0x000fc400078ec0ff */
[----:B------:R-:W-:Y:S01]  /*42860*/  LOP3.LUT R2, R54, 0xffff, RZ, 0xc0, !PT ;  /* 0x0000ffff36027812 */ /* 0x000fe200078ec0ff */
[----:B------:R-:W2:Y:S03]  /*42870*/  LDL.LU R41, [R1+0x2508] ;  /* 0x0025080001297983 */ /* 0x000ea60000300800 */
[----:B------:R-:W-:Y:S01]  /*42880*/  PRMT R55, R3, 0x3340, R2 ;  /* 0x0000334003377816 */ /* 0x000fe20000000002 */
[----:B------:R-:W2:Y:S01]  /*42890*/  LDL.LU R40, [R1+0x2504] ;  /* 0x0025040001287983 */ /* 0x000ea20000300800 */
[----:B------:R-:W-:Y:S02]  /*428a0*/  LOP3.LUT R3, R24, 0xffff, RZ, 0xc0, !PT ;  /* 0x0000ffff18037812 */ /* 0x000fe400078ec0ff */
[----:B------:R-:W-:Y:S01]  /*428b0*/  LOP3.LUT R2, R124, 0xffff, RZ, 0xc0, !PT ;  /* 0x0000ffff7c027812 */ /* 0x000fe200078ec0ff */
[----:B---3--:R0:W-:Y:S02]  /*428c0*/  STS.128 [R0+UR4+0x10000], R4 ;  /* 0x0100000400007988 */ /* 0x0081e40008000c04 */
[----:B0-----:R-:W-:-:S02]  /*428d0*/  LOP3.LUT R5, R43, 0xffff, RZ, 0xc0, !PT ;  /* 0x0000ffff2b057812 */ /* 0x001fc400078ec0ff */
[----:B------:R-:W-:Y:S01]  /*428e0*/  LOP3.LUT R4, R42, 0xffff, RZ, 0xc0, !PT ;  /* 0x0000ffff2a047812 */ /* 0x000fe200078ec0ff */
[----:B------:R-:W3:Y:S03]  /*428f0*/  LDL.LU R43, [R1+0x2500] ;  /* 0x00250000012b7983 */ /* 0x000ee60000300800 */
[----:B------:R-:W-:Y:S01]  /*42900*/  PRMT R52, R5, 0x3340, R4 ;  /* 0x0000334005347816 */ /* 0x000fe20000000004 */
[----:B------:R-:W3:Y:S01]  /*42910*/  LDL.LU R42, [R1+0x24fc] ;  /* 0x0024fc00012a7983 */ /* 0x000ee20000300800 */
[----:B------:R-:W-:Y:S02]  /*42920*/  LOP3.LUT R5, R45, 0xffff, RZ, 0xc0, !PT ;  /* 0x0000ffff2d057812 */ /* 0x000fe400078ec0ff */
[----:B------:R-:W-:Y:S01]  /*42930*/  LOP3.LUT R4, R44, 0xffff, RZ, 0xc0, !PT ;  /* 0x0000ffff2c047812 */ /* 0x000fe200078ec0ff */
[----:B------:R-:W3:Y:S03]  /*42940*/  LDL.LU R45, [R1+0x24f8] ;  /* 0x0024f800012d7983 */ /* 0x000ee60000300800 */
[----:B------:R-:W-:Y:S01]  /*42950*/  PRMT R54, R5, 0x3340, R4 ;  /* 0x0000334005367816 */ /* 0x000fe20000000004 */
[----:B------:R-:W3:Y:S01]  /*42960*/  LDL.LU R44, [R1+0x24f4] ;  /* 0x0024f400012c7983 */ /* 0x000ee20000300800 */
[----:B------:R-:W-:-:S02]  /*42970*/  LOP3.LUT R5, R47, 0xffff, RZ, 0xc0, !PT ;  /* 0x0000ffff2f057812 */ /* 0x000fc400078ec0ff */
[----:B------:R-:W-:Y:S01]  /*42980*/  LOP3.LUT R4, R46, 0xffff, RZ, 0xc0, !PT ;  /* 0x0000ffff2e047812 */ /* 0x000fe200078ec0ff */
[----:B------:R-:W3:Y:S01]  /*42990*/  LDL.LU R47, [R1+0x24f0] ;  /* 0x0024f000012f7983 */ /* 0x000ee20000300800 */
[----:B------:R-:W-:Y:S02]  /*429a0*/  PRMT R6, R3, 0x3340, R2 ;  /* 0x0000334003067816 */ /* 0x000fe40000000002 */
[----:B------:R-:W-:Y:S01]  /*429b0*/  PRMT R124, R5, 0x3340, R4 ;  /* 0x00003340057c7816 */ /* 0x000fe20000000004 */
[----:B------:R-:W3:Y:S01]  /*429c0*/  LDL.LU R46, [R1+0x24ec] ;  /* 0x0024ec00012e7983 */ /* 0x000ee20000300800 */
[----:B------:R-:W-:Y:S02]  /*429d0*/  LOP3.LUT R3, R51, 0xffff, RZ, 0xc0, !PT ;  /* 0x0000ffff33037812 */ /* 0x000fe400078ec0ff */
[----:B------:R-:W-:Y:S01]  /*429e0*/  LOP3.LUT R5, R49, 0xffff, RZ, 0xc0, !PT ;  /* 0x0000ffff31057812 */ /* 0x000fe200078ec0ff */
[----:B------:R-:W2:Y:S01]  /*429f0*/  LDL R0, [R1+0x1d34] ;  /* 0x001d340001007983 */ /* 0x000ea20000100800 */
[----:B------:R-:W-:-:S02]  /*42a00*/  LOP3.LUT R2, R50, 0xffff, RZ, 0xc0, !PT ;  /* 0x0000ffff32027812 */ /* 0x000fc400078ec0ff */
[----:B------:R-:W-:Y:S01]  /*42a10*/  LOP3.LUT R4, R48, 0xffff, RZ, 0xc0, !PT ;  /* 0x0000ffff30047812 */ /* 0x000fe200078ec0ff */
[----:B------:R-:W3:Y:S01]  /*42a20*/  LDL.LU R24, [R1+0x938] ;  /* 0x0009380001187983 */ /* 0x000ee20000300800 */
[----:B------:R-:W-:-:S03]  /*42a30*/  PRMT R2, R3, 0x3340, R2 ;  /* 0x0000334003027816 */ /* 0x000fc60000000002 */
[----:B------:R-:W2:Y:S04]  /*42a40*/  LDL.LU R49, [R1+0x24e8] ;  /* 0x0024e80001317983 */ /* 0x000ea80000300800 */
[----:B------:R-:W2:Y:S04]  /*42a50*/  LDL.LU R48, [R1+0x24e4] ;  /* 0x0024e40001307983 */ /* 0x000ea80000300800 */
[----:B------:R-:W2:Y:S04]  /*42a60*/  LDL.LU R51, [R1+0x24e0] ;  /* 0x0024e00001337983 */ /* 0x000ea80000300800 */
[----:B------:R-:W2:Y:S04]  /*42a70*/  LDL.LU R50, [R1+0x24dc] ;  /* 0x0024dc0001327983 */ /* 0x000ea80000300800 */
[----:B------:R-:W2:Y:S01]  /*42a80*/  LDL R3, [R1+0x934] ;  /* 0x0009340001037983 */ /* 0x000ea20000100800 */
[----:B------:R-:W-:-:S02]  /*42a90*/  PRMT R7, R5, 0x3340, R4 ;  /* 0x0000334005077816 */ /* 0x000fc40000000004 */
[----:B----4-:R-:W-:Y:S02]  /*42aa0*/  PRMT R9, RZ, 0x7610, R9 ;  /* 0x00007610ff097816 */ /* 0x010fe40000000009 */
[----:B------:R-:W-:Y:S02]  /*42ab0*/  PRMT R7, R7, 0x5410, R2 ;  /* 0x0000541007077816 */ /* 0x000fe40000000002 */
[----:B------:R-:W-:Y:S02]  /*42ac0*/  PRMT R6, R124, 0x5410, R6 ;  /* 0x000054107c067816 */ /* 0x000fe40000000006 */
[----:B------:R-:W0:Y:S01]  /*42ad0*/  S2R R124, SR_TID.X ;  /* 0x00000000007c7919 */ /* 0x000e220000002100 */
[----:B------:R-:W-:Y:S02]  /*42ae0*/  PRMT R4, R52, 0x5410, R53 ;  /* 0x0000541034047816 */ /* 0x000fe40000000035 */
[----:B------:R-:W-:Y:S01]  /*42af0*/  PRMT R5, R54, 0x5410, R55 ;  /* 0x0000541036057816 */ /* 0x000fe20000000037 */
[----:B------:R-:W4:Y:S04]  /*42b00*/  LDL.LU R53, [R1+0x24d8] ;  /* 0x0024d80001357983 */ /* 0x000f280000300800 */
[----:B------:R-:W4:Y:S04]  /*42b10*/  LDL.LU R52, [R1+0x24d4] ;  /* 0x0024d40001347983 */ /* 0x000f280000300800 */
[----:B------:R-:W4:Y:S04]  /*42b20*/  LDL.LU R55, [R1+0x24d0] ;  /* 0x0024d00001377983 */ /* 0x000f280000300800 */
[----:B------:R-:W4:Y:S01]  /*42b30*/  LDL.LU R54, [R1+0x24cc] ;  /* 0x0024cc0001367983 */ /* 0x000f220000300800 */
[----:B---3--:R-:W-:-:S05]  /*42b40*/  @!P0 IMAD.MOV.U32 R2, RZ, RZ, R24 ;  /* 0x000000ffff028224 */ /* 0x008fca00078e0018 */
[----:B--2---:R1:W2:Y:S04]  /*42b50*/  @!P0 LDG.E.U8 R9, desc[UR6][R2.64] ;  /* 0x0000000602098981 */ /* 0x0042a8000c1e1100 */
[----:B------:R0:W-:Y:S02]  /*42b60*/  STS.128 [R0+UR4+0x10000], R4 ;  /* 0x0100000400007988 */ /* 0x0001e40008000c04 */
[----:B0-----:R-:W-:-:S05]  /*42b70*/  LOP3.LUT R0, R124, 0x7f, RZ, 0xc0, !PT ;  /* 0x0000007f7c007812 */ /* 0x001fca00078ec0ff */
[----:B------:R0:W-:Y:S04]  /*42b80*/  STS.U8 [R0+UR4], R57 ;  /* 0x0000003900007988 */ /* 0x0001e80008000004 */
[----:B------:R3:W-:Y:S04]  /*42b90*/  STS.U8 [R0+UR4+0x400], R56 ;  /* 0x0004003800007988 */ /* 0x0007e80008000004 */
        /* <DEDUP_REMOVED lines=49> */
[----:B------:R4:W-:Y:S01]  /*42eb0*/  STS.U8 [R0+UR4+0xcc00], R106 ;  /* 0x00cc006a00007988 */ /* 0x0009e20008000004 */
[----:B------:R-:W-:-:S03]  /*42ec0*/  LOP3.LUT R124, R124, 0x7f, RZ, 0xc0, !PT ;  /* 0x0000007f7c7c7812 */ /* 0x000fc600078ec0ff */
[----:B------:R4:W-:Y:S04]  /*42ed0*/  STS.U8 [R0+UR4+0xd000], R109 ;  /* 0x00d0006d00007988 */ /* 0x0009e80008000004 */
[----:B------:R4:W-:Y:S04]  /*42ee0*/  STS.U8 [R0+UR4+0xd400], R108 ;  /* 0x00d4006c00007988 */ /* 0x0009e80008000004 */
[----:B------:R4:W-:Y:S04]  /*42ef0*/  STS.U8 [R0+UR4+0xd800], R111 ;  /* 0x00d8006f00007988 */ /* 0x0009e80008000004 */
[----:B------:R4:W-:Y:S01]  /*42f00*/  STS.U8 [R0+UR4+0xdc00], R110 ;  /* 0x00dc006e00007988 */ /* 0x0009e20008000004 */
[----:B-1----:R-:W-:-:S03]  /*42f10*/  LOP3.LUT R3, R124, 0x10, RZ, 0x3c, !PT ;  /* 0x000000107c037812 */ /* 0x002fc600078e3cff */
        /* <DEDUP_REMOVED lines=12> */
[----:B------:R-:W-:Y:S04]  /*42fe0*/  STS.U8 [R3+UR4+0x1080], R150 ;  /* 0x0010809603007988 */ /* 0x000fe80008000004 */
        /* <DEDUP_REMOVED lines=49> */
[----:B--2---:R-:W-:Y:S04]  /*43300*/  STL [R1+0x21dc], R9 ;  /* 0x0021dc0901007387 */ /* 0x004fe80000100800 */
[----:B------:R-:W-:Y:S04]  /*43310*/  STS.U8 [R3+UR4+0xd880], R220 ;  /* 0x00d880dc03007988 */ /* 0x000fe80008000004 */
[----:B0-----:R-:W2:Y:S04]  /*43320*/  LDL.LU R57, [R1+0x24c8] ;  /* 0x0024c80001397983 */ /* 0x001ea80000300800 */
[----:B------:R-:W-:Y:S01]  /*43330*/  STS.U8 [R3+UR4+0xdc80], R219 ;  /* 0x00dc80db03007988 */ /* 0x000fe20008000004 */
[----:B------:R-:W-:-:S03]  /*43340*/  LOP3.LUT R2, R124, 0x20, RZ, 0x3c, !PT ;  /* 0x000000207c027812 */ /* 0x000fc600078e3cff */
[----:B---3--:R-:W3:Y:S04]  /*43350*/  LDL.LU R56, [R1+0x24c4] ;  /* 0x0024c40001387983 */ /* 0x008ee80000300800 */
[----:B------:R-:W-:Y:S04]  /*43360*/  STS.U8 [R3+UR4+0xe080], R218 ;  /* 0x00e080da03007988 */ /* 0x000fe80008000004 */
[----:B----4-:R-:W4:Y:S04]  /*43370*/  LDL.LU R59, [R1+0x24c0] ;  /* 0x0024c000013b7983 */ /* 0x010f280000300800 */
[----:B------:R-:W-:Y:S04]  /*43380*/  STS.U8 [R3+UR4+0xe480], R217 ;  /* 0x00e480d903007988 */ /* 0x000fe80008000004 */
[----:B------:R-:W2:Y:S04]  /*43390*/  LDL.LU R58, [R1+0x24bc] ;  /* 0x0024bc00013a7983 */ /* 0x000ea80000300800 */
[----:B------:R-:W-:Y:S04]  /*433a0*/  STS.U8 [R3+UR4+0xe880], R216 ;  /* 0x00e880d803007988 */ /* 0x000fe80008000004 */
[----:B------:R-:W3:Y:S04]  /*433b0*/  LDL.LU R61, [R1+0x24b8] ;  /* 0x0024b800013d7983 */ /* 0x000ee80000300800 */
[----:B------:R-:W-:Y:S04]  /*433c0*/  STS.U8 [R3+UR4+0xec80], R215 ;  /* 0x00ec80d703007988 */ /* 0x000fe80008000004 */
[----:B------:R-:W4:Y:S04]  /*433d0*/  LDL.LU R60, [R1+0x24b4] ;  /* 0x0024b400013c7983 */ /* 0x000f280000300800 */
[----:B------:R-:W-:Y:S04]  /*433e0*/  STS.U8 [R3+UR4+0xf080], R214 ;  /* 0x00f080d603007988 */ /* 0x000fe80008000004 */
[----:B------:R-:W2:Y:S04]  /*433f0*/  LDL.LU R63, [R1+0x24b0] ;  /* 0x0024b000013f7983 */ /* 0x000ea80000300800 */
[----:B------:R-:W-:Y:S04]  /*43400*/  STS.U8 [R3+UR4+0xf480], R213 ;  /* 0x00f480d503007988 */ /* 0x000fe80008000004 */
[----:B------:R-:W3:Y:S04]  /*43410*/  LDL.LU R62, [R1+0x24ac] ;  /* 0x0024ac00013e7983 */ /* 0x000ee80000300800 */
[----:B------:R-:W-:Y:S04]  /*43420*/  STS.U8 [R3+UR4+0xf880], R212 ;  /* 0x00f880d403007988 */ /* 0x000fe80008000004 */
[----:B------:R-:W4:Y:S04]  /*43430*/  LDL.LU R65, [R1+0x24a8] ;  /* 0x0024a80001417983 */ /* 0x000f280000300800 */
[----:B------:R0:W-:Y:S04]  /*43440*/  STS.U8 [R3+UR4+0xfc80], R207 ;  /* 0x00fc80cf03007988 */ /* 0x0001e80008000004 */
        /* <DEDUP_REMOVED lines=94> */
[----:B-1----:R-:W4:Y:S04]  /*43a30*/  LDL.LU R113, [R1+0x23e8] ;  /* 0x0023e80001717983 */ /* 0x002f280000300800 */
        /* <DEDUP_REMOVED lines=23> */
[----:B------:R-:W-:Y:S04]  /*43bb0*/  STS.U8 [R2+UR4+0xed00], R22 ;  /* 0x00ed001602007988 */ /* 0x000fe80008000004 */
[----:B------:R-:W-:Y:S04]  /*43bc0*/  STS.U8 [R2+UR4+0xf100], R21 ;  /* 0x00f1001502007988 */ /* 0x000fe80008000004 */
[----:B------:R-:W-:Y:S04]  /*43bd0*/  STS.U8 [R2+UR4+0xf500], R20 ;  /* 0x00f5001402007988 */ /* 0x000fe80008000004 */
[----:B------:R-:W-:Y:S04]  /*43be0*/  STS.U8 [R2+UR4+0xf900], R19 ;  /* 0x00f9001302007988 */ /* 0x000fe80008000004 */
[----:B------:R1:W-:Y:S04]  /*43bf0*/  STS.U8 [R2+UR4+0xfd00], R14 ;  /* 0x00fd000e02007988 */ /* 0x0003e80008000004 */
[----:B0-----:R-:W4:Y:S04]  /*43c00*/  LDL R3, [R1+0x1118] ;  /* 0x0011180001037983 */ /* 0x001f280000100800 */
[----:B-1----:R-:W4:Y:S04]  /*43c10*/  LDL R2, [R1+0x1d1c] ;  /* 0x001d1c0001027983 */ /* 0x002f280000100800 */
[----:B------:R-:W2:Y:S04]  /*43c20*/  LDL.LU R125, [R1+0x185c] ;  /* 0x00185c00017d7983 */ /* 0x000ea80000300800 */
[----:B------:R-:W2:Y:S04]  /*43c30*/  LDL.LU R126, [R1+0x1830] ;  /* 0x00183000017e7983 */ /* 0x000ea80000300800 */
[----:B------:R-:W2:Y:S04]  /*43c40*/  LDL.LU R127, [R1+0x1854] ;  /* 0x00185400017f7983 */ /* 0x000ea80000300800 */
[----:B------:R-:W2:Y:S01]  /*43c50*/  LDL.LU R128, [R1+0x1828] ;  /* 0x0018280001807983 */ /* 0x000ea20000300800 */
[----:B------:R-:W-:-:S03]  /*43c60*/  LOP3.LUT R124, R0, 0x30, RZ, 0x3c, !PT ;  /* 0x00000030007c7812 */ /* 0x000fc600078e3cff */
        /* <DEDUP_REMOVED lines=8> */
[----:B------:R-:W2:Y:S01]  /*43cf0*/  LDL.LU R143, [R1+0x1814] ;  /* 0x00181400018f7983 */ /* 0x000ea20000300800 */
[----:B---3--:R-:W-:-:S03]  /*43d00*/  PRMT R122, RZ, 0x7610, R122 ;  /* 0x00007610ff7a7816 */ /* 0x008fc6000000007a */
[----:B------:R-:W-:Y:S04]  /*43d10*/  STS.U8 [R124+UR4+0x180], R18 ;  /* 0x000180127c007988 */ /* 0x000fe80008000004 */
[----:B------:R-:W3:Y:S04]  /*43d20*/  LDL.LU R144, [R1+0x17e8] ;  /* 0x0017e80001907983 */ /* 0x000ee80000300800 */
[----:B----4-:R-:W4:Y:S04]  /*43d30*/  @!P0 LDG.E.U8 R122, desc[UR6][R2.64] ;  /* 0x00000006027a8981 */ /* 0x010f28000c1e1100 */
[----:B------:R-:W-:Y:S04]  /*43d40*/  STS.U8 [R124+UR4+0x580], R17 ;  /* 0x000580117c007988 */ /* 0x000fe80008000004 */
[----:B------:R-:W3:Y:S04]  /*43d50*/  LDL.LU R145, [R1+0x180c] ;  /* 0x00180c0001917983 */ /* 0x000ee80000300800 */
        /* <DEDUP_REMOVED lines=8> */
[----:B------:R0:W-:Y:S04]  /*43de0*/  STS.U8 [R124+UR4+0x1980], R11 ;  /* 0x0019800b7c007988 */ /* 0x0001e80008000004 */
[----:B0-----:R-:W2:Y:S04]  /*43df0*/  LDL.LU R124, [R1+0x23b8] ;  /* 0x0023b800017c7983 */ /* 0x001ea80000300800 */
[----:B----4-:R0:W-:Y:S04]  /*43e00*/  STL [R1+0x924], R122 ;  /* 0x0009247a01007387 */ /* 0x0101e80000100800 */
[----:B0-----:R-:W4:Y:S04]  /*43e10*/  LDL.LU R122, [R1+0x23b4] ;  /* 0x0023b400017a7983 */ /* 0x001f280000300800 */
[----:B------:R-:W3:Y:S04]  /*43e20*/  LDL R2, [R1+0x1114] ;  /* 0x0011140001027983 */ /* 0x000ee80000100800 */
[----:B------:R-:W3:Y:S01]  /*43e30*/  LDL R3, [R1+0x1d18] ;  /* 0x001d180001037983 */ /* 0x000ee20000100800 */
[----:B--2---:R-:W-:-:S02]  /*43e40*/  PRMT R124, RZ, 0x7610, R124 ;  /* 0x00007610ff7c7816 */ /* 0x004fc4000000007c */
[----:B---3--:R-:W-:-:S04]  /*43e50*/  @!P0 LOP3.LUT R3, R3, R2, RZ, 0x3c, !PT ;  /* 0x0000000203038212 */ /* 0x008fc800078e3cff */
[----:B------:R-:W-:-:S04]  /*43e60*/  @!P0 LOP3.LUT R2, R3, R2, RZ, 0x3c, !PT ;  /* 0x0000000203028212 */ /* 0x000fc800078e3cff */
[----:B------:R-:W-:-:S05]  /*43e70*/  @!P0 LOP3.LUT R3, R3, R2, RZ, 0x3c, !PT ;  /* 0x0000000203038212 */ /* 0x000fca00078e3cff */
[----:B------:R-:W2:Y:S04]  /*43e80*/  @!P0 LDG.E.U8 R124, desc[UR6][R2.64] ;  /* 0x00000006027c8981 */ /* 0x000ea8000c1e1100 */
[----:B--2---:R0:W-:Y:S04]  /*43e90*/  STL [R1+0x920], R124 ;  /* 0x0009207c01007387 */ /* 0x0041e80000100800 */
[----:B0-----:R-:W2:Y:S04]  /*43ea0*/  LDL.LU R124, [R1+0x23b0] ;  /* 0x0023b000017c7983 */ /* 0x001ea80000300800 */
[----:B------:R-:W3:Y:S04]  /*43eb0*/  LDL R2, [R1+0x1110] ;  /* 0x0011100001027983 */ /* 0x000ee80000100800 */
[----:B------:R-:W3:Y:S01]  /*43ec0*/  LDL R3, [R1+0x1d14] ;  /* 0x001d140001037983 */ /* 0x000ee20000100800 */
[----:B----4-:R-:W-:-:S02]  /*43ed0*/  PRMT R122, RZ, 0x7610, R122 ;  /* 0x00007610ff7a7816 */ /* 0x010fc4000000007a */
[----:B---3--:R-:W-:-:S04]  /*43ee0*/  @!P0 LOP3.LUT R3, R3, R2, RZ, 0x3c, !PT ;  /* 0x0000000203038212 */ /* 0x008fc800078e3cff */
[----:B------:R-:W-:-:S04]  /*43ef0*/  @!P0 LOP3.LUT R2, R3, R2, RZ, 0x3c, !PT ;  /* 0x0000000203028212 */ /* 0x000fc800078e3cff */
[----:B------:R-:W-:-:S05]  /*43f00*/  @!P0 LOP3.LUT R3, R3, R2, RZ, 0x3c, !PT ;  /* 0x0000000203038212 */ /* 0x000fca00078e3cff */
[----:B------:R-:W3:Y:S04]  /*43f10*/  @!P0 LDG.E.U8 R122, desc[UR6][R2.64] ;  /* 0x00000006027a8981 */ /* 0x000ee8000c1e1100 */
[----:B---3--:R0:W-:Y:S04]  /*43f20*/  STL [R1+0x91c], R122 ;  /* 0x00091c7a01007387 */ /* 0x0081e80000100800 */
[----:B0-----:R-:W3:Y:S04]  /*43f30*/  LDL.LU R122, [R1+0x23ac] ;  /* 0x0023ac00017a7983 */ /* 0x001ee80000300800 */
[----:B------:R-:W4:Y:S04]  /*43f40*/  LDL R2, [R1+0x1d0c] ;  /* 0x001d0c0001027983 */ /* 0x000f280000100800 */
[----:B------:R-:W4:Y:S01]  /*43f50*/  LDL R3, [R1+0x1d10] ;  /* 0x001d100001037983 */ /* 0x000f220000100800 */
[----:B--2---:R-:W-:-:S02]  /*43f60*/  PRMT R124, RZ, 0x7610, R124 ;  /* 0x00007610ff7c7816 */ /* 0x004fc4000000007c */
[----:B----4-:R-:W-:-:S04]  /*43f70*/  @!P0 LOP3.LUT R3, R3, R2, RZ, 0x3c, !PT ;  /* 0x0000000203038212 */ /* 0x010fc800078e3cff */
[----:B------:R-:W-:-:S04]  /*43f80*/  @!P0 LOP3.LUT R2, R3, R2, RZ, 0x3c, !PT ;  /* 0x0000000203028212 */ /* 0x000fc800078e3cff */
[----:B------:R-:W-:-:S05]  /*43f90*/  @!P0 LOP3.LUT R3, R3, R2, RZ, 0x3c, !PT ;  /* 0x0000000203038212 */ /* 0x000fca00078e3cff */
[----:B------:R-:W2:Y:S04]  /*43fa0*/  @!P0 LDG.E.U8 R124, desc[UR6][R2.64] ;  /* 0x00000006027c8981 */ /* 0x000ea8000c1e1100 */
[----:B--2---:R0:W-:Y:S04]  /*43fb0*/  STL [R1+0x918], R124 ;  /* 0x0009187c01007387 */ /* 0x0041e80000100800 */
[----:B0-----:R-:W2:Y:S04]  /*43fc0*/  LDL.LU R124, [R1+0x23a8] ;  /* 0x0023a800017c7983 */ /* 0x001ea80000300800 */
[----:B------:R-:W4:Y:S04]  /*43fd0*/  LDL R2, [R1+0x1ce4] ;  /* 0x001ce40001027983 */ /* 0x000f280000100800 */
[----:B------:R-:W4:Y:S01]  /*43fe0*/  LDL R3, [R1+0x1ce8] ;  /* 0x001ce80001037983 */ /* 0x000f220000100800 */
[----:B---3--:R-:W-:-:S02]  /*43ff0*/  PRMT R122, RZ, 0x7610, R122 ;  /* 0x00007610ff7a7816 */ /* 0x008fc4000000007a */
[----:B----4-:R-:W-:-:S04]  /*44000*/  @!P0 LOP3.LUT R3, R3, R2, RZ, 0x3c, !PT ;  /* 0x0000000203038212 */ /* 0x010fc800078e3cff */
        /* <DEDUP_REMOVED lines=61> */
[----:B------:R-:W-:-:S02]  /*443e0*/  PRMT R123, RZ, 0x7610, R123 ;  /* 0x00007610ff7b7816 */ /* 0x000fc4000000007b */
[----:B----4-:R-:W-:-:S04]  /*443f0*/  @!P0 LOP3.LUT R3, R3, R2, RZ, 0x3c, !PT ;  /* 0x0000000203038212 */ /* 0x010fc800078e3cff */
[----:B------:R-:W-:-:S04]  /*44400*/  @!P0 LOP3.LUT R2, R3, R2, RZ, 0x3c, !PT ;  /* 0x0000000203028212 */ /* 0x000fc800078e3cff */
[----:B------:R-:W-:-:S05]  /*44410*/  @!P0 LOP3.LUT R3, R3, R2, RZ, 0x3c, !PT ;  /* 0x0000000203038212 */ /* 0x000fca00078e3cff */
[----:B------:R-:W4:Y:S04]  /*44420*/  @!P0 LDG.E.U8 R123, desc[UR6][R2.64] ;  /* 0x00000006027b8981 */ /* 0x000f28000c1e1100 */
[----:B----4-:R0:W-:Y:S04]  /*44430*/  STL [R1+0x8f8], R123 ;  /* 0x0008f87b01007387 */ /* 0x0101e80000100800 */
        /* <DEDUP_REMOVED lines=9> */
[----:B0-----:R-:W4:Y:S04]  /*444d0*/  LDL.LU R120, [R1+0x2384] ;  /* 0x0023840001787983 */ /* 0x001f280000300800 */
[----:B------:R-:W2:Y:S04]  /*444e0*/  LDL R2, [R1+0x1c5c] ;  /* 0x001c5c0001027983 */ /* 0x000ea80000100800 */
[----:B------:R-:W2:Y:S01]  /*444f0*/  LDL R3, [R1+0x1c60] ;  /* 0x001c600001037983 */ /* 0x000ea20000100800 */
[----:B------:R-:W-:-:S02]  /*44500*/  PRMT R121, RZ, 0x7610, R121 ;  /* 0x00007610ff797816 */ /* 0x000fc40000000079 */
[----:B--2---:R-:W-:-:S04]  /*44510*/  @!P0 LOP3.LUT R3, R3, R2, RZ, 0x3c, !PT ;  /* 0x0000000203038212 */ /* 0x004fc800078e3cff */
[----:B------:R-:W-:-:S04]  /*44520*/  @!P0 LOP3.LUT R2, R3, R2, RZ, 0x3c, !PT ;  /* 0x0000000203028212 */ /* 0x000fc800078e3cff */
[----:B------:R-:W-:-:S05]  /*44530*/  @!P0 LOP3.LUT R3, R3, R2, RZ, 0x3c, !PT ;  /* 0x0000000203038212 */ /* 0x000fca00078e3cff */
[----:B------:R-:W2:Y:S04]  /*44540*/  @!P0 LDG.E.U8 R121, desc[UR6][R2.64] ;  /* 0x0000000602798981 */ /* 0x000ea8000c1e1100 */
[----:B--2---:R0:W-:Y:S04]  /*44550*/  STL [R1+0x8f0], R121 ;  /* 0x0008f07901007387 */ /* 0x0041e80000100800 */
        /* <DEDUP_REMOVED lines=9> */
[----:B0-----:R-:W2:Y:S04]  /*445f0*/  LDL.LU R118, [R1+0x237c] ;  /* 0x00237c0001767983 */ /* 0x001ea80000300800 */
[----:B------:R-:W3:Y:S04]  /*44600*/  LDL R2, [R1+0x1c4c] ;  /* 0x001c4c0001027983 */ /* 0x000ee80000100800 */
[----:B------:R-:W3:Y:S01]  /*44610*/  LDL R3, [R1+0x1c50] ;  /* 0x001c500001037983 */ /* 0x000ee20000100800 */
[----:B------:R-:W-:-:S02]  /*44620*/  PRMT R119, RZ, 0x7610, R119 ;  /* 0x00007610ff777816 */ /* 0x000fc40000000077 */
[----:B---3--:R-:W-:-:S04]  /*44630*/  @!P0 LOP3.LUT R3, R3, R2, RZ, 0x3c, !PT ;  /* 0x0000000203038212 */ /* 0x008fc800078e3cff */
[----:B------:R-:W-:-:S04]  /*44640*/  @!P0 LOP3.LUT R2, R3, R2, RZ, 0x3c, !PT ;  /* 0x0000000203028212 */ /* 0x000fc800078e3cff */
[----:B------:R-:W-:-:S05]  /*44650*/  @!P0 LOP3.LUT R3, R3, R2, RZ, 0x3c, !PT ;  /* 0x0000000203038212 */ /* 0x000fca00078e3cff */
[----:B------:R-:W3:Y:S04]  /*44660*/  @!P0 LDG.E.U8 R119, desc[UR6][R2.64] ;  /* 0x0000000602778981 */ /* 0x000ee8000c1e1100 */
[----:B---3--:R0:W-:Y:S04]  /*44670*/  STL [R1+0x8e8], R119 ;  /* 0x0008e87701007387 */ /* 0x0081e80000100800 */
        /* <DEDUP_REMOVED lines=169> */
[----:B------:R0:W3:Y:S04]  /*45110*/  @!P0 LDG.E.U8 R29, desc[UR6][R2.64] ;  /* 0x00000006021d8981 */ /* 0x0000e8000c1e1100 */
[----:B------:R-:W0:Y:S04]  /*45120*/  LDL R2, [R1+0x1b1c] ;  /* 0x001b1c0001027983 */ /* 0x000e280000100800 */
[----:B------:R-:W0:Y:S01]  /*45130*/  LDL R3, [R1+0x1b20] ;  /* 0x001b200001037983 */ /* 0x000e220000100800 */
[----:B------:R-:W-:Y:S02]  /*45140*/  PRMT R98, RZ, 0x7610, R98 ;  /* 0x00007610ff627816 */ /* 0x000fe40000000062 */
[----:B0-----:R-:W-:-:S04]  /*45150*/  @!P0 LOP3.LUT R3, R3, R2, RZ, 0x3c, !PT ;  /* 0x0000000203038212 */ /* 0x001fc800078e3cff */
[----:B------:R-:W-:-:S04]  /*45160*/  @!P0 LOP3.LUT R2, R3, R2, RZ, 0x3c, !PT ;  /* 0x0000000203028212 */ /* 0x000fc800078e3cff */
[----:B------:R-:W-:-:S05]  /*45170*/  @!P0 LOP3.LUT R3, R3, R2, RZ, 0x3c, !PT ;  /* 0x0000000203038212 */ /* 0x000fca00078e3cff */
[----:B------:R-:W4:Y:S04]  /*45180*/  @!P0 LDG.E.U8 R98, desc[UR6][R2.64] ;  /* 0x0000000602628981 */ /* 0x000f28000c1e1100 */
[----:B---3--:R0:W-:Y:S04]  /*45190*/  STL [R1+0x89c], R29 ;  /* 0x00089c1d01007387 */ /* 0x0081e80000100800 */
[----:B0-----:R-:W3:Y:S04]  /*451a0*/  LDL.LU R29, [R1+0x1ae0] ;  /* 0x001ae000011d7983 */ /* 0x001ee80000300800 */
        /* <DEDUP_REMOVED lines=35> */
[----:B------:R-:W3:Y:S01]  /*453e0*/  @!P0 LDG.E.U8 R94, desc[UR6][R2.64] ;  /* 0x00000006025e8981 */ /* 0x000ee2000c1e1100 */
[----:B------:R-:W-:-:S03]  /*453f0*/  PRMT R95, RZ, 0x7610, R95 ;  /* 0x00007610ff5f7816 */ /* 0x000fc6000000005f */
[----:B---3--:R0:W-:Y:S04]  /*45400*/  STL [R1+0x888], R94 ;  /* 0x0008885e01007387 */ /* 0x0081e80000100800 */
[----:B0-----:R-:W3:Y:S04]  /*45410*/  LDL.LU R94, [R1+0x231c] ;  /* 0x00231c00015e7983 */ /* 0x001ee80000300800 */
[----:B------:R-:W4:Y:S01]  /*45420*/  LDL R3, [R1+0x1adc] ;  /* 0x001adc0001037983 */ /* 0x000f220000100800 */
[----:B------:R-:W-:-:S05]  /*45430*/  @!P0 IMAD.MOV.U32 R2, RZ, RZ, R29 ;  /* 0x000000ffff028224 */ /* 0x000fca00078e001d */
[----:B----4-:R-:W4:Y:S04]  /*45440*/  @!P0 LDG.E.U8 R95, desc[UR6][R2.64] ;  /* 0x00000006025f8981 */ /* 0x010f28000c1e1100 */
        /* <DEDUP_REMOVED lines=443> */
[----:B------:R-:W2:Y:S01]  /*47000*/  LDL R3, [R1+0x1860] ;  /* 0x0018600001037983 */ /* 0x000ea20000100800 */
[----:B------:R-:W-:Y:S01]  /*47010*/  PRMT R45, RZ, 0x7610, R45 ;  /* 0x00007610ff2d7816 */ /* 0x000fe2000000002d */
[----:B--2---:R-:W-:-:S02]  /*47020*/  @!P0 IMAD.MOV.U32 R2, RZ, RZ, R3 ;  /* 0x000000ffff028224 */ /* 0x004fc400078e0003 */
[----:B------:R-:W-:-:S05]  /*47030*/  @!P0 IMAD.MOV.U32 R3, RZ, RZ, R125 ;  /* 0x000000ffff038224 */ /* 0x000fca00078e007d */
[----:B------:R-:W2:Y:S04]  /*47040*/  @!P0 LDG.E.U8 R45, desc[UR6][R2.64] ;  /* 0x00000006022d8981 */ /* 0x000ea8000c1e1100 */
[----:B--2---:R0:W-:Y:S04]  /*47050*/  STL [R1+0x7bc], R45 ;  /* 0x0007bc2d01007387 */ /* 0x0041e80000100800 */
[----:B0-----:R-:W4:Y:S04]  /*47060*/  LDL.LU R45, [R1+0x2250] ;  /* 0x00225000012d7983 */ /* 0x001f280000300800 */
[----:B------:R-:W2:Y:S01]  /*47070*/  LDL R3, [R1+0x1858] ;  /* 0x0018580001037983 */ /* 0x000ea20000100800 */
[----:B------:R-:W-:Y:S01]  /*47080*/  PRMT R42, RZ, 0x7610, R42 ;  /* 0x00007610ff2a7816 */ /* 0x000fe2000000002a */
[----:B--2---:R-:W-:-:S02]  /*47090*/  @!P0 IMAD.MOV.U32 R2, RZ, RZ, R3 ;  /* 0x000000ffff028224 */ /* 0x004fc400078e0003 */
[----:B------:R-:W-:-:S05]  /*470a0*/  @!P0 IMAD.MOV.U32 R3, RZ, RZ, R127 ;  /* 0x000000ffff038224 */ /* 0x000fca00078e007f */
[----:B------:R-:W2:Y:S04]  /*470b0*/  @!P0 LDG.E.U8 R42, desc[UR6][R2.64] ;  /* 0x00000006022a8981 */ /* 0x000ea8000c1e1100 */
[----:B--2---:R0:W-:Y:S04]  /*470c0*/  STL [R1+0x7b8], R42 ;  /* 0x0007b82a01007387 */ /* 0x0041e80000100800 */
[----:B0-----:R-:W2:Y:S04]  /*470d0*/  LDL.LU R42, [R1+0x224c] ;  /* 0x00224c00012a7983 */ /* 0x001ea80000300800 */
[----:B------:R-:W3:Y:S01]  /*470e0*/  LDL R3, [R1+0x1850] ;  /* 0x0018500001037983 */ /* 0x000ee20000100800 */
[----:B------:R-:W-:-:S02]  /*470f0*/  PRMT R43, RZ, 0x7610, R43 ;  /* 0x00007610ff2b7816 */ /* 0x000fc4000000002b */
[----:B------:R-:W-:Y:S02]  /*47100*/  PRMT R40, RZ, 0x7610, R40 ;  /* 0x00007610ff287816 */ /* 0x000fe40000000028 */
[----:B------:R-:W-:Y:S02]  /*47110*/  PRMT R41, RZ, 0x7610, R41 ;  /* 0x00007610ff297816 */ /* 0x000fe40000000029 */
[----:B------:R-:W-:Y:S02]  /*47120*/  PRMT R38, RZ, 0x7610, R38 ;  /* 0x00007610ff267816 */ /* 0x000fe40000000026 */
[----:B------:R-:W-:Y:S02]  /*47130*/  PRMT R39, RZ, 0x7610, R39 ;  /* 0x00007610ff277816 */ /* 0x000fe40000000027 */
[----:B------:R-:W-:Y:S01]  /*47140*/  PRMT R36, RZ, 0x7610, R36 ;  /* 0x00007610ff247816 */ /* 0x000fe20000000024 */
[----:B---3--:R-:W-:Y:S02]  /*47150*/  @!P0 IMAD.MOV.U32 R2, RZ, RZ, R3 ;  /* 0x000000ffff028224 */ /* 0x008fe400078e0003 */
[----:B------:R-:W-:-:S05]  /*47160*/  @!P0 IMAD.MOV.U32 R3, RZ, RZ, R129 ;  /* 0x000000ffff038224 */ /* 0x000fca00078e0081 */
[----:B------:R0:W3:Y:S02]  /*47170*/  @!P0 LDG.E.U8 R43, desc[UR6][R2.64] ;  /* 0x00000006022b8981 */ /* 0x0000e4000c1e1100 */
[----:B0-----:R-:W-:Y:S02]  /*47180*/  @!P0 IMAD.MOV.U32 R2, RZ, RZ, R126 ;  /* 0x000000ffff028224 */ /* 0x001fe400078e007e */
[----:B------:R-:W-:-:S05]  /*47190*/  @!P0 IMAD.MOV.U32 R3, RZ, RZ, R137 ;  /* 0x000000ffff038224 */ /* 0x000fca00078e0089 */
[----:B------:R0:W4:Y:S02]  /*471a0*/  @!P0 LDG.E.U8 R40, desc[UR6][R2.64] ;  /* 0x0000000602288981 */ /* 0x000124000c1e1100 */
[----:B0-----:R-:W-:Y:S02]  /*471b0*/  @!P0 IMAD.MOV.U32 R2, RZ, RZ, R128 ;  /* 0x000000ffff028224 */ /* 0x001fe400078e0080 */
[----:B------:R-:W-:-:S05]  /*471c0*/  @!P0 IMAD.MOV.U32 R3, RZ, RZ, R139 ;  /* 0x000000ffff038224 */ /* 0x000fca00078e008b */
[----:B------:R0:W2:Y:S02]  /*471d0*/  @!P0 LDG.E.U8 R41, desc[UR6][R2.64] ;  /* 0x0000000602298981 */ /* 0x0000a4000c1e1100 */
        /* <DEDUP_REMOVED lines=8> */
[----:B------:R-:W2:Y:S04]  /*47260*/  @!P0 LDG.E.U8 R36, desc[UR6][R2.64] ;  /* 0x0000000602248981 */ /* 0x000ea8000c1e1100 */
[----:B---3--:R0:W-:Y:S04]  /*47270*/  STL [R1+0x7b4], R43 ;  /* 0x0007b42b01007387 */ /* 0x0081e80000100800 */
[----:B0-----:R-:W3:Y:S04]  /*47280*/  LDL.LU R43, [R1+0x2248] ;  /* 0x00224800012b7983 */ /* 0x001ee80000300800 */
[----:B----4-:R0:W-:Y:S04]  /*47290*/  STL [R1+0x7b0], R40 ;  /* 0x0007b02801007387 */ /* 0x0101e80000100800 */
[----:B0-----:R-:W4:Y:S04]  /*472a0*/  LDL.LU R40, [R1+0x2244] ;  /* 0x0022440001287983 */ /* 0x001f280000300800 */
[----:B--2---:R0:W-:Y:S04]  /*472b0*/  STL [R1+0x7ac], R41 ;  /* 0x0007ac2901007387 */ /* 0x0041e80000100800 */
[----:B0-----:R-:W4:Y:S04]  /*472c0*/  LDL.LU R41, [R1+0x2240] ;  /* 0x0022400001297983 */ /* 0x001f280000300800 */
[----:B------:R0:W-:Y:S04]  /*472d0*/  STL [R1+0x7a8], R38 ;  /* 0x0007a82601007387 */ /* 0x0001e80000100800 */
[----:B0-----:R-:W2:Y:S04]  /*472e0*/  LDL.LU R38, [R1+0x223c] ;  /* 0x00223c0001267983 */ /* 0x001ea80000300800 */
[----:B------:R0:W-:Y:S04]  /*472f0*/  STL [R1+0x7a4], R39 ;  /* 0x0007a42701007387 */ /* 0x0001e80000100800 */
[----:B0-----:R-:W2:Y:S04]  /*47300*/  LDL.LU R39, [R1+0x2238] ;  /* 0x0022380001277983 */ /* 0x001ea80000300800 */
[----:B------:R0:W-:Y:S04]  /*47310*/  STL [R1+0x7a0], R36 ;  /* 0x0007a02401007387 */ /* 0x0001e80000100800 */
[----:B0-----:R-:W2:Y:S04]  /*47320*/  LDL.LU R36, [R1+0x2234] ;  /* 0x0022340001247983 */ /* 0x001ea80000300800 */
[----:B------:R-:W3:Y:S01]  /*47330*/  LDL R3, [R1+0x17ec] ;  /* 0x0017ec0001037983 */ /* 0x000ee20000100800 */
[----:B------:R-:W-:Y:S01]  /*47340*/  PRMT R37, RZ, 0x7610, R37 ;  /* 0x00007610ff257816 */ /* 0x000fe20000000025 */
[----:B------:R-:W-:-:S05]  /*47350*/  @!P0 IMAD.MOV.U32 R2, RZ, RZ, R142 ;  /* 0x000000ffff028224 */ /* 0x000fca00078e008e */
[----:B---3--:R-:W3:Y:S01]  /*47360*/  @!P0 LDG.E.U8 R37, desc[UR6][R2.64] ;  /* 0x0000000602258981 */ /* 0x008ee2000c1e1100 */
[----:B------:R-:W-:-:S03]  /*47370*/  PRMT R34, RZ, 0x7610, R34 ;  /* 0x00007610ff227816 */ /* 0x000fc60000000022 */
[----:B---3--:R0:W-:Y:S04]  /*47380*/  STL [R1+0x79c], R37 ;  /* 0x00079c2501007387 */ /* 0x0081e80000100800 */
[----:B0-----:R-:W3:Y:S04]  /*47390*/  LDL.LU R37, [R1+0x2230] ;  /* 0x0022300001257983 */ /* 0x001ee80000300800 */
[----:B------:R-:W4:Y:S01]  /*473a0*/  LDL R3, [R1+0x17e4] ;  /* 0x0017e40001037983 */ /* 0x000f220000100800 */
[----:B------:R-:W-:-:S05]  /*473b0*/  @!P0 IMAD.MOV.U32 R2, RZ, RZ, R144 ;  /* 0x000000ffff028224 */ /* 0x000fca00078e0090 */
[----:B----4-:R-:W4:Y:S01]  /*473c0*/  @!P0 LDG.E.U8 R34, desc[UR6][R2.64] ;  /* 0x0000000602228981 */ /* 0x010f22000c1e1100 */
[----:B------:R-:W-:-:S03]  /*473d0*/  PRMT R35, RZ, 0x7610, R35 ;  /* 0x00007610ff237816 */ /* 0x000fc60000000023 */
[----:B----4-:R0:W-:Y:S04]  /*473e0*/  STL [R1+0x798], R34 ;  /* 0x0007982201007387 */ /* 0x0101e80000100800 */
[----:B0-----:R-:W4:Y:S04]  /*473f0*/  LDL.LU R34, [R1+0x222c] ;  /* 0x00222c0001227983 */ /* 0x001f280000300800 */
[----:B------:R-:W2:Y:S01]  /*47400*/  LDL R3, [R1+0x17dc] ;  /* 0x0017dc0001037983 */ /* 0x000ea20000100800 */
[----:B------:R-:W-:-:S05]  /*47410*/  @!P0 IMAD.MOV.U32 R2, RZ, RZ, R146 ;  /* 0x000000ffff028224 */ /* 0x000fca00078e0092 */
[----:B--2---:R-:W2:Y:S01]  /*47420*/  @!P0 LDG.E.U8 R35, desc[UR6][R2.64] ;  /* 0x0000000602238981 */ /* 0x004ea2000c1e1100 */
[----:B------:R-:W-:-:S03]  /*47430*/  PRMT R32, RZ, 0x7610, R32 ;  /* 0x00007610ff207816 */ /* 0x000fc60000000020 */
[----:B--2---:R0:W-:Y:S04]  /*47440*/  STL [R1+0x794], R35 ;  /* 0x0007942301007387 */ /* 0x0041e80000100800 */
[----:B0-----:R-:W4:Y:S04]  /*47450*/  LDL.LU R35, [R1+0x2228] ;  /* 0x0022280001237983 */ /* 0x001f280000300800 */
[----:B------:R-:W2:Y:S01]  /*47460*/  LDL R3, [R1+0x17d4] ;  /* 0x0017d40001037983 */ /* 0x000ea20000100800 */
[----:B------:R-:W-:-:S05]  /*47470*/  @!P0 IMAD.MOV.U32 R2, RZ, RZ, R148 ;  /* 0x000000ffff028224 */ /* 0x000fca00078e0094 */
[----:B--2---:R0:W2:Y:S02]  /*47480*/  @!P0 LDG.E.U8 R32, desc[UR6][R2.64] ;  /* 0x0000000602208981 */ /* 0x0040a4000c1e1100 */
[----:B0-----:R-:W-:Y:S02]  /*47490*/  PRMT R2, RZ, 0x7610, R2 ;  /* 0x00007610ff027816 */ /* 0x001fe40000000002 */
[----:B--2---:R0:W-:Y:S04]  /*474a0*/  STL [R1+0x790], R32 ;  /* 0x0007902001007387 */ /* 0x0041e80000100800 */
[----:B0-----:R-:W2:Y:S04]  /*474b0*/  LDL.LU R32, [R1+0x2224] ;  /* 0x0022240001207983 */ /* 0x001ea80000300800 */
[----:B------:R-:W3:Y:S04]  /*474c0*/  LDL R3, [R1+0x17cc] ;  /* 0x0017cc0001037983 */ /* 0x000ee80000100800 */
[----:B------:R-:W-:Y:S04]  /*474d0*/  STL.S16 [R1+0x788], R2 ;  /* 0x0007880201007387 */ /* 0x000fe80000100600 */
[----:B------:R-:W-:Y:S04]  /*474e0*/  STL.64 [R1+0x1fc8], R150 ;  /* 0x001fc89601007387 */ /* 0x000fe80000100a00 */
[----:B------:R0:W-:Y:S01]  /*474f0*/  STL.64 [R1+0x1fc0], R148 ;  /* 0x001fc09401007387 */ /* 0x0001e20000100a00 */
[----:B------:R-:W-:Y:S01]  /*47500*/  PRMT R9, RZ, 0x7610, R9 ;  /* 0x00007610ff097816 */ /* 0x000fe20000000009 */
[----:B0-----:R-:W-:-:S02]  /*47510*/  IMAD.MOV.U32 R149, RZ, RZ, R33 ;  /* 0x000000ffff957224 */ /* 0x001fc400078e0021 */
[----:B------:R-:W2:Y:S04]  /*47520*/  LDL.LU R33, [R1+0x2220] ;  /* 0x0022200001217983 */ /* 0x000ea80000300800 */
[----:B------:R0:W-:Y:S04]  /*47530*/  STL.64 [R1+0x1fb8], R146 ;  /* 0x001fb89201007387 */ /* 0x0001e80000100a00 */
[----:B------:R1:W-:Y:S04]  /*47540*/  STL.64 [R1+0x1fb0], R144 ;  /* 0x001fb09001007387 */ /* 0x0003e80000100a00 */
[----:B------:R4:W-:Y:S01]  /*47550*/  STL.64 [R1+0x1fa8], R142 ;  /* 0x001fa88e01007387 */ /* 0x0009e20000100a00 */
[----:B------:R-:W-:-:S02]  /*47560*/  @!P0 IMAD.MOV.U32 R2, RZ, RZ, R150 ;  /* 0x000000ffff028224 */ /* 0x000fc400078e0096 */
[----:B------:R-:W-:Y:S02]  /*47570*/  IMAD.MOV.U32 R151, RZ, RZ, R29 ;  /* 0x000000ffff977224 */ /* 0x000fe400078e001d */
[----:B------:R-:W-:Y:S02]  /*47580*/  IMAD.MOV.U32 R150, RZ, RZ, R26 ;  /* 0x000000ffff967224 */ /* 0x000fe400078e001a */
[----:B0-----:R-:W-:Y:S02]  /*47590*/  IMAD.MOV.U32 R146, RZ, RZ, R28 ;  /* 0x000000ffff927224 */ /* 0x001fe400078e001c */
[----:B-1----:R-:W-:Y:S02]  /*475a0*/  IMAD.MOV.U32 R144, RZ, RZ, R31 ;  /* 0x000000ffff907224 */ /* 0x002fe400078e001f */
[----:B----4-:R-:W-:Y:S02]  /*475b0*/  IMAD.MOV.U32 R142, RZ, RZ, R30 ;  /* 0x000000ffff8e7224 */ /* 0x010fe400078e001e */
[----:B------:R-:W4:Y:S04]  /*475c0*/  LDL.LU R30, [R1+0x221c] ;  /* 0x00221c00011e7983 */ /* 0x000f280000300800 */
[----:B------:R-:W4:Y:S04]  /*475d0*/  LDL.LU R31, [R1+0x2218] ;  /* 0x00221800011f7983 */ /* 0x000f280000300800 */
[----:B------:R-:W4:Y:S04]  /*475e0*/  LDL.LU R28, [R1+0x2214] ;  /* 0x00221400011c7983 */ /* 0x000f280000300800 */
[----:B------:R-:W4:Y:S04]  /*475f0*/  LDL.LU R29, [R1+0x2210] ;  /* 0x00221000011d7983 */ /* 0x000f280000300800 */
[----:B------:R-:W4:Y:S01]  /*47600*/  LDL.LU R26, [R1+0x220c] ;  /* 0x00220c00011a7983 */ /* 0x000f220000300800 */
[----:B------:R-:W-:-:S03]  /*47610*/  IMAD.MOV.U32 R147, RZ, RZ, R27 ;  /* 0x000000ffff937224 */ /* 0x000fc600078e001b */
[----:B------:R-:W4:Y:S01]  /*47620*/  LDL.LU R27, [R1+0x2208] ;  /* 0x00220800011b7983 */ /* 0x000f220000300800 */
[----:B------:R-:W-:Y:S02]  /*47630*/  IMAD.MOV.U32 R143, RZ, RZ, R24 ;  /* 0x000000ffff8f7224 */ /* 0x000fe400078e0018 */
[----:B------:R-:W-:Y:S01]  /*47640*/  IMAD.MOV.U32 R145, RZ, RZ, R25 ;  /* 0x000000ffff917224 */ /* 0x000fe200078e0019 */
[----:B------:R-:W4:Y:S04]  /*47650*/  LDL.LU R24, [R1+0x2204] ;  /* 0x0022040001187983 */ /* 0x000f280000300800 */
[----:B------:R-:W4:Y:S04]  /*47660*/  LDL.LU R148, [R1+0x930] ;  /* 0x0009300001947983 */ /* 0x000f280000300800 */
[----:B------:R-:W4:Y:S04]  /*47670*/  LDL.LU R25, [R1+0x2200] ;  /* 0x0022000001197983 */ /* 0x000f280000300800 */
[----:B------:R0:W-:Y:S04]  /*47680*/  STL.64 [R1+0x1fa0], R140 ;  /* 0x001fa08c01007387 */ /* 0x0001e80000100a00 */
[----:B0-----:R-:W4:Y:S04]  /*47690*/  LDL R140, [R1+0x17ac] ;  /* 0x0017ac00018c7983 */ /* 0x001f280000100800 */
[----:B------:R-:W4:Y:S04]  /*476a0*/  LDL R141, [R1+0x17b0] ;  /* 0x0017b000018d7983 */ /* 0x000f280000100800 */
[----:B---3--:R-:W3:Y:S04]  /*476b0*/  @!P0 LDG.E.U8 R9, desc[UR6][R2.64] ;  /* 0x0000000602098981 */ /* 0x008ee8000c1e1100 */
[----:B------:R-:W-:Y:S04]  /*476c0*/  STL.64 [R1+0x1f98], R138 ;  /* 0x001f988a01007387 */ /* 0x000fe80000100a00 */
[----:B------:R0:W-:Y:S04]  /*476d0*/  STL.64 [R1+0x1f90], R136 ;  /* 0x001f908801007387 */ /* 0x0001e80000100a00 */
[----:B0-----:R-:W3:Y:S04]  /*476e0*/  LDL.LU R137, [R1+0x788] ;  /* 0x0007880001897983 */ /* 0x001ee80000300800 */
[----:B------:R-:W-:Y:S04]  /*476f0*/  STL.64 [R1+0x1f88], R134 ;  /* 0x001f888601007387 */ /* 0x000fe80000100a00 */
        /* <DEDUP_REMOVED lines=50> */
[----:B--2---:R-:W-:Y:S04]  /*47a20*/  STL.64 [R1+0x1df0], R32 ;  /* 0x001df02001007387 */ /* 0x004fe80000100a00 */
[----:B----4-:R0:W-:Y:S04]  /*47a30*/  STL.64 [R1+0x1de8], R30 ;  /* 0x001de81e01007387 */ /* 0x0101e80000100a00 */
[----:B------:R1:W-:Y:S04]  /*47a40*/  STL.64 [R1+0x1de0], R28 ;  /* 0x001de01c01007387 */ /* 0x0003e80000100a00 */
[----:B------:R2:W-:Y:S04]  /*47a50*/  STL.64 [R1+0x1dd8], R26 ;  /* 0x001dd81a01007387 */ /* 0x0005e80000100a00 */
[----:B------:R4:W-:Y:S04]  /*47a60*/  STL.64 [R1+0x1dd0], R24 ;  /* 0x001dd01801007387 */ /* 0x0009e80000100a00 */
[----:B---3--:R3:W-:Y:S04]  /*47a70*/  STL [R1+0x21e0], R9 ;  /* 0x0021e00901007387 */ /* 0x0087e80000100800 */
[----:B0-----:R-:W3:Y:S04]  /*47a80*/  LDL R30, [R1+0x17a4] ;  /* 0x0017a400011e7983 */ /* 0x001ee80000100800 */
[----:B-1----:R-:W3:Y:S04]  /*47a90*/  LDL R29, [R1+0x17a8] ;  /* 0x0017a800011d7983 */ /* 0x002ee80000100800 */
[----:B------:R-:W3:Y:S04]  /*47aa0*/  LDL R28, [R1+0x179c] ;  /* 0x00179c00011c7983 */ /* 0x000ee80000100800 */
[----:B--2---:R-:W2:Y:S04]  /*47ab0*/  LDL R27, [R1+0x17a0] ;  /* 0x0017a000011b7983 */ /* 0x004ea80000100800 */
[----:B------:R-:W2:Y:S04]  /*47ac0*/  LDL R26, [R1+0x1794] ;  /* 0x00179400011a7983 */ /* 0x000ea80000100800 */
[----:B----4-:R-:W4:Y:S01]  /*47ad0*/  LDL R25, [R1+0x1798] ;  /* 0x0017980001197983 */ /* 0x010f220000100800 */
[----:B------:R-:W-:-:S02]  /*47ae0*/  @!P0 IMAD.MOV.U32 R2, RZ, RZ, R141 ;  /* 0x000000ffff028224 */ /* 0x000fc400078e008d */
[----:B------:R-:W-:Y:S01]  /*47af0*/  @!P0 IMAD.MOV.U32 R3, RZ, RZ, R140 ;  /* 0x000000ffff038224 */ /* 0x000fe200078e008c */
[----:B------:R-:W-:Y:S02]  /*47b00*/  PRMT R138, RZ, 0x7610, R138 ;  /* 0x00007610ff8a7816 */ /* 0x000fe4000000008a */
[----:B------:R-:W-:Y:S02]  /*47b10*/  PRMT R94, RZ, 0x7610, R94 ;  /* 0x00007610ff5e7816 */ /* 0x000fe4000000005e */
[----:B------:R-:W-:Y:S01]  /*47b20*/  PRMT R76, RZ, 0x7610, R76 ;  /* 0x00007610ff4c7816 */ /* 0x000fe2000000004c */
[----:B------:R-:W4:Y:S04]  /*47b30*/  LDL R24, [R1+0x178c] ;  /* 0x00178c0001187983 */ /* 0x000f280000100800 */
[----:B------:R0:W4:Y:S04]  /*47b40*/  @!P0 LDG.E.U8 R137, desc[UR6][R2.64] ;  /* 0x0000000602898981 */ /* 0x000128000c1e1100 */
[----:B---3--:R-:W3:Y:S01]  /*47b50*/  LDL R9, [R1+0x1790] ;  /* 0x0017900001097983 */ /* 0x008ee20000100800 */
[----:B0-----:R-:W-:-:S02]  /*47b60*/  @!P0 IMAD.MOV.U32 R3, RZ, RZ, R30 ;  /* 0x000000ffff038224 */ /* 0x001fc400078e001e */
[----:B------:R-:W-:-:S05]  /*47b70*/  @!P0 IMAD.MOV.U32 R2, RZ, RZ, R29 ;  /* 0x000000ffff028224 */ /* 0x000fca00078e001d */
[----:B------:R2:W3:Y:S02]  /*47b80*/  @!P0 LDG.E.U8 R138, desc[UR6][R2.64] ;  /* 0x00000006028a8981 */ /* 0x0004e4000c1e1100 */
[----:B--2---:R-:W-:Y:S02]  /*47b90*/  @!P0 IMAD.MOV.U32 R2, RZ, RZ, R27 ;  /* 0x000000ffff028224 */ /* 0x004fe400078e001b */
[----:B------:R-:W-:-:S05]  /*47ba0*/  @!P0 IMAD.MOV.U32 R3, RZ, RZ, R28 ;  /* 0x000000ffff038224 */ /* 0x000fca00078e001c */
[----:B------:R4:W2:Y:S02]  /*47bb0*/  @!P0 LDG.E.U8 R94, desc[UR6][R2.64] ;  /* 0x00000006025e8981 */ /* 0x0008a4000c1e1100 */
[----:B----4-:R-:W-:Y:S02]  /*47bc0*/  @!P0 IMAD.MOV.U32 R2, RZ, RZ, R25 ;  /* 0x000000ffff028224 */ /* 0x010fe400078e0019 */
[----:B------:R-:W-:-:S05]  /*47bd0*/  @!P0 IMAD.MOV.U32 R3, RZ, RZ, R26 ;  /* 0x000000ffff038224 */ /* 0x000fca00078e001a */
[----:B------:R-:W4:Y:S04]  /*47be0*/  @!P0 LDG.E.U8 R76, desc[UR6][R2.64] ;  /* 0x00000006024c8981 */ /* 0x000f28000c1e1100 */
[----:B------:R-:W-:Y:S04]  /*47bf0*/  STL [R1+0x21e4], R137 ;  /* 0x0021e48901007387 */ /* 0x000fe80000100800 */
[----:B---3--:R-:W-:Y:S04]  /*47c00*/  STL [R1+0x21e8], R138 ;  /* 0x0021e88a01007387 */ /* 0x008fe80000100800 */
[----:B--2---:R-:W-:Y:S04]  /*47c10*/  STL [R1+0x21ec], R94 ;  /* 0x0021ec5e01007387 */ /* 0x004fe80000100800 */
[----:B------:R-:W2:Y:S04]  /*47c20*/  LDL R28, [R1+0x176c] ;  /* 0x00176c00011c7983 */ /* 0x000ea80000100800 */
[----:B------:R-:W3:Y:S04]  /*47c30*/  LDL R27, [R1+0x1770] ;  /* 0x00177000011b7983 */ /* 0x000ee80000100800 */
[----:B------:R-:W3:Y:S04]  /*47c40*/  LDL R25, [R1+0x1768] ;  /* 0x0017680001197983 */ /* 0x000ee80000100800 */
[----:B----4-:R-:W-:Y:S04]  /*47c50*/  STL [R1+0x21f0], R76 ;  /* 0x0021f04c01007387 */ /* 0x010fe80000100800 */
[----:B------:R-:W4:Y:S01]  /*47c60*/  LDL R26, [R1+0x1764] ;  /* 0x00176400011a7983 */ /* 0x000f220000100800 */
[----:B------:R-:W-:Y:S01]  /*47c70*/  PRMT R58, RZ, 0x7610, R58 ;  /* 0x00007610ff3a7816 */ /* 0x000fe2000000003a */
[----:B------:R-:W-:-:S02]  /*47c80*/  @!P0 IMAD.MOV.U32 R2, RZ, RZ, R9 ;  /* 0x000000ffff028224 */ /* 0x000fc400078e0009 */
[----:B------:R-:W-:Y:S01]  /*47c90*/  @!P0 IMAD.MOV.U32 R3, RZ, RZ, R24 ;  /* 0x000000ffff038224 */ /* 0x000fe200078e0018 */
[----:B------:R-:W-:Y:S02]  /*47ca0*/  PRMT R130, RZ, 0x7610, R130 ;  /* 0x00007610ff827816 */ /* 0x000fe40000000082 */
[----:B------:R-:W-:Y:S01]  /*47cb0*/  PRMT R112, RZ, 0x7610, R112 ;  /* 0x00007610ff707816 */ /* 0x000fe20000000070 */
[----:B------:R-:W4:Y:S04]  /*47cc0*/  LDL R24, [R1+0x175c] ;  /* 0x00175c0001187983 */ /* 0x000f280000100800 */
[----:B------:R2:W4:Y:S04]  /*47cd0*/  @!P0 LDG.E.U8 R58, desc[UR6][R2.64] ;  /* 0x00000006023a8981 */ /* 0x000528000c1e1100 */
[----:B------:R-:W4:Y:S01]  /*47ce0*/  LDL R9, [R1+0x1760] ;  /* 0x0017600001097983 */ /* 0x000f220000100800 */
[----:B--2---:R-:W-:-:S02]  /*47cf0*/  @!P0 IMAD.MOV.U32 R3, RZ, RZ, R28 ;  /* 0x000000ffff038224 */ /* 0x004fc400078e001c */
[----:B---3--:R-:W-:-:S05]  /*47d00*/  @!P0 IMAD.MOV.U32 R2, RZ, RZ, R27 ;  /* 0x000000ffff028224 */ /* 0x008fca00078e001b */
[----:B------:R0:W2:Y:S02]  /*47d10*/  @!P0 LDG.E.U8 R130, desc[UR6][R2.64] ;  /* 0x0000000602828981 */ /* 0x0000a4000c1e1100 */
[----:B0-----:R-:W-:Y:S02]  /*47d20*/  @!P0 IMAD.MOV.U32 R2, RZ, RZ, R25 ;  /* 0x000000ffff028224 */ /* 0x001fe400078e0019 */
[----:B----4-:R-:W-:-:S05]  /*47d30*/  @!P0 IMAD.MOV.U32 R3, RZ, RZ, R26 ;  /* 0x000000ffff038224 */ /* 0x010fca00078e001a */
[----:B------:R0:W3:Y:S04]  /*47d40*/  @!P0 LDG.E.U8 R112, desc[UR6][R2.64] ;  /* 0x0000000602708981 */ /* 0x0000e8000c1e1100 */
[----:B------:R-:W-:Y:S01]  /*47d50*/  STL [R1+0x21f4], R58 ;  /* 0x0021f43a01007387 */ /* 0x000fe20000100800 */
[----:B0-----:R-:W-:Y:S02]  /*47d60*/  @!P0 IMAD.MOV.U32 R3, RZ, RZ, R24 ;  /* 0x000000ffff038224 */ /* 0x001fe400078e0018 */
[----:B------:R-:W-:Y:S01]  /*47d70*/  @!P0 IMAD.MOV.U32 R2, RZ, RZ, R9 ;  /* 0x000000ffff028224 */ /* 0x000fe200078e0009 */
[----:B--2---:R-:W-:Y:S04]  /*47d80*/  STL [R1+0x21f8], R130 ;  /* 0x0021f88201007387 */ /* 0x004fe80000100800 */
[----:B------:R-:W2:Y:S04]  /*47d90*/  LDL R32, [R1+0x1754] ;  /* 0x0017540001207983 */ /* 0x000ea80000100800 */
[----:B------:R-:W4:Y:S04]  /*47da0*/  LDL R31, [R1+0x1758] ;  /* 0x00175800011f7983 */ /* 0x000f280000100800 */
[----:B---3--:R-:W-:Y:S04]  /*47db0*/  STL [R1+0x21fc], R112 ;  /* 0x0021fc7001007387 */ /* 0x008fe80000100800 */
[----:B------:R-:W3:Y:S04]  /*47dc0*/  LDL R30, [R1+0x174c] ;  /* 0x00174c00011e7983 */ /* 0x000ee80000100800 */
[----:B------:R-:W3:Y:S04]  /*47dd0*/  LDL R29, [R1+0x1750] ;  /* 0x00175000011d7983 */ /* 0x000ee80000100800 */
[----:B------:R-:W3:Y:S04]  /*47de0*/  LDL R28, [R1+0x172c] ;  /* 0x00172c00011c7983 */ /* 0x000ee80000100800 */
[----:B------:R-:W3:Y:S04]  /*47df0*/  LDL R27, [R1+0x1730] ;  /* 0x00173000011b7983 */ /* 0x000ee80000100800 */
[----:B------:R-:W3:Y:S04]  /*47e00*/  LDL R26, [R1+0x1724] ;  /* 0x00172400011a7983 */ /* 0x000ee80000100800 */
[----:B------:R-:W3:Y:S04]  /*47e10*/  LDL R25, [R1+0x1728] ;  /* 0x0017280001197983 */ /* 0x000ee80000100800 */
[----:B------:R-:W3:Y:S04]  /*47e20*/  LDL R24, [R1+0x171c] ;  /* 0x00171c0001187983 */ /* 0x000ee80000100800 */
[----:B------:R-:W3:Y:S01]  /*47e30*/  LDL R9, [R1+0x1720] ;  /* 0x0017200001097983 */ /* 0x000ee20000100800 */
[----:B------:R-:W-:-:S02]  /*47e40*/  PRMT R93, RZ, 0x7610, R93 ;  /* 0x00007610ff5d7816 */ /* 0x000fc4000000005d */
[----:B------:R-:W-:-:S04]  /*47e50*/  PRMT R75, RZ, 0x7610, R75 ;  /* 0x00007610ff4b7816 */ /* 0x000fc8000000004b */
[----:B------:R2:W3:Y:S01]  /*47e60*/  @!P0 LDG.E.U8 R93, desc[UR6][R2.64] ;  /* 0x00000006025d8981 */ /* 0x0004e2000c1e1100 */
[----:B------:R-:W-:Y:S02]  /*47e70*/  PRMT R57, RZ, 0x7610, R57 ;  /* 0x00007610ff397816 */ /* 0x000fe40000000039 */
[----:B------:R-:W-:Y:S02]  /*47e80*/  PRMT R129, RZ, 0x7610, R129 ;  /* 0x00007610ff817816 */ /* 0x000fe40000000081 */
[----:B------:R-:W-:Y:S01]  /*47e90*/  PRMT R111, RZ, 0x7610, R111 ;  /* 0x00007610ff6f7816 */ /* 0x000fe2000000006f */
[----:B--2---:R-:W-:Y:S02]  /*47ea0*/  @!P0 IMAD.MOV.U32 R3, RZ, RZ, R32 ;  /* 0x000000ffff038224 */ /* 0x004fe400078e0020 */
[----:B----4-:R-:W-:Y:S01]  /*47eb0*/  @!P0 IMAD.MOV.U32 R2, RZ, RZ, R31 ;  /* 0x000000ffff028224 */ /* 0x010fe200078e001f */
[----:B------:R-:W-:Y:S01]  /*47ec0*/  PRMT R92, RZ, 0x7610, R92 ;  /* 0x00007610ff5c7816 */ /* 0x000fe2000000005c */
[----:B------:R-:W2:Y:S04]  /*47ed0*/  LDL R32, [R1+0x16dc] ;  /* 0x0016dc0001207983 */ /* 0x000ea80000100800 */
[----:B------:R3:W4:Y:S04]  /*47ee0*/  @!P0 LDG.E.U8 R75, desc[UR6][R2.64] ;  /* 0x00000006024b8981 */ /* 0x000728000c1e1100 */
[----:B------:R-:W2:Y:S01]  /*47ef0*/  LDL R31, [R1+0x16e0] ;  /* 0x0016e000011f7983 */ /* 0x000ea20000100800 */
[----:B---3--:R-:W-:-:S02]  /*47f00*/  @!P0 IMAD.MOV.U32 R3, RZ, RZ, R30 ;  /* 0x000000ffff038224 */ /* 0x008fc400078e001e */
[----:B------:R-:W-:Y:S01]  /*47f10*/  @!P0 IMAD.MOV.U32 R2, RZ, RZ, R29 ;  /* 0x000000ffff028224 */ /* 0x000fe200078e001d */
[----:B------:R-:W3:Y:S04]  /*47f20*/  LDL R30, [R1+0x1714] ;  /* 0x00171400011e7983 */ /* 0x000ee80000100800 */
[----:B------:R-:W4:Y:S04]  /*47f30*/  LDL R29, [R1+0x1718] ;  /* 0x00171800011d7983 */ /* 0x000f280000100800 */
[----:B------:R0:W2:Y:S02]  /*47f40*/  @!P0 LDG.E.U8 R57, desc[UR6][R2.64] ;  /* 0x0000000602398981 */ /* 0x0000a4000c1e1100 */
[----:B0-----:R-:W-:-:S02]  /*47f50*/  @!P0 IMAD.MOV.U32 R2, RZ, RZ, R27 ;  /* 0x000000ffff028224 */ /* 0x001fc400078e001b */
[----:B------:R-:W-:Y:S01]  /*47f60*/  @!P0 IMAD.MOV.U32 R3, RZ, RZ, R28 ;  /* 0x000000ffff038224 */ /* 0x000fe200078e001c */
[----:B------:R-:W2:Y:S04]  /*47f70*/  LDL R27, [R1+0x1710] ;  /* 0x00171000011b7983 */ /* 0x000ea80000100800 */
[----:B------:R-:W2:Y:S04]  /*47f80*/  LDL R28, [R1+0x170c] ;  /* 0x00170c00011c7983 */ /* 0x000ea80000100800 */
[----:B------:R0:W2:Y:S02]  /*47f90*/  @!P0 LDG.E.U8 R129, desc[UR6][R2.64] ;  /* 0x0000000602818981 */ /* 0x0000a4000c1e1100 */
[----:B0-----:R-:W-:-:S02]  /*47fa0*/  @!P0 IMAD.MOV.U32 R3, RZ, RZ, R26 ;  /* 0x000000ffff038224 */ /* 0x001fc400078e001a */
[----:B------:R-:W2:Y:S01]  /*47fb0*/  LDL R26, [R1+0x16ec] ;  /* 0x0016ec00011a7983 */ /* 0x000ea20000100800 */
[----:B------:R-:W-:-:S03]  /*47fc0*/  @!P0 IMAD.MOV.U32 R2, RZ, RZ, R25 ;  /* 0x000000ffff028224 */ /* 0x000fc600078e0019 */
[----:B------:R-:W2:Y:S04]  /*47fd0*/  LDL R25, [R1+0x16f0] ;  /* 0x0016f00001197983 */ /* 0x000ea80000100800 */
[----:B------:R0:W2:Y:S02]  /*47fe0*/  @!P0 LDG.E.U8 R111, desc[UR6][R2.64] ;  /* 0x00000006026f8981 */ /* 0x0000a4000c1e1100 */
[----:B0-----:R-:W-:Y:S02]  /*47ff0*/  @!P0 IMAD.MOV.U32 R3, RZ, RZ, R24 ;  /* 0x000000ffff038224 */ /* 0x001fe400078e0018 */
[----:B------:R-:W2:Y:S01]  /*48000*/  LDL R24, [R1+0x16e4] ;  /* 0x0016e40001187983 */ /* 0x000ea20000100800 */
[----:B------:R-:W-:-:S03]  /*48010*/  @!P0 IMAD.MOV.U32 R2, RZ, RZ, R9 ;  /* 0x000000ffff028224 */ /* 0x000fc600078e0009 */
[----:B------:R-:W2:Y:S01]  /*48020*/  LDL R9, [R1+0x16e8] ;  /* 0x0016e80001097983 */ /* 0x000ea20000100800 */
[----:B------:R-:W-:-:S03]  /*48030*/  PRMT R74, RZ, 0x7610, R74 ;  /* 0x00007610ff4a7816 */ /* 0x000fc6000000004a */
[----:B------:R3:W2:Y:S01]  /*48040*/  @!P0 LDG.E.U8 R92, desc[UR6][R2.64] ;  /* 0x00000006025c8981 */ /* 0x0006a2000c1e1100 */
[----:B------:R-:W-:Y:S02]  /*48050*/  PRMT R56, RZ, 0x7610, R56 ;  /* 0x00007610ff387816 */ /* 0x000fe40000000038 */
[----:B------:R-:W-:Y:S01]  /*48060*/  PRMT R128, RZ, 0x7610, R128 ;  /* 0x00007610ff807816 */ /* 0x000fe20000000080 */
[----:B---3--:R-:W-:Y:S02]  /*48070*/  @!P0 IMAD.MOV.U32 R3, RZ, RZ, R30 ;  /* 0x000000ffff038224 */ /* 0x008fe400078e001e */
[----:B----4-:R-:W-:Y:S01]  /*48080*/  @!P0 IMAD.MOV.U32 R2, RZ, RZ, R29 ;  /* 0x000000ffff028224 */ /* 0x010fe200078e001d */
[----:B------:R-:W3:Y:S04]  /*48090*/  LDL R30, [R1+0x16d4] ;  /* 0x0016d400011e7983 */ /* 0x000ee80000100800 */
[----:B------:R-:W4:Y:S04]  /*480a0*/  LDL R29, [R1+0x16d8] ;  /* 0x0016d800011d7983 */ /* 0x000f280000100800 */
[----:B------:R2:W4:Y:S02]  /*480b0*/  @!P0 LDG.E.U8 R74, desc[UR6][R2.64] ;  /* 0x00000006024a8981 */ /* 0x000524000c1e1100 */
[----:B--2---:R-:W-:-:S02]  /*480c0*/  @!P0 IMAD.MOV.U32 R2, RZ, RZ, R27 ;  /* 0x000000ffff028224 */ /* 0x004fc400078e001b */
        /* <DEDUP_REMOVED lines=13> */
[----:B------:R-:W-:Y:S02]  /*481a0*/  PRMT R110, RZ, 0x7610, R110 ;  /* 0x00007610ff6e7816 */ /* 0x000fe4000000006e */
[----:B------:R-:W-:-:S04]  /*481b0*/  PRMT R91, RZ, 0x7610, R91 ;  /* 0x00007610ff5b7816 */ /* 0x000fc8000000005b */
[----:B------:R0:W2:Y:S01]  /*481c0*/  @!P0 LDG.E.U8 R110, desc[UR6][R2.64] ;  /* 0x00000006026e8981 */ /* 0x0000a2000c1e1100 */
[----:B------:R-:W-:Y:S01]  /*481d0*/  PRMT R73, RZ, 0x7610, R73 ;  /* 0x00007610ff497816 */ /* 0x000fe20000000049 */
[----:B0-----:R-:W-:Y:S02]  /*481e0*/  @!P0 IMAD.MOV.U32 R2, RZ, RZ, R31 ;  /* 0x000000ffff028224 */ /* 0x001fe400078e001f */
[----:B------:R-:W-:Y:S01]  /*481f0*/  @!P0 IMAD.MOV.U32 R3, RZ, RZ, R32 ;  /* 0x000000ffff038224 */ /* 0x000fe200078e0020 */
[----:B------:R-:W-:Y:S02]  /*48200*/  PRMT R55, RZ, 0x7610, R55 ;  /* 0x00007610ff377816 */ /* 0x000fe40000000037 */
[----:B------:R-:W-:Y:S02]  /*48210*/  PRMT R127, RZ, 0x7610, R127 ;  /* 0x00007610ff7f7816 */ /* 0x000fe4000000007f */
[----:B------:R-:W-:Y:S01]  /*48220*/  PRMT R109, RZ, 0x7610, R109 ;  /* 0x00007610ff6d7816 */ /* 0x000fe2000000006d */
[----:B------:R-:W2:Y:S04]  /*48230*/  LDL R32, [R1+0x1664] ;  /* 0x0016640001207983 */ /* 0x000ea80000100800 */
[----:B------:R3:W2:Y:S04]  /*48240*/  @!P0 LDG.E.U8 R91, desc[UR6][R2.64] ;  /* 0x00000006025b8981 */ /* 0x0006a8000c1e1100 */
[----:B------:R-:W2:Y:S01]  /*48250*/  LDL R31, [R1+0x1668] ;  /* 0x00166800011f7983 */ /* 0x000ea20000100800 */
[----:B---3--:R-:W-:-:S02]  /*48260*/  @!P0 IMAD.MOV.U32 R3, RZ, RZ, R30 ;  /* 0x000000ffff038224 */ /* 0x008fc400078e001e */
        /* <DEDUP_REMOVED lines=474> */
[----:B------:R-:W-:Y:S02]  /*4a010*/  PRMT R246, RZ, 0x7610, R246 ;  /* 0x00007610fff67816 */ /* 0x000fe400000000f6 */
[----:B------:R-:W-:Y:S02]  /*4a020*/  PRMT R245, RZ, 0x7610, R245 ;  /* 0x00007610fff57816 */ /* 0x000fe400000000f5 */
[----:B------:R-:W-:Y:S01]  /*4a030*/  PRMT R244, RZ, 0x7610, R244 ;  /* 0x00007610fff47816 */ /* 0x000fe200000000f4 */
[----:B------:R-:W2:Y:S04]  /*4a040*/  LDL.LU R40, [R1+0x1270] ;  /* 0x0012700001287983 */ /* 0x000ea80000300800 */
[----:B------:R0:W2:Y:S02]  /*4a050*/  @!P0 LDG.E.U8 R247, desc[UR6][R2.64] ;  /* 0x0000000602f78981 */ /* 0x0000a4000c1e1100 */
[----:B0-----:R-:W-:-:S02]  /*4a060*/  @!P0 IMAD.MOV.U32 R2, RZ, RZ, R31 ;  /* 0x000000ffff028224 */ /* 0x001fc400078e001f */
[----:B------:R-:W-:Y:S01]  /*4a070*/  @!P0 IMAD.MOV.U32 R3, RZ, RZ, R32 ;  /* 0x000000ffff038224 */ /* 0x000fe200078e0020 */
[----:B------:R-:W-:Y:S02]  /*4a080*/  PRMT R243, RZ, 0x7610, R243 ;  /* 0x00007610fff37816 */ /* 0x000fe400000000f3 */
[----:B------:R-:W-:Y:S01]  /*4a090*/  PRMT R242, RZ, 0x7610, R242 ;  /* 0x00007610fff27816 */ /* 0x000fe200000000f2 */
[----:B------:R-:W2:Y:S04]  /*4a0a0*/  LDL R31, [R1+0x1260] ;  /* 0x00126000011f7983 */ /* 0x000ea80000100800 */
[----:B------:R3:W2:Y:S04]  /*4a0b0*/  @!P0 LDG.E.U8 R246, desc[UR6][R2.64] ;  /* 0x0000000602f68981 */ /* 0x0006a8000c1e1100 */
[----:B------:R-:W2:Y:S01]  /*4a0c0*/  LDL R32, [R1+0x125c] ;  /* 0x00125c0001207983 */ /* 0x000ea20000100800 */
[----:B---3--:R-:W-:-:S02]  /*4a0d0*/  @!P0 IMAD.MOV.U32 R3, RZ, RZ, R30 ;  /* 0x000000ffff038224 */ /* 0x008fc400078e001e */
[----:B----4-:R-:W-:Y:S01]  /*4a0e0*/  @!P0 IMAD.MOV.U32 R2, RZ, RZ, R29 ;  /* 0x000000ffff028224 */ /* 0x010fe200078e001d */
[----:B------:R-:W-:Y:S01]  /*4a0f0*/  PRMT R241, RZ, 0x7610, R241 ;  /* 0x00007610fff17816 */ /* 0x000fe200000000f1 */
[----:B------:R-:W3:Y:S04]  /*4a100*/  LDL R29, [R1+0x1294] ;  /* 0x00129400011d7983 */ /* 0x000ee80000100800 */
[----:B------:R2:W4:Y:S04]  /*4a110*/  @!P0 LDG.E.U8 R245, desc[UR6][R2.64] ;  /* 0x0000000602f58981 */ /* 0x000528000c1e1100 */
[----:B------:R-:W4:Y:S01]  /*4a120*/  LDL R30, [R1+0x1254] ;  /* 0x00125400011e7983 */ /* 0x000f220000100800 */
[----:B--2---:R-:W-:-:S02]  /*4a130*/  @!P0 IMAD.MOV.U32 R2, RZ, RZ, R27 ;  /* 0x000000ffff028224 */ /* 0x004fc400078e001b */
[----:B------:R-:W-:Y:S01]  /*4a140*/  @!P0 IMAD.MOV.U32 R3, RZ, RZ, R28 ;  /* 0x000000ffff038224 */ /* 0x000fe200078e001c */
[----:B------:R-:W2:Y:S04]  /*4a150*/  LDL R27, [R1+0x128c] ;  /* 0x00128c00011b7983 */ /* 0x000ea80000100800 */
[----:B------:R-:W4:Y:S04]  /*4a160*/  LDL R28, [R1+0x1298] ;  /* 0x00129800011c7983 */ /* 0x000f280000100800 */
        /* <DEDUP_REMOVED lines=9> */
[----:B------:R-:W2:Y:S04]  /*4a200*/  LDL R9, [R1+0x1268] ;  /* 0x0012680001097983 */ /* 0x000ea80000100800 */
[----:B------:R3:W2:Y:S01]  /*4a210*/  @!P0 LDG.E.U8 R242, desc[UR6][R2.64] ;  /* 0x0000000602f28981 */ /* 0x0006a2000c1e1100 */
[----:B------:R-:W-:Y:S02]  /*4a220*/  PRMT R240, RZ, 0x7610, R240 ;  /* 0x00007610fff07816 */ /* 0x000fe400000000f0 */
[----:B------:R-:W-:Y:S01]  /*4a230*/  PRMT R239, RZ, 0x7610, R239 ;  /* 0x00007610ffef7816 */ /* 0x000fe200000000ef */
[----:B---3--:R-:W-:Y:S02]  /*4a240*/  @!P0 IMAD.MOV.U32 R3, RZ, RZ, R29 ;  /* 0x000000ffff038224 */ /* 0x008fe400078e001d */
[----:B------:R-:W3:Y:S01]  /*4a250*/  LDL R29, [R1+0x1258] ;  /* 0x00125800011d7983 */ /* 0x000ee20000100800 */
[----:B----4-:R-:W-:-:S03]  /*4a260*/  @!P0 IMAD.MOV.U32 R2, RZ, RZ, R28 ;  /* 0x000000ffff028224 */ /* 0x010fc600078e001c */
[----:B------:R-:W4:Y:S04]  /*4a270*/  LDL R28, [R1+0x124c] ;  /* 0x00124c00011c7983 */ /* 0x000f280000100800 */
[----:B------:R2:W4:Y:S02]  /*4a280*/  @!P0 LDG.E.U8 R241, desc[UR6][R2.64] ;  /* 0x0000000602f18981 */ /* 0x000524000c1e1100 */
[----:B--2---:R-:W-:Y:S02]  /*4a290*/  @!P0 IMAD.MOV.U32 R2, RZ, RZ, R26 ;  /* 0x000000ffff028224 */ /* 0x004fe400078e001a */
[----:B------:R-:W-:Y:S01]  /*4a2a0*/  @!P0 IMAD.MOV.U32 R3, RZ, RZ, R27 ;  /* 0x000000ffff038224 */ /* 0x000fe200078e001b */
[----:B------:R-:W2:Y:S04]  /*4a2b0*/  LDL R26, [R1+0x122c] ;  /* 0x00122c00011a7983 */ /* 0x000ea80000100800 */
[----:B------:R-:W2:Y:S04]  /*4a2c0*/  LDL R27, [R1+0x1250] ;  /* 0x00125000011b7983 */ /* 0x000ea80000100800 */
[----:B------:R0:W2:Y:S02]  /*4a2d0*/  @!P0 LDG.E.U8 R240, desc[UR6][R2.64] ;  /* 0x0000000602f08981 */ /* 0x0000a4000c1e1100 */
[----:B0-----:R-:W-:-:S02]  /*4a2e0*/  @!P0 IMAD.MOV.U32 R2, RZ, RZ, R40 ;  /* 0x000000ffff028224 */ /* 0x001fc400078e0028 */
[----:B------:R-:W-:Y:S02]  /*4a2f0*/  @!P0 IMAD.MOV.U32 R3, RZ, RZ, R25 ;  /* 0x000000ffff038224 */ /* 0x000fe400078e0019 */
        /* <DEDUP_REMOVED lines=18> */
[----:B0-----:R-:W-:-:S03]  /*4a420*/  @!P0 IMAD.MOV.U32 R3, RZ, RZ, R30 ;  /* 0x000000ffff038224 */ /* 0x001fc600078e001e */
[----:B------:R-:W2:Y:S01]  /*4a430*/  LDL R30, [R1+0x121c] ;  /* 0x00121c00011e7983 */ /* 0x000ea20000100800 */
[----:B---3--:R-:W-:-:S03]  /*4a440*/  @!P0 IMAD.MOV.U32 R2, RZ, RZ, R29 ;  /* 0x000000ffff028224 */ /* 0x008fc600078e001d */
[----:B------:R-:W3:Y:S04]  /*4a450*/  LDL R29, [R1+0x1220] ;  /* 0x00122000011d7983 */ /* 0x000ee80000100800 */
[----:B------:R4:W3:Y:S02]  /*4a460*/  @!P0 LDG.E.U8 R236, desc[UR6][R2.64] ;  /* 0x0000000602ec8981 */ /* 0x0008e4000c1e1100 */
[----:B----4-:R-:W-:Y:S02]  /*4a470*/  @!P0 IMAD.MOV.U32 R3, RZ, RZ, R28 ;  /* 0x000000ffff038224 */ /* 0x010fe400078e001c */
        /* <DEDUP_REMOVED lines=11> */
[----:B------:R-:W-:-:S03]  /*4a530*/  @!P0 IMAD.MOV.U32 R2, RZ, RZ, R9 ;  /* 0x000000ffff028224 */ /* 0x000fc600078e0009 */
[----:B------:R-:W2:Y:S01]  /*4a540*/  LDL R9, [R1+0x11f0] ;  /* 0x0011f00001097983 */ /* 0x000ea20000100800 */
[----:B------:R-:W-:-:S03]  /*4a550*/  PRMT R232, RZ, 0x7610, R232 ;  /* 0x00007610ffe87816 */ /* 0x000fc600000000e8 */
[----:B------:R0:W2:Y:S01]  /*4a560*/  @!P0 LDG.E.U8 R233, desc[UR6][R2.64] ;  /* 0x0000000602e98981 */ /* 0x0000a2000c1e1100 */
[----:B------:R-:W-:Y:S02]  /*4a570*/  PRMT R231, RZ, 0x7610, R231 ;  /* 0x00007610ffe77816 */ /* 0x000fe400000000e7 */
[----:B------:R-:W-:Y:S01]  /*4a580*/  PRMT R230, RZ, 0x7610, R230 ;  /* 0x00007610ffe67816 */ /* 0x000fe200000000e6 */
[----:B0-----:R-:W-:Y:S02]  /*4a590*/  @!P0 IMAD.MOV.U32 R3, RZ, RZ, R30 ;  /* 0x000000ffff038224 */ /* 0x001fe400078e001e */
        /* <DEDUP_REMOVED lines=134> */
[----:B------:R-:W-:Y:S02]  /*4ae00*/  PRMT R206, RZ, 0x7610, R206 ;  /* 0x00007610ffce7816 */ /* 0x000fe400000000ce */
[----:B------:R-:W-:Y:S01]  /*4ae10*/  PRMT R205, RZ, 0x7610, R205 ;  /* 0x00007610ffcd7816 */ /* 0x000fe200000000cd */
[----:B------:R0:W2:Y:S04]  /*4ae20*/  @!P0 LDG.E.U8 R210, desc[UR6][R2.64] ;  /* 0x0000000602d28981 */ /* 0x0000a8000c1e1100 */
[----:B------:R-:W2:Y:S04]  /*4ae30*/  LDL R31, [R1+0xc80] ;  /* 0x000c8000011f7983 */ /* 0x000ea80000100800 */
        /* <DEDUP_REMOVED lines=47> */
[----:B------:R-:W-:-:S05]  /*4b130*/  @!P0 IMAD.MOV.U32 R3, RZ, RZ, R32 ;  /* 0x000000ffff038224 */ /* 0x000fca00078e0020 */
[----:B------:R0:W2:Y:S01]  /*4b140*/  @!P0 LDG.E.U8 R201, desc[UR6][R2.64] ;  /* 0x0000000602c98981 */ /* 0x0000a2000c1e1100 */
[----:B------:R-:W-:Y:S01]  /*4b150*/  PRMT R199, RZ, 0x7610, R199 ;  /* 0x00007610ffc77816 */ /* 0x000fe200000000c7 */
[----:B0-----:R-:W-:Y:S02]  /*4b160*/  @!P0 IMAD.MOV.U32 R3, RZ, RZ, R30 ;  /* 0x000000ffff038224 */ /* 0x001fe400078e001e */
[----:B------:R-:W2:Y:S01]  /*4b170*/  LDL R30, [R1+0xc3c] ;  /* 0x000c3c00011e7983 */ /* 0x000ea20000100800 */
[----:B------:R-:W-:Y:S01]  /*4b180*/  PRMT R198, RZ, 0x7610, R198 ;  /* 0x00007610ffc67816 */ /* 0x000fe200000000c6 */
[----:B---3--:R-:W-:Y:S02]  /*4b190*/  @!P0 IMAD.MOV.U32 R2, RZ, RZ, R29 ;  /* 0x000000ffff028224 */ /* 0x008fe400078e001d */
        /* <DEDUP_REMOVED lines=18> */
[----:B------:R0:W2:Y:S02]  /*4b2c0*/  @!P0 LDG.E.U8 R197, desc[UR6][R2.64] ;  /* 0x0000000602c58981 */ /* 0x0000a4000c1e1100 */
[----:B0-----:R-:W-:Y:S01]  /*4b2d0*/  @!P0 IMAD.MOV.U32 R3, RZ, RZ, R30 ;  /* 0x000000ffff038224 */ /* 0x001fe200078e001e */
[----:B------:R-:W-:Y:S02]  /*4b2e0*/  PRMT R195, RZ, 0x7610, R195 ;  /* 0x00007610ffc37816 */ /* 0x000fe400000000c3 */
[----:B------:R-:W-:Y:S01]  /*4b2f0*/  PRMT R194, RZ, 0x7610, R194 ;  /* 0x00007610ffc27816 */ /* 0x000fe200000000c2 */
[----:B---3--:R-:W-:-:S05]  /*4b300*/  @!P0 IMAD.MOV.U32 R2, RZ, RZ, R29 ;  /* 0x000000ffff028224 */ /* 0x008fca00078e001d */
[----:B------:R4:W3:Y:S02]  /*4b310*/  @!P0 LDG.E.U8 R196, desc[UR6][R2.64] ;  /* 0x0000000602c48981 */ /* 0x0008e4000c1e1100 */
[----:B----4-:R-:W-:Y:S02]  /*4b320*/  @!P0 IMAD.MOV.U32 R3, RZ, RZ, R28 ;  /* 0x000000ffff038224 */ /* 0x010fe400078e001c */
[----:B--2---:R-:W-:Y:S02]  /*4b330*/  @!P0 IMAD.MOV.U32 R2, RZ, RZ, R24 ;  /* 0x000000ffff028224 */ /* 0x004fe400078e0018 */
[----:B------:R-:W2:Y:S04]  /*4b340*/  LDL.LU R24, [R1+0xbd4] ;  /* 0x000bd40001187983 */ /* 0x000ea80000300800 */
[----:B------:R-:W4:Y:S04]  /*4b350*/  LDL R31, [R1+0xc08] ;  /* 0x000c0800011f7983 */ /* 0x000f280000100800 */
[----:B------:R-:W3:Y:S04]  /*4b360*/  LDL R32, [R1+0xc04] ;  /* 0x000c040001207983 */ /* 0x000ee80000100800 */
[----:B------:R-:W2:Y:S04]  /*4b370*/  LDL R30, [R1+0xbfc] ;  /* 0x000bfc00011e7983 */ /* 0x000ea80000100800 */
[----:B------:R-:W2:Y:S04]  /*4b380*/  LDL R29, [R1+0xc00] ;  /* 0x000c0000011d7983 */ /* 0x000ea80000100800 */
[----:B------:R0:W2:Y:S04]  /*4b390*/  @!P0 LDG.E.U8 R195, desc[UR6][R2.64] ;  /* 0x0000000602c38981 */ /* 0x0000a8000c1e1100 */
[----:B------:R-:W2:Y:S01]  /*4b3a0*/  LDL R28, [R1+0xbf4] ;  /* 0x000bf400011c7983 */ /* 0x000ea20000100800 */
[----:B------:R-:W-:-:S02]  /*4b3b0*/  PRMT R193, RZ, 0x7610, R193 ;  /* 0x00007610ffc17816 */ /* 0x000fc400000000c1 */
[----:B------:R-:W-:Y:S02]  /*4b3c0*/  PRMT R192, RZ, 0x7610, R192 ;  /* 0x00007610ffc07816 */ /* 0x000fe400000000c0 */
[----:B------:R-:W-:Y:S02]  /*4b3d0*/  PRMT R191, RZ, 0x7610, R191 ;  /* 0x00007610ffbf7816 */ /* 0x000fe400000000bf */
[----:B------:R-:W-:Y:S02]  /*4b3e0*/  PRMT R190, RZ, 0x7610, R190 ;  /* 0x00007610ffbe7816 */ /* 0x000fe400000000be */
[----:B------:R-:W-:Y:S02]  /*4b3f0*/  PRMT R188, RZ, 0x7610, R188 ;  /* 0x00007610ffbc7816 */ /* 0x000fe400000000bc */
[----:B------:R-:W-:Y:S02]  /*4b400*/  PRMT R187, RZ, 0x7610, R187 ;  /* 0x00007610ffbb7816 */ /* 0x000fe400000000bb */
[----:B------:R-:W-:Y:S01]  /*4b410*/  PRMT R186, RZ, 0x7610, R186 ;  /* 0x00007610ffba7816 */ /* 0x000fe200000000ba */
        /* <DEDUP_REMOVED lines=10> */
[----:B------:R4:W2:Y:S02]  /*4b4c0*/  @!P0 LDG.E.U8 R193, desc[UR6][R2.64] ;  /* 0x0000000602c18981 */ /* 0x0008a4000c1e1100 */
[----:B----4-:R-:W-:Y:S02]  /*4b4d0*/  @!P0 IMAD.MOV.U32 R2, RZ, RZ, R31 ;  /* 0x000000ffff028224 */ /* 0x010fe400078e001f */
[----:B---3--:R-:W-:Y:S01]  /*4b4e0*/  @!P0 IMAD.MOV.U32 R3, RZ, RZ, R32 ;  /* 0x000000ffff038224 */ /* 0x008fe200078e0020 */
[----:B------:R-:W3:Y:S04]  /*4b4f0*/  LDL R31, [R1+0xbc4] ;  /* 0x000bc400011f7983 */ /* 0x000ee80000100800 */
[----:B------:R-:W4:Y:S04]  /*4b500*/  LDL R32, [R1+0xa98] ;  /* 0x000a980001207983 */ /* 0x000f280000100800 */
[----:B------:R2:W4:Y:S02]  /*4b510*/  @!P0 LDG.E.U8 R192, desc[UR6][R2.64] ;  /* 0x0000000602c08981 */ /* 0x000524000c1e1100 */
[----:B--2---:R-:W-:-:S02]  /*4b520*/  @!P0 IMAD.MOV.U32 R3, RZ, RZ, R30 ;  /* 0x000000ffff038224 */ /* 0x004fc400078e001e */
[----:B------:R-:W2:Y:S01]  /*4b530*/  LDL R30, [R1+0xbc8] ;  /* 0x000bc800011e7983 */ /* 0x000ea20000100800 */
        /* <DEDUP_REMOVED lines=11> */
[----:B------:R0:W4:Y:S02]  /*4b5f0*/  @!P0 LDG.E.U8 R188, desc[UR6][R2.64] ;  /* 0x0000000602bc8981 */ /* 0x000124000c1e1100 */
[----:B0-----:R-:W-:Y:S02]  /*4b600*/  @!P0 IMAD.MOV.U32 R3, RZ, RZ, R25 ;  /* 0x000000ffff038224 */ /* 0x001fe400078e0019 */
[----:B------:R-:W4:Y:S01]  /*4b610*/  LDL R25, [R1+0xb14] ;  /* 0x000b140001197983 */ /* 0x000f220000100800 */
[----:B------:R-:W-:-:S03]  /*4b620*/  @!P0 IMAD.MOV.U32 R2, RZ, RZ, R9 ;  /* 0x000000ffff028224 */ /* 0x000fc600078e0009 */
[----:B------:R-:W4:Y:S04]  /*4b630*/  LDL R9, [R1+0xb18] ;  /* 0x000b180001097983 */ /* 0x000f280000100800 */
[----:B------:R3:W4:Y:S01]  /*4b640*/  @!P0 LDG.E.U8 R187, desc[UR6][R2.64] ;  /* 0x0000000602bb8981 */ /* 0x000722000c1e1100 */
[----:B------:R-:W-:Y:S02]  /*4b650*/  PRMT R185, RZ, 0x7610, R185 ;  /* 0x00007610ffb97816 */ /* 0x000fe400000000b9 */
[----:B------:R-:W-:Y:S01]  /*4b660*/  PRMT R184, RZ, 0x7610, R184 ;  /* 0x00007610ffb87816 */ /* 0x000fe200000000b8 */
[----:B---3--:R-:W-:Y:S02]  /*4b670*/  @!P0 IMAD.MOV.U32 R3, RZ, RZ, R31 ;  /* 0x000000ffff038224 */ /* 0x008fe400078e001f */
[----:B------:R-:W3:Y:S01]  /*4b680*/  LDL R31, [R1+0xa54] ;  /* 0x000a5400011f7983 */ /* 0x000ee20000100800 */
[----:B--2---:R-:W-:-:S03]  /*4b690*/  @!P0 IMAD.MOV.U32 R2, RZ, RZ, R30 ;  /* 0x000000ffff028224 */ /* 0x004fc600078e001e */
[----:B------:R-:W2:Y:S04]  /*4b6a0*/  LDL R30, [R1+0xad4] ;  /* 0x000ad400011e7983 */ /* 0x000ea80000100800 */
[----:B------:R4:W3:Y:S02]  /*4b6b0*/  @!P0 LDG.E.U8 R186, desc[UR6][R2.64] ;  /* 0x0000000602ba8981 */ /* 0x0008e4000c1e1100 */
[----:B----4-:R-:W-:Y:S02]  /*4b6c0*/  @!P0 IMAD.MOV.U32 R3, RZ, RZ, R29 ;  /* 0x000000ffff038224 */ /* 0x010fe400078e001d */
[----:B------:R-:W4:Y:S01]  /*4b6d0*/  LDL R29, [R1+0xad8] ;  /* 0x000ad800011d7983 */ /* 0x000f220000100800 */
[----:B------:R-:W-:-:S03]  /*4b6e0*/  @!P0 IMAD.MOV.U32 R2, RZ, RZ, R28 ;  /* 0x000000ffff028224 */ /* 0x000fc600078e001c */
[----:B------:R-:W3:Y:S04]  /*4b6f0*/  LDL R28, [R1+0xa58] ;  /* 0x000a5800011c7983 */ /* 0x000ee80000100800 */
[----:B------:R0:W3:Y:S02]  /*4b700*/  @!P0 LDG.E.U8 R185, desc[UR6][R2.64] ;  /* 0x0000000602b98981 */ /* 0x0000e4000c1e1100 */
[----:B0-----:R-:W-:Y:S02]  /*4b710*/  @!P0 IMAD.MOV.U32 R2, RZ, RZ, R26 ;  /* 0x000000ffff028224 */ /* 0x001fe400078e001a */
[----:B------:R-:W-:Y:S01]  /*4b720*/  @!P0 IMAD.MOV.U32 R3, RZ, RZ, R27 ;  /* 0x000000ffff038224 */ /* 0x000fe200078e001b */
[----:B------:R-:W3:Y:S04]  /*4b730*/  LDL R26, [R1+0xa18] ;  /* 0x000a1800011a7983 */ /* 0x000ee80000100800 */
[----:B------:R-:W3:Y:S04]  /*4b740*/  LDL R27, [R1+0xa14] ;  /* 0x000a1400011b7983 */ /* 0x000ee80000100800 */
[----:B------:R0:W3:Y:S02]  /*4b750*/  @!P0 LDG.E.U8 R184, desc[UR6][R2.64] ;  /* 0x0000000602b88981 */ /* 0x0000e4000c1e1100 */
[----:B0-----:R-:W-:-:S02]  /*4b760*/  @!P0 IMAD.MOV.U32 R3, RZ, RZ, R25 ;  /* 0x000000ffff038224 */ /* 0x001fc400078e0019 */
[----:B------:R-:W3:Y:S01]  /*4b770*/  LDL R25, [R1+0x9d4] ;  /* 0x0009d40001197983 */ /* 0x000ee20000100800 */
[----:B------:R-:W-:-:S03]  /*4b780*/  @!P0 IMAD.MOV.U32 R2, RZ, RZ, R9 ;  /* 0x000000ffff028224 */ /* 0x000fc600078e0009 */
[----:B------:R-:W3:Y:S01]  /*4b790*/  LDL R9, [R1+0x9d8] ;  /* 0x0009d80001097983 */ /* 0x000ee20000100800 */
[----:B------:R-:W-:Y:S02]  /*4b7a0*/  PRMT R183, RZ, 0x7610, R183 ;  /* 0x00007610ffb77816 */ /* 0x000fe400000000b7 */
[----:B------:R-:W-:Y:S01]  /*4b7b0*/  PRMT R182, RZ, 0x7610, R182 ;  /* 0x00007610ffb67816 */ /* 0x000fe200000000b6 */
[----:B------:R-:W3:Y:S01]  /*4b7c0*/  LDL.LU R39, [R1+0x954] ;  /* 0x0009540001277983 */ /* 0x000ee20000300800 */
[----:B------:R-:W-:-:S03]  /*4b7d0*/  PRMT R181, RZ, 0x7610, R181 ;  /* 0x00007610ffb57816 */ /* 0x000fc600000000b5 */
[----:B------:R-:W3:Y:S04]  /*4b7e0*/  LDL.LU R37, [R1+0x994] ;  /* 0x0009940001257983 */ /* 0x000ee80000300800 */
[----:B------:R2:W3:Y:S01]  /*4b7f0*/  @!P0 LDG.E.U8 R183, desc[UR6][R2.64] ;  /* 0x0000000602b78981 */ /* 0x0004e2000c1e1100 */
[----:B------:R-:W-:Y:S02]  /*4b800*/  PRMT R180, RZ, 0x7610, R180 ;  /* 0x00007610ffb47816 */ /* 0x000fe400000000b4 */
[----:B------:R-:W-:Y:S01]  /*4b810*/  PRMT R179, RZ, 0x7610, R179 ;  /* 0x00007610ffb37816 */ /* 0x000fe200000000b3 */
[----:B--2---:R-:W-:Y:S02]  /*4b820*/  @!P0 IMAD.MOV.U32 R3, RZ, RZ, R30 ;  /* 0x000000ffff038224 */ /* 0x004fe400078e001e */
[----:B------:R-:W2:Y:S01]  /*4b830*/  LDL.LU R30, [R1+0x998] ;  /* 0x00099800011e7983 */ /* 0x000ea20000300800 */
[----:B----4-:R-:W-:-:S03]  /*4b840*/  @!P0 IMAD.MOV.U32 R2, RZ, RZ, R29 ;  /* 0x000000ffff028224 */ /* 0x010fc600078e001d */
[----:B------:R-:W4:Y:S04]  /*4b850*/  LDL.LU R29, [R1+0x958] ;  /* 0x00095800011d7983 */ /* 0x000f280000300800 */
[----:B------:R0:W4:Y:S01]  /*4b860*/  @!P0 LDG.E.U8 R182, desc[UR6][R2.64] ;  /* 0x0000000602b68981 */ /* 0x000122000c1e1100 */
[----:B------:R-:W-:Y:S02]  /*4b870*/  PRMT R178, RZ, 0x7610, R178 ;  /* 0x00007610ffb27816 */ /* 0x000fe400000000b2 */
[----:B------:R-:W-:Y:S01]  /*4b880*/  PRMT R177, RZ, 0x7610, R177 ;  /* 0x00007610ffb17816 */ /* 0x000fe200000000b1 */
[----:B------:R-:W4:Y:S04]  /*4b890*/  LDL R35, [R1+0xb4c] ;  /* 0x000b4c0001237983 */ /* 0x000f280000100800 */
[----:B------:R-:W4:Y:S01]  /*4b8a0*/  LDL R34, [R1+0xb50] ;  /* 0x000b500001227983 */ /* 0x000f220000100800 */
[----:B0-----:R-:W-:-:S02]  /*4b8b0*/  @!P0 IMAD.MOV.U32 R2, RZ, RZ, R32 ;  /* 0x000000ffff028224 */ /* 0x001fc400078e0020 */
[----:B------:R-:W-:Y:S01]  /*4b8c0*/  @!P0 IMAD.MOV.U32 R3, RZ, RZ, R33 ;  /* 0x000000ffff038224 */ /* 0x000fe200078e0021 */
[----:B------:R-:W-:Y:S01]  /*4b8d0*/  PRMT R176, RZ, 0x7610, R176 ;  /* 0x00007610ffb07816 */ /* 0x000fe200000000b0 */
[----:B------:R-:W4:Y:S04]  /*4b8e0*/  LDL R33, [R1+0xb0c] ;  /* 0x000b0c0001217983 */ /* 0x000f280000100800 */
[----:B------:R3:W4:Y:S04]  /*4b8f0*/  @!P0 LDG.E.U8 R181, desc[UR6][R2.64] ;  /* 0x0000000602b58981 */ /* 0x000728000c1e1100 */
[----:B------:R-:W4:Y:S01]  /*4b900*/  LDL R32, [R1+0xb10] ;  /* 0x000b100001207983 */ /* 0x000f220000100800 */
[----:B---3--:R-:W-:-:S02]  /*4b910*/  @!P0 IMAD.MOV.U32 R2, RZ, RZ, R28 ;  /* 0x000000ffff028224 */ /* 0x008fc400078e001c */
[----:B------:R-:W-:Y:S01]  /*4b920*/  @!P0 IMAD.MOV.U32 R3, RZ, RZ, R31 ;  /* 0x000000ffff038224 */ /* 0x000fe200078e001f */
[----:B------:R-:W-:Y:S01]  /*4b930*/  PRMT R175, RZ, 0x7610, R175 ;  /* 0x00007610ffaf7816 */ /* 0x000fe200000000af */
        /* <DEDUP_REMOVED lines=8> */
[----:B0-----:R-:W-:-:S02]  /*4b9c0*/  @!P0 IMAD.MOV.U32 R3, RZ, RZ, R25 ;  /* 0x000000ffff038224 */ /* 0x001fc400078e0019 */
[----:B------:R-:W3:Y:S01]  /*4b9d0*/  LDL R25, [R1+0xb8c] ;  /* 0x000b8c0001197983 */ /* 0x000ee20000100800 */
[----:B------:R-:W-:-:S03]  /*4b9e0*/  @!P0 IMAD.MOV.U32 R2, RZ, RZ, R9 ;  /* 0x000000ffff028224 */ /* 0x000fc600078e0009 */
[----:B------:R-:W3:Y:S04]  /*4b9f0*/  LDL R9, [R1+0xb90] ;  /* 0x000b900001097983 */ /* 0x000ee80000100800 */
[----:B------:R0:W3:Y:S02]  /*4ba00*/  @!P0 LDG.E.U8 R178, desc[UR6][R2.64] ;  /* 0x0000000602b28981 */ /* 0x0000e4000c1e1100 */
[----:B0-----:R-:W-:Y:S02]  /*4ba10*/  @!P0 IMAD.MOV.U32 R3, RZ, RZ, R37 ;  /* 0x000000ffff038224 */ /* 0x001fe400078e0025 */
[----:B--2---:R-:W-:-:S05]  /*4ba20*/  @!P0 IMAD.MOV.U32 R2, RZ, RZ, R30 ;  /* 0x000000ffff028224 */ /* 0x004fca00078e001e */
[----:B------:R4:W2:Y:S02]  /*4ba30*/  @!P0 LDG.E.U8 R177, desc[UR6][R2.64] ;  /* 0x0000000602b18981 */ /* 0x0008a4000c1e1100 */
[----:B----4-:R-:W-:Y:S02]  /*4ba40*/  @!P0 IMAD.MOV.U32 R2, RZ, RZ, R29 ;  /* 0x000000ffff028224 */ /* 0x010fe400078e001d */
[----:B------:R-:W-:-:S05]  /*4ba50*/  @!P0 IMAD.MOV.U32 R3, RZ, RZ, R39 ;  /* 0x000000ffff038224 */ /* 0x000fca00078e0027 */
[----:B------:R3:W4:Y:S02]  /*4ba60*/  @!P0 LDG.E.U8 R176, desc[UR6][R2.64] ;  /* 0x0000000602b08981 */ /* 0x000724000c1e1100 */
[----:B---3--:R-:W-:Y:S02]  /*4ba70*/  @!P0 IMAD.MOV.U32 R2, RZ, RZ, R26 ;  /* 0x000000ffff028224 */ /* 0x008fe400078e001a */
[----:B------:R-:W-:Y:S01]  /*4ba80*/  @!P0 IMAD.MOV.U32 R3, RZ, RZ, R27 ;  /* 0x000000ffff038224 */ /* 0x000fe200078e001b */
[----:B------:R-:W3:Y:S01]  /*4ba90*/  LDL R26, [R1+0xa8c] ;  /* 0x000a8c00011a7983 */ /* 0x000ee20000100800 */
[----:B------:R-:W-:Y:S02]  /*4baa0*/  PRMT R174, RZ, 0x7610, R174 ;  /* 0x00007610ffae7816 */ /* 0x000fe400000000ae */
[----:B------:R-:W-:Y:S02]  /*4bab0*/  PRMT R173, RZ, 0x7610, R173 ;  /* 0x00007610ffad7816 */ /* 0x000fe400000000ad */
[----:B------:R-:W-:Y:S01]  /*4bac0*/  PRMT R172, RZ, 0x7610, R172 ;  /* 0x00007610ffac7816 */ /* 0x000fe200000000ac */
[----:B------:R0:W4:Y:S01]  /*4bad0*/  @!P0 LDG.E.U8 R175, desc[UR6][R2.64] ;  /* 0x0000000602af8981 */ /* 0x000122000c1e1100 */
[----:B------:R-:W-:-:S03]  /*4bae0*/  PRMT R171, RZ, 0x7610, R171 ;  /* 0x00007610ffab7816 */ /* 0x000fc600000000ab */
[----:B------:R-:W2:Y:S01]  /*4baf0*/  LDL R27, [R1+0xa4c] ;  /* 0x000a4c00011b7983 */ /* 0x000ea20000100800 */
[----:B0-----:R-:W-:-:S03]  /*4bb00*/  @!P0 IMAD.MOV.U32 R3, RZ, RZ, R25 ;  /* 0x000000ffff038224 */ /* 0x001fc600078e0019 */
[----:B------:R-:W4:Y:S01]  /*4bb10*/  LDL R25, [R1+0xa90] ;  /* 0x000a900001197983 */ /* 0x000f220000100800 */
[----:B------:R-:W-:-:S03]  /*4bb20*/  @!P0 IMAD.MOV.U32 R2, RZ, RZ, R9 ;  /* 0x000000ffff028224 */ /* 0x000fc600078e0009 */
[----:B------:R-:W2:Y:S04]  /*4bb30*/  LDL R9, [R1+0xa50] ;  /* 0x000a500001097983 */ /* 0x000ea80000100800 */
[----:B------:R-:W2:Y:S04]  /*4bb40*/  LDL.LU R38, [R1+0x98c] ;  /* 0x00098c0001267983 */ /* 0x000ea80000300800 */
[----:B------:R0:W2:Y:S02]  /*4bb50*/  @!P0 LDG.E.U8 R174, desc[UR6][R2.64] ;  /* 0x0000000602ae8981 */ /* 0x0000a4000c1e1100 */
[----:B0-----:R-:W-:-:S02]  /*4bb60*/  @!P0 IMAD.MOV.U32 R2, RZ, RZ, R34 ;  /* 0x000000ffff028224 */ /* 0x001fc400078e0022 */
[----:B------:R-:W-:-:S05]  /*4bb70*/  @!P0 IMAD.MOV.U32 R3, RZ, RZ, R35 ;  /* 0x000000ffff038224 */ /* 0x000fca00078e0023 */
[----:B------:R0:W2:Y:S02]  /*4bb80*/  @!P0 LDG.E.U8 R173, desc[UR6][R2.64] ;  /* 0x0000000602ad8981 */ /* 0x0000a4000c1e1100 */
[----:B0-----:R-:W-:Y:S02]  /*4bb90*/  @!P0 IMAD.MOV.U32 R2, RZ, RZ, R32 ;  /* 0x000000ffff028224 */ /* 0x001fe400078e0020 */
[----:B------:R-:W-:Y:S01]  /*4bba0*/  @!P0 IMAD.MOV.U32 R3, RZ, RZ, R33 ;  /* 0x000000ffff038224 */ /* 0x000fe200078e0021 */
[----:B------:R-:W-:Y:S01]  /*4bbb0*/  PRMT R170, RZ, 0x7610, R170 ;  /* 0x00007610ffaa7816 */ /* 0x000fe200000000aa */
[----:B------:R-:W2:Y:S04]  /*4bbc0*/  LDL.LU R32, [R1+0x990] ;  /* 0x0009900001207983 */ /* 0x000ea80000300800 */
[----:B------:R0:W2:Y:S02]  /*4bbd0*/  @!P0 LDG.E.U8 R172, desc[UR6][R2.64] ;  /* 0x0000000602ac8981 */ /* 0x0000a4000c1e1100 */
[----:B0-----:R-:W-:-:S02]  /*4bbe0*/  @!P0 IMAD.MOV.U32 R2, RZ, RZ, R28 ;  /* 0x000000ffff028224 */ /* 0x001fc400078e001c */
[----:B------:R-:W-:-:S05]  /*4bbf0*/  @!P0 IMAD.MOV.U32 R3, RZ, RZ, R31 ;  /* 0x000000ffff038224 */ /* 0x000fca00078e001f */
[----:B------:R3:W2:Y:S02]  /*4bc00*/  @!P0 LDG.E.U8 R171, desc[UR6][R2.64] ;  /* 0x0000000602ab8981 */ /* 0x0006a4000c1e1100 */
[----:B---3--:R-:W-:Y:S02]  /*4bc10*/  @!P0 IMAD.MOV.U32 R3, RZ, RZ, R26 ;  /* 0x000000ffff038224 */ /* 0x008fe400078e001a */
[----:B------:R-:W3:Y:S01]  /*4bc20*/  LDL R26, [R1+0xa0c] ;  /* 0x000a0c00011a7983 */ /* 0x000ee20000100800 */
[----:B----4-:R-:W-:-:S03]  /*4bc30*/  @!P0 IMAD.MOV.U32 R2, RZ, RZ, R25 ;  /* 0x000000ffff028224 */ /* 0x010fc600078e0019 */
[----:B------:R-:W4:Y:S04]  /*4bc40*/  LDL R25, [R1+0xa10] ;  /* 0x000a100001197983 */ /* 0x000f280000100800 */
[----:B------:R2:W4:Y:S04]  /*4bc50*/  @!P0 LDG.E.U8 R170, desc[UR6][R2.64] ;  /* 0x0000000602aa8981 */ /* 0x000528000c1e1100 */
[----:B------:R-:W4:Y:S04]  /*4bc60*/  LDL.LU R28, [R1+0x950] ;  /* 0x00095000011c7983 */ /* 0x000f280000300800 */
[----:B------:R-:W4:Y:S04]  /*4bc70*/  LDL R36, [R1+0x94c] ;  /* 0x00094c0001247983 */ /* 0x000f280000100800 */
[----:B------:R-:W4:Y:S04]  /*4bc80*/  LDL R35, [R1+0xb84] ;  /* 0x000b840001237983 */ /* 0x000f280000100800 */
[----:B------:R-:W4:Y:S01]  /*4bc90*/  LDL R34, [R1+0xb88] ;  /* 0x000b880001227983 */ /* 0x000f220000100800 */
[----:B------:R-:W-:-:S03]  /*4bca0*/  PRMT R169, RZ, 0x7610, R169 ;  /* 0x00007610ffa97816 */ /* 0x000fc600000000a9 */
[----:B------:R-:W4:Y:S04]  /*4bcb0*/  LDL R33, [R1+0xb44] ;  /* 0x000b440001217983 */ /* 0x000f280000100800 */
[----:B------:R-:W4:Y:S01]  /*4bcc0*/  LDL R31, [R1+0xb48] ;  /* 0x000b4800011f7983 */ /* 0x000f220000100800 */
[----:B--2---:R-:W-:-:S03]  /*4bcd0*/  @!P0 IMAD.MOV.U32 R2, RZ, RZ, R9 ;  /* 0x000000ffff028224 */ /* 0x004fc600078e0009 */
[----:B------:R-:W2:Y:S01]  /*4bce0*/  LDL R9, [R1+0x9d0] ;  /* 0x0009d00001097983 */ /* 0x000ea20000100800 */
[----:B------:R-:W-:Y:S01]  /*4bcf0*/  @!P0 IMAD.MOV.U32 R3, RZ, RZ, R27 ;  /* 0x000000ffff038224 */ /* 0x000fe200078e001b */
[----:B------:R-:W-:Y:S02]  /*4bd00*/  PRMT R168, RZ, 0x7610, R168 ;  /* 0x00007610ffa87816 */ /* 0x000fe400000000a8 */
[----:B------:R-:W2:Y:S04]  /*4bd10*/  LDL R27, [R1+0xb04] ;  /* 0x000b0400011b7983 */ /* 0x000ea80000100800 */
[----:B------:R3:W2:Y:S02]  /*4bd20*/  @!P0 LDG.E.U8 R169, desc[UR6][R2.64] ;  /* 0x0000000602a98981 */ /* 0x0006a4000c1e1100 */
[----:B---3--:R-:W-:-:S02]  /*4bd30*/  @!P0 IMAD.MOV.U32 R3, RZ, RZ, R26 ;  /* 0x000000ffff038224 */ /* 0x008fc400078e001a */
[----:B------:R-:W3:Y:S01]  /*4bd40*/  LDL R26, [R1+0xb08] ;  /* 0x000b0800011a7983 */ /* 0x000ee20000100800 */
[----:B----4-:R-:W-:Y:S01]  /*4bd50*/  @!P0 IMAD.MOV.U32 R2, RZ, RZ, R25 ;  /* 0x000000ffff028224 */ /* 0x010fe200078e0019 */
[----:B------:R-:W-:Y:S02]  /*4bd60*/  PRMT R167, RZ, 0x7610, R167 ;  /* 0x00007610ffa77816 */ /* 0x000fe400000000a7 */
[----:B------:R-:W-:Y:S02]  /*4bd70*/  PRMT R166, RZ, 0x7610, R166 ;  /* 0x00007610ffa67816 */ /* 0x000fe400000000a6 */
[----:B------:R-:W-:Y:S01]  /*4bd80*/  PRMT R165, RZ, 0x7610, R165 ;  /* 0x00007610ffa57816 */ /* 0x000fe200000000a5 */
[----:B------:R-:W4:Y:S04]  /*4bd90*/  LDL R25, [R1+0xac4] ;  /* 0x000ac40001197983 */ /* 0x000f280000100800 */
[----:B------:R2:W4:Y:S02]  /*4bda0*/  @!P0 LDG.E.U8 R168, desc[UR6][R2.64] ;  /* 0x0000000602a88981 */ /* 0x000524000c1e1100 */
[----:B--2---:R-:W-:-:S02]  /*4bdb0*/  @!P0 IMAD.MOV.U32 R2, RZ, RZ, R9 ;  /* 0x000000ffff028224 */ /* 0x004fc400078e0009 */
[----:B------:R-:W2:Y:S01]  /*4bdc0*/  LDL R9, [R1+0xac8] ;  /* 0x000ac80001097983 */ /* 0x000ea20000100800 */
[----:B------:R-:W-:-:S05]  /*4bdd0*/  @!P0 IMAD.MOV.U32 R3, RZ, RZ, R0 ;  /* 0x000000ffff038224 */ /* 0x000fca00078e0000 */
[----:B------:R0:W4:Y:S02]  /*4bde0*/  @!P0 LDG.E.U8 R167, desc[UR6][R2.64] ;  /* 0x0000000602a78981 */ /* 0x000124000c1e1100 */
[----:B0-----:R-:W-:Y:S02]  /*4bdf0*/  @!P0 IMAD.MOV.U32 R2, RZ, RZ, R32 ;  /* 0x000000ffff028224 */ /* 0x001fe400078e0020 */
[----:B------:R-:W-:-:S05]  /*4be00*/  @!P0 IMAD.MOV.U32 R3, RZ, RZ, R38 ;  /* 0x000000ffff038224 */ /* 0x000fca00078e0026 */
[----:B------:R0:W4:Y:S01]  /*4be10*/  @!P0 LDG.E.U8 R166, desc[UR6][R2.64] ;  /* 0x0000000602a68981 */ /* 0x000122000c1e1100 */
[----:B------:R-:W-:Y:S01]  /*4be20*/  PRMT R164, RZ, 0x7610, R164 ;  /* 0x00007610ffa47816 */ /* 0x000fe200000000a4 */
[----:B0-----:R-:W-:Y:S02]  /*4be30*/  @!P0 IMAD.MOV.U32 R2, RZ, RZ, R28 ;  /* 0x000000ffff028224 */ /* 0x001fe400078e001c */
[----:B------:R-:W-:Y:S02]  /*4be40*/  @!P0 IMAD.MOV.U32 R3, RZ, RZ, R36 ;  /* 0x000000ffff038224 */ /* 0x000fe400078e0024 */
[----:B------:R-:W-:-:S03]  /*4be50*/  IMAD.MOV.U32 R140, RZ, RZ, R143 ;  /* 0x000000ffff8c7224 */ /* 0x000fc600078e008f */
[----:B------:R0:W4:Y:S04]  /*4be60*/  @!P0 LDG.E.U8 R165, desc[UR6][R2.64] ;  /* 0x0000000602a58981 */ /* 0x000128000c1e1100 */
[----:B------:R1:W-:Y:S01]  /*4be70*/  STL [R1+0x1d60], R0 ;  /* 0x001d600001007387 */ /* 0x0003e20000100800 */
[----:B------:R-:W-:Y:S02]  /*4be80*/  IMAD.MOV.U32 R141, RZ, RZ, R142 ;  /* 0x000000ffff8d7224 */ /* 0x000fe400078e008e */
[----:B------:R-:W-:Y:S01]  /*4be90*/  IMAD.MOV.U32 R143, RZ, RZ, R10 ;  /* 0x000000ffff8f7224 */ /* 0x000fe200078e000a */
[----:B------:R-:W-:Y:S01]  /*4bea0*/  PRMT R163, RZ, 0x7610, R163 ;  /* 0x00007610ffa37816 */ /* 0x000fe200000000a3 */
[----:B------:R-:W-:Y:S01]  /*4beb0*/  IMAD.MOV.U32 R142, RZ, RZ, R189 ;  /* 0x000000ffff8e7224 */ /* 0x000fe200078e00bd */
[----:B------:R-:W4:Y:S04]  /*4bec0*/  LDL.LU R10, [R1+0x9c4] ;  /* 0x0009c400010a7983 */ /* 0x000f280000300800 */
[----:B------:R-:W4:Y:S01]  /*4bed0*/  LDL.LU R189, [R1+0x984] ;  /* 0x0009840001bd7983 */ /* 0x000f220000300800 */
[----:B0-----:R-:W-:-:S02]  /*4bee0*/  @!P0 IMAD.MOV.U32 R2, RZ, RZ, R34 ;  /* 0x000000ffff028224 */ /* 0x001fc400078e0022 */
[----:B------:R-:W-:Y:S01]  /*4bef0*/  @!P0 IMAD.MOV.U32 R3, RZ, RZ, R35 ;  /* 0x000000ffff038224 */ /* 0x000fe200078e0023 */
[----:B------:R-:W-:Y:S01]  /*4bf00*/  PRMT R162, RZ, 0x7610, R162 ;  /* 0x00007610ffa27816 */ /* 0x000fe200000000a2 */
[----:B------:R-:W4:Y:S04]  /*4bf10*/  LDL R35, [R1+0xa84] ;  /* 0x000a840001237983 */ /* 0x000f280000100800 */
[----:B------:R0:W4:Y:S04]  /*4bf20*/  @!P0 LDG.E.U8 R164, desc[UR6][R2.64] ;  /* 0x0000000602a48981 */ /* 0x000128000c1e1100 */
[----:B-1----:R-:W4:Y:S01]  /*4bf30*/  LDL R0, [R1+0xa08] ;  /* 0x000a080001007983 */ /* 0x002f220000100800 */
[----:B0-----:R-:W-:-:S02]  /*4bf40*/  @!P0 IMAD.MOV.U32 R2, RZ, RZ, R31 ;  /* 0x000000ffff028224 */ /* 0x001fc400078e001f */
[----:B------:R-:W-:Y:S01]  /*4bf50*/  @!P0 IMAD.MOV.U32 R3, RZ, RZ, R33 ;  /* 0x000000ffff038224 */ /* 0x000fe200078e0021 */
[----:B------:R-:W4:Y:S04]  /*4bf60*/  LDL R31, [R1+0xa44] ;  /* 0x000a4400011f7983 */ /* 0x000f280000100800 */
[----:B------:R-:W4:Y:S04]  /*4bf70*/  LDL R33, [R1+0xa88] ;  /* 0x000a880001217983 */ /* 0x000f280000100800 */
[----:B------:R0:W4:Y:S02]  /*4bf80*/  @!P0 LDG.E.U8 R163, desc[UR6][R2.64] ;  /* 0x0000000602a38981 */ /* 0x000124000c1e1100 */
[----:B0-----:R-:W-:-:S02]  /*4bf90*/  @!P0 IMAD.MOV.U32 R3, RZ, RZ, R27 ;  /* 0x000000ffff038224 */ /* 0x001fc400078e001b */
[----:B---3--:R-:W-:Y:S02]  /*4bfa0*/  @!P0 IMAD.MOV.U32 R2, RZ, RZ, R26 ;  /* 0x000000ffff028224 */ /* 0x008fe400078e001a */
[----:B------:R-:W3:Y:S04]  /*4bfb0*/  LDL R26, [R1+0xa48] ;  /* 0x000a4800011a7983 */ /* 0x000ee80000100800 */
[----:B------:R2:W3:Y:S02]  /*4bfc0*/  @!P0 LDG.E.U8 R162, desc[UR6][R2.64] ;  /* 0x0000000602a28981 */ /* 0x0004e4000c1e1100 */
[----:B--2---:R-:W-:Y:S02]  /*4bfd0*/  @!P0 IMAD.MOV.U32 R2, RZ, RZ, R9 ;  /* 0x000000ffff028224 */ /* 0x004fe400078e0009 */
[----:B------:R-:W2:Y:S04]  /*4bfe0*/  LDL R9, [R1+0xa04] ;  /* 0x000a040001097983 */ /* 0x000ea80000100800 */
[----:B------:R-:W2:Y:S01]  /*4bff0*/  LDL.LU R34, [R1+0x988] ;  /* 0x0009880001227983 */ /* 0x000ea20000300800 */
[----:B----4-:R-:W-:-:S03]  /*4c000*/  @!P0 IMAD.MOV.U32 R3, RZ, RZ, R25 ;  /* 0x000000ffff038224 */ /* 0x010fc600078e0019 */
[----:B------:R-:W4:Y:S04]  /*4c010*/  LDL.LU R27, [R1+0x948] ;  /* 0x00094800011b7983 */ /* 0x000f280000300800 */
[----:B------:R-:W4:Y:S04]  /*4c020*/  LDL.LU R25, [R1+0x944] ;  /* 0x0009440001197983 */ /* 0x000f280000300800 */
[----:B------:R-:W4:Y:S01]  /*4c030*/  LDL R36, [R1+0x9c8] ;  /* 0x0009c80001247983 */ /* 0x000f220000100800 */
[----:B------:R-:W-:Y:S02]  /*4c040*/  PRMT R161, RZ, 0x7610, R161 ;  /* 0x00007610ffa17816 */ /* 0x000fe400000000a1 */
[----:B------:R-:W-:-:S04]  /*4c050*/  PRMT R160, RZ, 0x7610, R160 ;  /* 0x00007610ffa07816 */ /* 0x000fc800000000a0 */
[----:B------:R0:W4:Y:S01]  /*4c060*/  @!P0 LDG.E.U8 R161, desc[UR6][R2.64] ;  /* 0x0000000602a18981 */ /* 0x000122000c1e1100 */
[----:B------:R-:W-:Y:S01]  /*4c070*/  PRMT R159, RZ, 0x7610, R159 ;  /* 0x00007610ff9f7816 */ /* 0x000fe2000000009f */
[----:B0-----:R-:W-:Y:S02]  /*4c080*/  @!P0 IMAD.MOV.U32 R3, RZ, RZ, R35 ;  /* 0x000000ffff038224 */ /* 0x001fe400078e0023 */
[----:B------:R-:W4:Y:S01]  /*4c090*/  LDL R35, [R1+0xbb4] ;  /* 0x000bb40001237983 */ /* 0x000f220000100800 */
[----:B------:R-:W-:-:S03]  /*4c0a0*/  @!P0 IMAD.MOV.U32 R2, RZ, RZ, R33 ;  /* 0x000000ffff028224 */ /* 0x000fc600078e0021 */
[----:B------:R-:W4:Y:S04]  /*4c0b0*/  LDL R33, [R1+0xbb8] ;  /* 0x000bb80001217983 */ /* 0x000f280000100800 */
[----:B------:R0:W4:Y:S02]  /*4c0c0*/  @!P0 LDG.E.U8 R160, desc[UR6][R2.64] ;  /* 0x0000000602a08981 */ /* 0x000124000c1e1100 */
[----:B0-----:R-:W-:Y:S01]  /*4c0d0*/  @!P0 IMAD.MOV.U32 R3, RZ, RZ, R31 ;  /* 0x000000ffff038224 */ /* 0x001fe200078e001f */
[----:B------:R-:W-:Y:S02]  /*4c0e0*/  PRMT R158, RZ, 0x7610, R158 ;  /* 0x00007610ff9e7816 */ /* 0x000fe4000000009e */
[----:B------:R-:W-:Y:S02]  /*4c0f0*/  PRMT R157, RZ, 0x7610, R157 ;  /* 0x00007610ff9d7816 */ /* 0x000fe4000000009d */
[----:B------:R-:W-:-:S02]  /*4c100*/  PRMT R156, RZ, 0x7610, R156 ;  /* 0x00007610ff9c7816 */ /* 0x000fc4000000009c */
[----:B------:R-:W-:Y:S02]  /*4c110*/  PRMT R155, RZ, 0x7610, R155 ;  /* 0x00007610ff9b7816 */ /* 0x000fe4000000009b */
[----:B------:R-:W-:Y:S01]  /*4c120*/  PRMT R154, RZ, 0x7610, R154 ;  /* 0x00007610ff9a7816 */ /* 0x000fe2000000009a */
[----:B------:R-:W4:Y:S01]  /*4c130*/  LDL R31, [R1+0xb3c] ;  /* 0x000b3c00011f7983 */ /* 0x000f220000100800 */
[----:B---3--:R-:W-:-:S03]  /*4c140*/  @!P0 IMAD.MOV.U32 R2, RZ, RZ, R26 ;  /* 0x000000ffff028224 */ /* 0x008fc600078e001a */
[----:B------:R-:W3:Y:S04]  /*4c150*/  LDL R26, [R1+0xb40] ;  /* 0x000b4000011a7983 */ /* 0x000ee80000100800 */
[----:B------:R2:W3:Y:S02]  /*4c160*/  @!P0 LDG.E.U8 R159, desc[UR6][R2.64] ;  /* 0x00000006029f8981 */ /* 0x0004e4000c1e1100 */
[----:B--2---:R-:W-:Y:S02]  /*4c170*/  @!P0 IMAD.MOV.U32 R3, RZ, RZ, R9 ;  /* 0x000000ffff038224 */ /* 0x004fe400078e0009 */
[----:B------:R-:W2:Y:S01]  /*4c180*/  LDL R9, [R1+0xb7c] ;  /* 0x000b7c0001097983 */ /* 0x000ea20000100800 */
[----:B------:R-:W-:-:S03]  /*4c190*/  @!P0 IMAD.MOV.U32 R2, RZ, RZ, R0 ;  /* 0x000000ffff028224 */ /* 0x000fc600078e0000 */
[----:B------:R-:W3:Y:S04]  /*4c1a0*/  LDL R0, [R1+0xb80] ;  /* 0x000b800001007983 */ /* 0x000ee80000100800 */
[----:B------:R4:W3:Y:S02]  /*4c1b0*/  @!P0 LDG.E.U8 R158, desc[UR6][R2.64] ;  /* 0x00000006029e8981 */ /* 0x0008e4000c1e1100 */
[----:B----4-:R-:W-:Y:S02]  /*4c1c0*/  @!P0 IMAD.MOV.U32 R2, RZ, RZ, R36 ;  /* 0x000000ffff028224 */ /* 0x010fe400078e0024 */
[----:B------:R-:W-:Y:S01]  /*4c1d0*/  @!P0 IMAD.MOV.U32 R3, RZ, RZ, R10 ;  /* 0x000000ffff038224 */ /* 0x000fe200078e000a */
[----:B------:R-:W-:Y:S01]  /*4c1e0*/  PRMT R153, RZ, 0x7610, R153 ;  /* 0x00007610ff997816 */ /* 0x000fe20000000099 */
[----:B------:R-:W4:Y:S04]  /*4c1f0*/  LDL R36, [R1+0xa7c] ;  /* 0x000a7c0001247983 */ /* 0x000f280000100800 */
[----:B------:R0:W4:Y:S02]  /*4c200*/  @!P0 LDG.E.U8 R157, desc[UR6][R2.64] ;  /* 0x00000006029d8981 */ /* 0x000124000c1e1100 */
[----:B0-----:R-:W-:-:S02]  /*4c210*/  @!P0 IMAD.MOV.U32 R2, RZ, RZ, R34 ;  /* 0x000000ffff028224 */ /* 0x001fc400078e0022 */
[----:B------:R-:W-:-:S05]  /*4c220*/  @!P0 IMAD.MOV.U32 R3, RZ, RZ, R189 ;  /* 0x000000ffff038224 */ /* 0x000fca00078e00bd */
[----:B------:R0:W4:Y:S02]  /*4c230*/  @!P0 LDG.E.U8 R156, desc[UR6][R2.64] ;  /* 0x00000006029c8981 */ /* 0x000124000c1e1100 */
[----:B0-----:R-:W-:Y:S02]  /*4c240*/  @!P0 IMAD.MOV.U32 R2, RZ, RZ, R27 ;  /* 0x000000ffff028224 */ /* 0x001fe400078e001b */
[----:B------:R-:W-:-:S05]  /*4c250*/  @!P0 IMAD.MOV.U32 R3, RZ, RZ, R25 ;  /* 0x000000ffff038224 */ /* 0x000fca00078e0019 */
[----:B------:R0:W4:Y:S02]  /*4c260*/  @!P0 LDG.E.U8 R155, desc[UR6][R2.64] ;  /* 0x00000006029b8981 */ /* 0x000124000c1e1100 */
[----:B0-----:R-:W-:Y:S02]  /*4c270*/  @!P0 IMAD.MOV.U32 R2, RZ, RZ, R33 ;  /* 0x000000ffff028224 */ /* 0x001fe400078e0021 */
[----:B------:R-:W-:Y:S01]  /*4c280*/  @!P0 IMAD.MOV.U32 R3, RZ, RZ, R35 ;  /* 0x000000ffff038224 */ /* 0x000fe200078e0023 */
[----:B------:R-:W-:Y:S01]  /*4c290*/  PRMT R152, RZ, 0x7610, R152 ;  /* 0x00007610ff987816 */ /* 0x000fe20000000098 */
[----:B------:R-:W4:Y:S04]  /*4c2a0*/  LDL R35, [R1+0xabc] ;  /* 0x000abc0001237983 */ /* 0x000f280000100800 */
[----:B------:R2:W4:Y:S04]  /*4c2b0*/  @!P0 LDG.E.U8 R154, desc[UR6][R2.64] ;  /* 0x00000006029a8981 */ /* 0x000528000c1e1100 */
[----:B------:R-:W4:Y:S01]  /*4c2c0*/  LDL R33, [R1+0xa80] ;  /* 0x000a800001217983 */ /* 0x000f220000100800 */
[----:B--2---:R-:W-:-:S03]  /*4c2d0*/  @!P0 IMAD.MOV.U32 R3, RZ, RZ, R9 ;  /* 0x000000ffff038224 */ /* 0x004fc600078e0009 */
[----:B------:R-:W2:Y:S01]  /*4c2e0*/  LDL R9, [R1+0xafc] ;  /* 0x000afc0001097983 */ /* 0x000ea20000100800 */
[----:B---3--:R-:W-:-:S03]  /*4c2f0*/  @!P0 IMAD.MOV.U32 R2, RZ, RZ, R0 ;  /* 0x000000ffff028224 */ /* 0x008fc600078e0000 */
[----:B------:R-:W3:Y:S04]  /*4c300*/  LDL R0, [R1+0xb00] ;  /* 0x000b000001007983 */ /* 0x000ee80000100800 */
[----:B------:R0:W4:Y:S02]  /*4c310*/  @!P0 LDG.E.U8 R153, desc[UR6][R2.64] ;  /* 0x0000000602998981 */ /* 0x000124000c1e1100 */
[----:B0-----:R-:W-:Y:S02]  /*4c320*/  @!P0 IMAD.MOV.U32 R2, RZ, RZ, R26 ;  /* 0x000000ffff028224 */ /* 0x001fe400078e001a */
[----:B------:R-:W4:Y:S01]  /*4c330*/  LDL R26, [R1+0xac0] ;  /* 0x000ac000011a7983 */ /* 0x000f220000100800 */
[----:B------:R-:W-:-:S05]  /*4c340*/  @!P0 IMAD.MOV.U32 R3, RZ, RZ, R31 ;  /* 0x000000ffff038224 */ /* 0x000fca00078e001f */
[----:B------:R2:W4:Y:S01]  /*4c350*/  @!P0 LDG.E.U8 R152, desc[UR6][R2.64] ;  /* 0x0000000602988981 */ /* 0x000522000c1e1100 */
[----:B------:R-:W-:Y:S02]  /*4c360*/  PRMT R23, RZ, 0x7610, R23 ;  /* 0x00007610ff177816 */ /* 0x000fe40000000017 */
[----:B------:R-:W-:Y:S01]  /*4c370*/  PRMT R22, RZ, 0x7610, R22 ;  /* 0x00007610ff167816 */ /* 0x000fe20000000016 */
[----:B--2---:R-:W-:Y:S02]  /*4c380*/  @!P0 IMAD.MOV.U32 R3, RZ, RZ, R9 ;  /* 0x000000ffff038224 */ /* 0x004fe400078e0009 */
[----:B------:R-:W2:Y:S01]  /*4c390*/  LDL R9, [R1+0xa3c] ;  /* 0x000a3c0001097983 */ /* 0x000ea20000100800 */
[----:B---3--:R-:W-:-:S03]  /*4c3a0*/  @!P0 IMAD.MOV.U32 R2, RZ, RZ, R0 ;  /* 0x000000ffff028224 */ /* 0x008fc600078e0000 */
[----:B------:R-:W3:Y:S01]  /*4c3b0*/  LDL R0, [R1+0xa40] ;  /* 0x000a400001007983 */ /* 0x000ee20000100800 */
[----:B------:R-:W-:-:S03]  /*4c3c0*/  IMAD.MOV.U32 R139, RZ, RZ, R8 ;  /* 0x000000ffff8b7224 */ /* 0x000fc600078e0008 */
[----:B------:R-:W3:Y:S04]  /*4c3d0*/  LDL.LU R31, [R1+0x9bc] ;  /* 0x0009bc00011f7983 */ /* 0x000ee80000300800 */
[----:B------:R4:W3:Y:S04]  /*4c3e0*/  @!P0 LDG.E.U8 R23, desc[UR6][R2.64] ;  /* 0x0000000602178981 */ /* 0x0008e8000c1e1100 */
[----:B------:R-:W3:Y:S01]  /*4c3f0*/  LDL.LU R8, [R1+0x97c] ;  /* 0x00097c0001087983 */ /* 0x000ee20000300800 */
[----:B----4-:R-:W-:Y:S02]  /*4c400*/  @!P0 IMAD.MOV.U32 R3, RZ, RZ, R35 ;  /* 0x000000ffff038224 */ /* 0x010fe400078e0023 */
[----:B------:R-:W-:Y:S01]  /*4c410*/  @!P0 IMAD.MOV.U32 R2, RZ, RZ, R26 ;  /* 0x000000ffff028224 */ /* 0x000fe200078e001a */
[----:B------:R-:W4:Y:S04]  /*4c420*/  LDL.LU R35, [R1+0x980] ;  /* 0x0009800001237983 */ /* 0x000f280000300800 */
[----:B------:R-:W4:Y:S01]  /*4c430*/  LDL.LU R26, [R1+0x940] ;  /* 0x00094000011a7983 */ /* 0x000f220000300800 */
[----:B------:R-:W-:-:S02]  /*4c440*/  PRMT R21, RZ, 0x7610, R21 ;  /* 0x00007610ff157816 */ /* 0x000fc40000000015 */
[----:B------:R-:W-:Y:S01]  /*4c450*/  PRMT R20, RZ, 0x7610, R20 ;  /* 0x00007610ff147816 */ /* 0x000fe20000000014 */
[----:B------:R0:W4:Y:S01]  /*4c460*/  @!P0 LDG.E.U8 R22, desc[UR6][R2.64] ;  /* 0x0000000602168981 */ /* 0x000122000c1e1100 */
[----:B------:R-:W-:-:S03]  /*4c470*/  PRMT R19, RZ, 0x7610, R19 ;  /* 0x00007610ff137816 */ /* 0x000fc60000000013 */
[----:B------:R-:W4:Y:S01]  /*4c480*/  LDL R58, [R1+0xb74] ;  /* 0x000b7400013a7983 */ /* 0x000f220000100800 */
[----:B0-----:R-:W-:-:S03]  /*4c490*/  @!P0 IMAD.MOV.U32 R3, RZ, RZ, R36 ;  /* 0x000000ffff038224 */ /* 0x001fc600078e0024 */
        /* <DEDUP_REMOVED lines=15> */
[----:B--2---:R-:W-:Y:S02]  /*4c590*/  @!P0 IMAD.MOV.U32 R2, RZ, RZ, R9 ;  /* 0x000000ffff028224 */ /* 0x004fe400078e0009 */
[----:B------:R-:W2:Y:S01]  /*4c5a0*/  LDL R9, [R1+0xb38] ;  /* 0x000b380001097983 */ /* 0x000ea20000100800 */
[----:B------:R-:W-:Y:S01]  /*4c5b0*/  @!P0 IMAD.MOV.U32 R3, RZ, RZ, R31 ;  /* 0x000000ffff038224 */ /* 0x000fe200078e001f */
[----:B------:R-:W-:-:S04]  /*4c5c0*/  PRMT R17, RZ, 0x7610, R17 ;  /* 0x00007610ff117816 */ /* 0x000fc80000000011 */
[----:B------:R0:W2:Y:S01]  /*4c5d0*/  @!P0 LDG.E.U8 R18, desc[UR6][R2.64] ;  /* 0x0000000602128981 */ /* 0x0000a2000c1e1100 */
[----:B------:R-:W-:Y:S01]  /*4c5e0*/  PRMT R16, RZ, 0x7610, R16 ;  /* 0x00007610ff107816 */ /* 0x000fe20000000010 */
[----:B0-----:R-:W-:Y:S02]  /*4c5f0*/  @!P0 IMAD.MOV.U32 R2, RZ, RZ, R35 ;  /* 0x000000ffff028224 */ /* 0x001fe400078e0023 */
[----:B------:R-:W-:-:S05]  /*4c600*/  @!P0 IMAD.MOV.U32 R3, RZ, RZ, R8 ;  /* 0x000000ffff038224 */ /* 0x000fca00078e0008 */
[----:B------:R0:W2:Y:S02]  /*4c610*/  @!P0 LDG.E.U8 R17, desc[UR6][R2.64] ;  /* 0x0000000602118981 */ /* 0x0000a4000c1e1100 */
[----:B0-----:R-:W-:Y:S02]  /*4c620*/  @!P0 IMAD.MOV.U32 R2, RZ, RZ, R26 ;  /* 0x000000ffff028224 */ /* 0x001fe400078e001a */
[----:B---3--:R-:W-:Y:S02]  /*4c630*/  @!P0 IMAD.MOV.U32 R3, RZ, RZ, R0 ;  /* 0x000000ffff038224 */ /* 0x008fe400078e0000 */
[----:B------:R-:W3:Y:S04]  /*4c640*/  LDL.LU R0, [R1+0x9b8] ;  /* 0x0009b80001007983 */ /* 0x000ee80000300800 */
[----:B------:R4:W3:Y:S04]  /*4c650*/  @!P0 LDG.E.U8 R16, desc[UR6][R2.64] ;  /* 0x0000000602108981 */ /* 0x0008e8000c1e1100 */
[----:B------:R-:W3:Y:S04]  /*4c660*/  LDL R133, [R1+0xaf4] ;  /* 0x000af40001857983 */ /* 0x000ee80000100800 */
[----:B------:R-:W3:Y:S04]  /*4c670*/  LDL R132, [R1+0xab4] ;  /* 0x000ab40001847983 */ /* 0x000ee80000100800 */
[----:B------:R-:W3:Y:S04]  /*4c680*/  LDL R131, [R1+0xab8] ;  /* 0x000ab80001837983 */ /* 0x000ee80000100800 */
[----:B------:R-:W3:Y:S04]  /*4c690*/  LDL R130, [R1+0xa74] ;  /* 0x000a740001827983 */ /* 0x000ee80000100800 */
[----:B------:R-:W3:Y:S01]  /*4c6a0*/  LDL R112, [R1+0xa78] ;  /* 0x000a780001707983 */ /* 0x000ee20000100800 */
[----:B------:R-:W-:-:S03]  /*4c6b0*/  PRMT R15, RZ, 0x7610, R15 ;  /* 0x00007610ff0f7816 */ /* 0x000fc6000000000f */
[----:B------:R-:W3:Y:S04]  /*4c6c0*/  LDL R94, [R1+0xa34] ;  /* 0x000a3400015e7983 */ /* 0x000ee80000100800 */
[----:B------:R-:W3:Y:S01]  /*4c6d0*/  LDL R76, [R1+0xa38] ;  /* 0x000a3800014c7983 */ /* 0x000ee20000100800 */
[----:B----4-:R-:W-:-:S03]  /*4c6e0*/  @!P0 IMAD.MOV.U32 R2, RZ, RZ, R36 ;  /* 0x000000ffff028224 */ /* 0x010fc600078e0024 */
[----:B------:R-:W4:Y:S01]  /*4c6f0*/  LDL R36, [R1+0xaf8] ;  /* 0x000af80001247983 */ /* 0x000f220000100800 */
[----:B------:R-:W-:-:S03]  /*4c700*/  @!P0 IMAD.MOV.U32 R3, RZ, RZ, R58 ;  /* 0x000000ffff038224 */ /* 0x000fc600078e003a */
[----:B------:R-:W4:Y:S04]  /*4c710*/  LDL R58, [R1+0x9f4] ;  /* 0x0009f400013a7983 */ /* 0x000f280000100800 */
[----:B------:R0:W4:Y:S02]  /*4c720*/  @!P0 LDG.E.U8 R15, desc[UR6][R2.64] ;  /* 0x00000006020f8981 */ /* 0x000124000c1e1100 */
[----:B0-----:R-:W-:Y:S02]  /*4c730*/  @!P0 IMAD.MOV.U32 R3, RZ, RZ, R33 ;  /* 0x000000ffff038224 */ /* 0x001fe400078e0021 */
[----:B--2---:R-:W-:Y:S02]  /*4c740*/  @!P0 IMAD.MOV.U32 R2, RZ, RZ, R9 ;  /* 0x000000ffff028224 */ /* 0x004fe400078e0009 */
[----:B------:R-:W2:Y:S04]  /*4c750*/  LDL R9, [R1+0x9f8] ;  /* 0x0009f80001097983 */ /* 0x000ea80000100800 */
[----:B------:R-:W2:Y:S01]  /*4c760*/  LDL.LU R33, [R1+0x9b4] ;  /* 0x0009b40001217983 */ /* 0x000ea20000300800 */
[----:B------:R-:W-:-:S02]  /*4c770*/  PRMT R14, RZ, 0x7610, R14 ;  /* 0x00007610ff0e7816 */ /* 0x000fc4000000000e */
[----:B------:R-:W-:-:S04]  /*4c780*/  PRMT R13, RZ, 0x7610, R13 ;  /* 0x00007610ff0d7816 */ /* 0x000fc8000000000d */
[----:B------:R3:W2:Y:S01]  /*4c790*/  @!P0 LDG.E.U8 R14, desc[UR6][R2.64] ;  /* 0x00000006020e8981 */ /* 0x0006a2000c1e1100 */
[----:B------:R-:W-:Y:S02]  /*4c7a0*/  PRMT R12, RZ, 0x7610, R12 ;  /* 0x00007610ff0c7816 */ /* 0x000fe4000000000c */
[----:B------:R-:W-:Y:S02]  /*4c7b0*/  PRMT R11, RZ, 0x7610, R11 ;  /* 0x00007610ff0b7816 */ /* 0x000fe4000000000b */
[----:B------:R-:W-:Y:S02]  /*4c7c0*/  PRMT R7, RZ, 0x7610, R7 ;  /* 0x00007610ff077816 */ /* 0x000fe40000000007 */
[----:B------:R-:W-:Y:S01]  /*4c7d0*/  PRMT R6, RZ, 0x7610, R6 ;  /* 0x00007610ff067816 */ /* 0x000fe20000000006 */
[----:B---3--:R-:W-:Y:S02]  /*4c7e0*/  @!P0 IMAD.MOV.U32 R3, RZ, RZ, R133 ;  /* 0x000000ffff038224 */ /* 0x008fe400078e0085 */
[----:B----4-:R-:W-:Y:S01]  /*4c7f0*/  @!P0 IMAD.MOV.U32 R2, RZ, RZ, R36 ;  /* 0x000000ffff028224 */ /* 0x010fe200078e0024 */
[----:B------:R-:W-:Y:S01]  /*4c800*/  PRMT R5, RZ, 0x7610, R5 ;  /* 0x00007610ff057816 */ /* 0x000fe20000000005 */
[----:B------:R-:W3:Y:S04]  /*4c810*/  LDL.LU R36, [R1+0x978] ;  /* 0x0009780001247983 */ /* 0x000ee80000300800 */
[----:B------:R0:W4:Y:S02]  /*4c820*/  @!P0 LDG.E.U8 R13, desc[UR6][R2.64] ;  /* 0x00000006020d8981 */ /* 0x000124000c1e1100 */
[----:B0-----:R-:W-:-:S02]  /*4c830*/  @!P0 IMAD.MOV.U32 R2, RZ, RZ, R131 ;  /* 0x000000ffff028224 */ /* 0x001fc400078e0083 */
[----:B------:R-:W-:-:S05]  /*4c840*/  @!P0 IMAD.MOV.U32 R3, RZ, RZ, R132 ;  /* 0x000000ffff038224 */ /* 0x000fca00078e0084 */
[----:B------:R0:W4:Y:S02]  /*4c850*/  @!P0 LDG.E.U8 R12, desc[UR6][R2.64] ;  /* 0x00000006020c8981 */ /* 0x000124000c1e1100 */
[----:B0-----:R-:W-:Y:S02]  /*4c860*/  @!P0 IMAD.MOV.U32 R2, RZ, RZ, R112 ;  /* 0x000000ffff028224 */ /* 0x001fe400078e0070 */
[----:B------:R-:W-:Y:S01]  /*4c870*/  @!P0 IMAD.MOV.U32 R3, RZ, RZ, R130 ;  /* 0x000000ffff038224 */ /* 0x000fe200078e0082 */
[----:B------:R-:W3:Y:S04]  /*4c880*/  LDL.LU R112, [R1+0x8b4] ;  /* 0x0008b40001707983 */ /* 0x000ee80000300800 */
[----:B------:R-:W4:Y:S04]  /*4c890*/  LDL.LU R130, [R1+0x8a0] ;  /* 0x0008a00001827983 */ /* 0x000f280000300800 */
[----:B------:R0:W4:Y:S02]  /*4c8a0*/  @!P0 LDG.E.U8 R11, desc[UR6][R2.64] ;  /* 0x00000006020b8981 */ /* 0x000124000c1e1100 */
[----:B0-----:R-:W-:-:S02]  /*4c8b0*/  @!P0 IMAD.MOV.U32 R2, RZ, RZ, R76 ;  /* 0x000000ffff028224 */ /* 0x001fc400078e004c */
[----:B------:R-:W-:-:S05]  /*4c8c0*/  @!P0 IMAD.MOV.U32 R3, RZ, RZ, R94 ;  /* 0x000000ffff038224 */ /* 0x000fca00078e005e */
[----:B------:R0:W4:Y:S02]  /*4c8d0*/  @!P0 LDG.E.U8 R7, desc[UR6][R2.64] ;  /* 0x0000000602078981 */ /* 0x000124000c1e1100 */
[----:B0-----:R-:W-:Y:S02]  /*4c8e0*/  @!P0 IMAD.MOV.U32 R3, RZ, RZ, R58 ;  /* 0x000000ffff038224 */ /* 0x001fe400078e003a */
[----:B--2---:R-:W-:-:S05]  /*4c8f0*/  @!P0 IMAD.MOV.U32 R2, RZ, RZ, R9 ;  /* 0x000000ffff028224 */ /* 0x004fca00078e0009 */
[----:B------:R0:W2:Y:S02]  /*4c900*/  @!P0 LDG.E.U8 R6, desc[UR6][R2.64] ;  /* 0x0000000602068981 */ /* 0x0000a4000c1e1100 */
[----:B0-----:R-:W-:Y:S02]  /*4c910*/  @!P0 IMAD.MOV.U32 R2, RZ, RZ, R0 ;  /* 0x000000ffff028224 */ /* 0x001fe400078e0000 */
[----:B------:R-:W-:-:S05]  /*4c920*/  @!P0 IMAD.MOV.U32 R3, RZ, RZ, R33 ;  /* 0x000000ffff038224 */ /* 0x000fca00078e0021 */
[----:B------:R0:W2:Y:S04]  /*4c930*/  @!P0 LDG.E.U8 R5, desc[UR6][R2.64] ;  /* 0x0000000602058981 */ /* 0x0000a8000c1e1100 */
[----:B------:R-:W0:Y:S04]  /*4c940*/  LDL R2, [R1+0x974] ;  /* 0x0009740001027983 */ /* 0x000e280000100800 */
[----:B------:R-:W2:Y:S04]  /*4c950*/  LDL.LU R58, [R1+0x88c] ;  /* 0x00088c00013a7983 */ /* 0x000ea80000300800 */
[----:B------:R-:W2:Y:S04]  /*4c960*/  LDL.LU R76, [R1+0x878] ;  /* 0x00087800014c7983 */ /* 0x000ea80000300800 */
[----:B------:R-:W2:Y:S04]  /*4c970*/  LDL.LU R94, [R1+0x864] ;  /* 0x00086400015e7983 */ /* 0x000ea80000300800 */
[----:B------:R-:W2:Y:S04]  /*4c980*/  LDL.LU R138, [R1+0x850] ;  /* 0x00085000018a7983 */ /* 0x000ea80000300800 */
[----:B------:R-:W2:Y:S01]  /*4c990*/  LDL.LU R137, [R1+0x83c] ;  /* 0x00083c0001897983 */ /* 0x000ea20000300800 */
[----:B------:R-:W1:Y:S01]  /*4c9a0*/  S2R R136, SR_TID.X ;  /* 0x0000000000887919 */ /* 0x000e620000002100 */
[----:B------:R-:W-:-:S02]  /*4c9b0*/  PRMT R4, RZ, 0x7610, R4 ;  /* 0x00007610ff047816 */ /* 0x000fc40000000004 */
[----:B------:R-:W2:Y:S04]  /*4c9c0*/  LDL.LU R9, [R1+0x828] ;  /* 0x0008280001097983 */ /* 0x000ea80000300800 */
[----:B------:R-:W2:Y:S04]  /*4c9d0*/  LDL.LU R131, [R1+0x7ec] ;  /* 0x0007ec0001837983 */ /* 0x000ea80000300800 */
[----:B------:R-:W2:Y:S04]  /*4c9e0*/  LDL.LU R133, [R1+0x7d8] ;  /* 0x0007d80001857983 */ /* 0x000ea80000300800 */
[----:B------:R-:W2:Y:S04]  /*4c9f0*/  LDL.LU R134, [R1+0x7c4] ;  /* 0x0007c40001867983 */ /* 0x000ea80000300800 */
[----:B------:R-:W2:Y:S01]  /*4ca00*/  LDL.LU R135, [R1+0x7b0] ;  /* 0x0007b00001877983 */ /* 0x000ea20000300800 */
[----:B-1----:R-:W-:-:S04]  /*4ca10*/  LOP3.LUT R136, R136, 0x7f, RZ, 0xc0, !PT ;  /* 0x0000007f88887812 */ /* 0x002fc800078ec0ff */
[----:B------:R-:W-:Y:S02]  /*4ca20*/  LOP3.LUT R132, R136, 0x30, RZ, 0x3c, !PT ;  /* 0x0000003088847812 */ /* 0x000fe400078e3cff */
[----:B------:R-:W2:Y:S04]  /*4ca30*/  LDL.LU R136, [R1+0x79c] ;  /* 0x00079c0001887983 */ /* 0x000ea80000300800 */
[----:B---3--:R1:W-:Y:S04]  /*4ca40*/  STS.U8 [R132+UR4+0x1d80], R112 ;  /* 0x001d807084007988 */ /* 0x0083e80008000004 */
[----:B----4-:R3:W-:Y:S01]  /*4ca50*/  STS.U8 [R132+UR4+0x2180], R130 ;  /* 0x0021808284007988 */ /* 0x0107e20008000004 */
[----:B0-----:R-:W-:-:S02]  /*4ca60*/  @!P0 IMAD.MOV.U32 R3, RZ, RZ, R2 ;  /* 0x000000ffff038224 */ /* 0x001fc400078e0002 */
[----:B------:R-:W-:Y:S01]  /*4ca70*/  @!P0 IMAD.MOV.U32 R2, RZ, RZ, R36 ;  /* 0x000000ffff028224 */ /* 0x000fe200078e0024 */
[----:B--2---:R0:W-:Y:S04]  /*4ca80*/  STS.U8 [R132+UR4+0x2580], R58 ;  /* 0x0025803a84007988 */ /* 0x0041e80008000004 */
[----:B------:R2:W4:Y:S04]  /*4ca90*/  @!P0 LDG.E.U8 R4, desc[UR6][R2.64] ;  /* 0x0000000602048981 */ /* 0x000528000c1e1100 */
[----:B------:R0:W-:Y:S04]  /*4caa0*/  STS.U8 [R132+UR4+0x2980], R76 ;  /* 0x0029804c84007988 */ /* 0x0001e80008000004 */
[----:B------:R0:W-:Y:S04]  /*4cab0*/  STS.U8 [R132+UR4+0x2d80], R94 ;  /* 0x002d805e84007988 */ /* 0x0001e80008000004 */
[----:B------:R0:W-:Y:S04]  /*4cac0*/  STS.U8 [R132+UR4+0x3180], R138 ;  /* 0x0031808a84007988 */ /* 0x0001e80008000004 */
[----:B------:R-:W2:Y:S04]  /*4cad0*/  LDL.LU R2, [R1+0x814] ;  /* 0x0008140001027983 */ /* 0x000ea80000300800 */
[----:B------:R-:W4:Y:S04]  /*4cae0*/  LDL.LU R3, [R1+0x800] ;  /* 0x0008000001037983 */ /* 0x000f280000300800 */
[----:B-1----:R-:W4:Y:S04]  /*4caf0*/  LDL.LU R112, [R1+0x21fc] ;  /* 0x0021fc0001707983 */ /* 0x002f280000300800 */
[----:B---3--:R-:W3:Y:S04]  /*4cb00*/  LDL.LU R130, [R1+0x21f8] ;  /* 0x0021f80001827983 */ /* 0x008ee80000300800 */
[----:B0-----:R-:W3:Y:S04]  /*4cb10*/  LDL.LU R58, [R1+0x21f4] ;  /* 0x0021f400013a7983 */ /* 0x001ee80000300800 */
[----:B------:R-:W3:Y:S04]  /*4cb20*/  LDL.LU R76, [R1+0x21f0] ;  /* 0x0021f000014c7983 */ /* 0x000ee80000300800 */
[----:B------:R-:W3:Y:S04]  /*4cb30*/  LDL.LU R94, [R1+0x21ec] ;  /* 0x0021ec00015e7983 */ /* 0x000ee80000300800 */
[----:B------:R-:W3:Y:S04]  /*4cb40*/  LDL.LU R138, [R1+0x21e8] ;  /* 0x0021e800018a7983 */ /* 0x000ee80000300800 */
[----:B------:R0:W-:Y:S04]  /*4cb50*/  STS.U8 [R132+UR4+0x3580], R137 ;  /* 0x0035808984007988 */ /* 0x0001e80008000004 */
[----:B0-----:R-:W3:Y:S04]  /*4cb60*/  LDL.LU R137, [R1+0x21e4] ;  /* 0x0021e40001897983 */ /* 0x001ee80000300800 */
[----:B------:R0:W-:Y:S04]  /*4cb70*/  STS.U8 [R132+UR4+0x3980], R9 ;  /* 0x0039800984007988 */ /* 0x0001e80008000004 */
[----:B0-----:R-:W3:Y:S04]  /*4cb80*/  LDL.LU R9, [R1+0x21e0] ;  /* 0x0021e00001097983 */ /* 0x001ee80000300800 */
[----:B--2---:R-:W-:Y:S04]  /*4cb90*/  STS.U8 [R132+UR4+0x3d80], R2 ;  /* 0x003d800284007988 */ /* 0x004fe80008000004 */
[----:B----4-:R-:W-:Y:S04]  /*4cba0*/  STS.U8 [R132+UR4+0x4180], R3 ;  /* 0x0041800384007988 */ /* 0x010fe80008000004 */
[----:B------:R-:W-:Y:S04]  /*4cbb0*/  STS.U8 [R132+UR4+0x4580], R131 ;  /* 0x0045808384007988 */ /* 0x000fe80008000004 */
[----:B------:R0:W-:Y:S04]  /*4cbc0*/  STS.U8 [R132+UR4+0x4980], R133 ;  /* 0x0049808584007988 */ /* 0x0001e80008000004 */
[----:B------:R-:W-:Y:S04]  /*4cbd0*/  STS.U8 [R132+UR4+0x4d80], R134 ;  /* 0x004d808684007988 */ /* 0x000fe80008000004 */
[----:B------:R1:W-:Y:S04]  /*4cbe0*/  STS.U8 [R132+UR4+0x5180], R135 ;  /* 0x0051808784007988 */ /* 0x0003e80008000004 */
[----:B------:R2:W-:Y:S04]  /*4cbf0*/  STS.U8 [R132+UR4+0x5580], R136 ;  /* 0x0055808884007988 */ /* 0x0005e80008000004 */
[----:B0-----:R-:W4:Y:S04]  /*4cc00*/  LDL.LU R133, [R1+0x924] ;  /* 0x0009240001857983 */ /* 0x001f280000300800 */
[----:B-1----:R-:W4:Y:S04]  /*4cc10*/  LDL.LU R135, [R1+0x914] ;  /* 0x0009140001877983 */ /* 0x002f280000300800 */
[----:B--2---:R-:W2:Y:S04]  /*4cc20*/  LDL.LU R136, [R1+0x904] ;  /* 0x0009040001887983 */ /* 0x004ea80000300800 */
[----:B---3--:R0:W-:Y:S04]  /*4cc30*/  STS.U8 [R132+UR4+0x5980], R137 ;  /* 0x0059808984007988 */ /* 0x0081e80008000004 */
[----:B0-----:R-:W3:Y:S04]  /*4cc40*/  LDL.LU R137, [R1+0x8f4] ;  /* 0x0008f40001897983 */ /* 0x001ee80000300800 */
[----:B------:R-:W-:Y:S01]  /*4cc50*/  STS.U8 [R132+UR4+0x5d80], R130 ;  /* 0x005d808284007988 */ /* 0x000fe20008000004 */
[----:B------:R-:W0:Y:S03]  /*4cc60*/  S2R R134, SR_TID.X ;  /* 0x0000000000867919 */ /* 0x000e260000002100 */
        /* <DEDUP_REMOVED lines=28> */
[----:B-1----:R-:W3:Y:S04]  /*4ce30*/  LDL.LU R119, [R1+0x8e4] ;  /* 0x0008e40001777983 */ /* 0x002ee80000300800 */
[----:B------:R-:W-:Y:S04]  /*4ce40*/  STS.U8 [R132+UR4+0xd180], R194 ;  /* 0x00d180c284007988 */ /* 0x000fe80008000004 */
[----:B------:R-:W3:Y:S04]  /*4ce50*/  LDL.LU R120, [R1+0x8d4] ;  /* 0x0008d40001787983 */ /* 0x000ee80000300800 */
[----:B------:R-:W-:Y:S04]  /*4ce60*/  STS.U8 [R132+UR4+0xd580], R188 ;  /* 0x00d580bc84007988 */ /* 0x000fe80008000004 */
[----:B------:R-:W3:Y:S04]  /*4ce70*/  LDL.LU R121, [R1+0x8c4] ;  /* 0x0008c40001797983 */ /* 0x000ee80000300800 */
[----:B------:R-:W-:Y:S04]  /*4ce80*/  STS.U8 [R132+UR4+0xd980], R185 ;  /* 0x00d980b984007988 */ /* 0x000fe80008000004 */
[----:B------:R-:W3:Y:S04]  /*4ce90*/  LDL.LU R122, [R1+0x8b0] ;  /* 0x0008b000017a7983 */ /* 0x000ee80000300800 */
[----:B------:R-:W-:Y:S01]  /*4cea0*/  STS.U8 [R132+UR4+0xdd80], R184 ;  /* 0x00dd80b884007988 */ /* 0x000fe20008000004 */
[----:B0-----:R-:W-:-:S03]  /*4ceb0*/  LOP3.LUT R134, R134, 0x7f, RZ, 0xc0, !PT ;  /* 0x0000007f86867812 */ /* 0x001fc600078ec0ff */
[----:B------:R-:W3:Y:S04]  /*4cec0*/  LDL.LU R123, [R1+0x89c] ;  /* 0x00089c00017b7983 */ /* 0x000ee80000300800 */
[----:B------:R-:W-:Y:S04]  /*4ced0*/  STS.U8 [R132+UR4+0xe180], R183 ;  /* 0x00e180b784007988 */ /* 0x000fe80008000004 */
[----:B------:R-:W3:Y:S04]  /*4cee0*/  LDL.LU R124, [R1+0x888] ;  /* 0x00088800017c7983 */ /* 0x000ee80000300800 */
[----:B------:R-:W-:Y:S04]  /*4cef0*/  STS.U8 [R132+UR4+0xe580], R182 ;  /* 0x00e580b684007988 */ /* 0x000fe80008000004 */
[----:B------:R-:W3:Y:S04]  /*4cf00*/  LDL.LU R125, [R1+0x874] ;  /* 0x00087400017d7983 */ /* 0x000ee80000300800 */
[----:B------:R-:W-:Y:S04]  /*4cf10*/  STS.U8 [R132+UR4+0xe980], R181 ;  /* 0x00e980b584007988 */ /* 0x000fe80008000004 */
[----:B------:R-:W3:Y:S04]  /*4cf20*/  LDL.LU R126, [R1+0x860] ;  /* 0x00086000017e7983 */ /* 0x000ee80000300800 */
[----:B------:R-:W-:Y:S01]  /*4cf30*/  STS.U8 [R132+UR4+0xed80], R180 ;  /* 0x00ed80b484007988 */ /* 0x000fe20008000004 */
[----:B------:R-:W-:-:S03]  /*4cf40*/  LOP3.LUT R3, R134, 0x40, RZ, 0x3c, !PT ;  /* 0x0000004086037812 */ /* 0x000fc600078e3cff */
        /* <DEDUP_REMOVED lines=8> */
[----:B------:R-:W3:Y:S04]  /*4cfd0*/  LDL.LU R131, [R1+0x7fc] ;  /* 0x0007fc0001837983 */ /* 0x000ee80000300800 */
[----:B0-----:R-:W3:Y:S04]  /*4cfe0*/  LDL.LU R132, [R1+0x7e8] ;  /* 0x0007e80001847983 */ /* 0x001ee80000300800 */
[----:B----4-:R0:W-:Y:S04]  /*4cff0*/  STS.U8 [R3+UR4+0x200], R133 ;  /* 0x0002008503007988 */ /* 0x0101e80008000004 */
[----:B------:R1:W-:Y:S04]  /*4d000*/  STS.U8 [R3+UR4+0x600], R135 ;  /* 0x0006008703007988 */ /* 0x0003e80008000004 */
[----:B--2---:R2:W-:Y:S04]  /*4d010*/  STS.U8 [R3+UR4+0xa00], R136 ;  /* 0x000a008803007988 */ /* 0x0045e80008000004 */
[----:B0-----:R-:W4:Y:S04]  /*4d020*/  LDL.LU R133, [R1+0x7d4] ;  /* 0x0007d40001857983 */ /* 0x001f280000300800 */
[----:B-1----:R-:W4:Y:S04]  /*4d030*/  LDL.LU R135, [R1+0x7c0] ;  /* 0x0007c00001877983 */ /* 0x002f280000300800 */
[----:B--2---:R-:W2:Y:S04]  /*4d040*/  LDL.LU R136, [R1+0x7ac] ;  /* 0x0007ac0001887983 */ /* 0x004ea80000300800 */
[----:B---3--:R0:W-:Y:S04]  /*4d050*/  STS.U8 [R3+UR4+0xe00], R137 ;  /* 0x000e008903007988 */ /* 0x0081e80008000004 */
[----:B0-----:R-:W3:Y:S04]  /*4d060*/  LDL.LU R137, [R1+0x798] ;  /* 0x0007980001897983 */ /* 0x001ee80000300800 */
        /* <DEDUP_REMOVED lines=14> */
[----:B----4-:R-:W-:Y:S04]  /*4d150*/  STS.U8 [R3+UR4+0x4a00], R133 ;  /* 0x004a008503007988 */ /* 0x010fe80008000004 */
[----:B------:R0:W-:Y:S04]  /*4d160*/  STS.U8 [R3+UR4+0x4e00], R135 ;  /* 0x004e008703007988 */ /* 0x0001e80008000004 */
[----:B--2---:R1:W-:Y:S04]  /*4d170*/  STS.U8 [R3+UR4+0x5200], R136 ;  /* 0x0052008803007988 */ /* 0x0043e80008000004 */
[----:B0-----:R-:W2:Y:S04]  /*4d180*/  LDL.LU R135, [R1+0x920] ;  /* 0x0009200001877983 */ /* 0x001ea80000300800 */
[----:B-1----:R-:W4:Y:S04]  /*4d190*/  LDL.LU R136, [R1+0x910] ;  /* 0x0009100001887983 */ /* 0x002f280000300800 */
[----:B---3--:R0:W-:Y:S04]  /*4d1a0*/  STS.U8 [R3+UR4+0x5600], R137 ;  /* 0x0056008903007988 */ /* 0x0081e80008000004 */
[----:B------:R1:W-:Y:S04]  /*4d1b0*/  STS.U8 [R3+UR4+0x5a00], R138 ;  /* 0x005a008a03007988 */ /* 0x0003e80008000004 */
[----:B0-----:R-:W3:Y:S04]  /*4d1c0*/  LDL.LU R137, [R1+0x900] ;  /* 0x0009000001897983 */ /* 0x001ee80000300800 */
[----:B-1----:R-:W3:Y:S04]  /*4d1d0*/  LDL.LU R138, [R1+0x8f0] ;  /* 0x0008f000018a7983 */ /* 0x002ee80000300800 */
        /* <DEDUP_REMOVED lines=22> */
[----:B------:R1:W-:Y:S04]  /*4d340*/  STS.U8 [R3+UR4+0xb600], R228 ;  /* 0x00b600e403007988 */ /* 0x0003e80008000004 */
[----:B------:R-:W-:Y:S04]  /*4d350*/  STS.U8 [R3+UR4+0xba00], R223 ;  /* 0x00ba00df03007988 */ /* 0x000fe80008000004 */
[----:B------:R-:W-:Y:S04]  /*4d360*/  STS.U8 [R3+UR4+0xbe00], R218 ;  /* 0x00be00da03007988 */ /* 0x000fe80008000004 */
[----:B------:R1:W-:Y:S04]  /*4d370*/  STS.U8 [R3+UR4+0xc200], R213 ;  /* 0x00c200d503007988 */ /* 0x0003e80008000004 */
[----:B------:R-:W-:Y:S04]  /*4d380*/  STS.U8 [R3+UR4+0xc600], R208 ;  /* 0x00c600d003007988 */ /* 0x000fe80008000004 */
[----:B------:R-:W-:Y:S04]  /*4d390*/  STS.U8 [R3+UR4+0xca00], R203 ;  /* 0x00ca00cb03007988 */ /* 0x000fe80008000004 */
        /* <DEDUP_REMOVED lines=27> */
[----:B------:R-:W3:Y:S01]  /*4d550*/  LDL.LU R134, [R1+0x7e4] ;  /* 0x0007e40001867983 */ /* 0x000ee20000300800 */
        /* <DEDUP_REMOVED lines=17> */
[----:B0-----:R-:W-:Y:S02]  /*4d670*/  IMAD.MOV.U32 R248, RZ, RZ, R141 ;  /* 0x000000fffff87224 */ /* 0x001fe400078e008d */
[----:B------:R-:W-:-:S02]  /*4d680*/  IMAD.MOV.U32 R224, RZ, RZ, R142 ;  /* 0x000000ffffe07224 */ /* 0x000fc400078e008e */
[----:B------:R-:W-:Y:S02]  /*4d690*/  IMAD.MOV.U32 R214, RZ, RZ, R143 ;  /* 0x000000ffffd67224 */ /* 0x000fe400078e008f */
[----:B------:R-:W-:Y:S02]  /*4d6a0*/  IMAD.MOV.U32 R204, RZ, RZ, R144 ;  /* 0x000000ffffcc7224 */ /* 0x000fe400078e0090 */
[----:B------:R-:W-:Y:S02]  /*4d6b0*/  IMAD.MOV.U32 R199, RZ, RZ, R145 ;  /* 0x000000ffffc77224 */ /* 0x000fe400078e0091 */
[----:B------:R-:W-:Y:S02]  /*4d6c0*/  IMAD.MOV.U32 R188, RZ, RZ, R146 ;  /* 0x000000ffffbc7224 */ /* 0x000fe400078e0092 */
[----:B------:R-:W-:Y:S02]  /*4d6d0*/  IMAD.MOV.U32 R184, RZ, RZ, R147 ;  /* 0x000000ffffb87224 */ /* 0x000fe400078e0093 */
[----:B-1----:R-:W-:-:S02]  /*4d6e0*/  IMAD.MOV.U32 R228, RZ, RZ, R148 ;  /* 0x000000ffffe47224 */ /* 0x002fc400078e0094 */
[----:B------:R-:W-:Y:S02]  /*4d6f0*/  IMAD.MOV.U32 R233, RZ, RZ, R149 ;  /* 0x000000ffffe97224 */ /* 0x000fe400078e0095 */
[----:B------:R-:W-:Y:S02]  /*4d700*/  IMAD.MOV.U32 R238, RZ, RZ, R150 ;  /* 0x000000ffffee7224 */ /* 0x000fe400078e0096 */
[----:B------:R-:W-:Y:S01]  /*4d710*/  IMAD.MOV.U32 R243, RZ, RZ, R151 ;  /* 0x000000fffff37224 */ /* 0x000fe200078e0097 */
[----:B------:R-:W-:Y:S01]  /*4d720*/  UMOV UR8, UR28 ;  /* 0x0000001c00087c82 */ /* 0x000fe20008000000 */
[----:B------:R-:W-:Y:S01]  /*4d730*/  UMOV UR9, UR29 ;  /* 0x0000001d00097c82 */ /* 0x000fe20008000000 */
[----:B------:R-:W-:Y:S01]  /*4d740*/  UMOV UR32, UR12 ;  /* 0x0000000c00207c82 */ /* 0x000fe20008000000 */
[----:B------:R-:W-:Y:S01]  /*4d750*/  UMOV UR33, UR13 ;  /* 0x0000000d00217c82 */ /* 0x000fe20008000000 */
[----:B------:R-:W-:Y:S01]  /*4d760*/  UMOV UR36, UR16 ;  /* 0x0000001000247c82 */ /* 0x000fe20008000000 */
[----:B------:R-:W-:Y:S01]  /*4d770*/  UMOV UR37, UR17 ;  /* 0x0000001100257c82 */ /* 0x000fe20008000000 */
[----:B------:R-:W-:Y:S01]  /*4d780*/  UMOV UR40, UR20 ;  /* 0x0000001400287c82 */ /* 0x000fe20008000000 */
[----:B------:R-:W-:Y:S01]  /*4d790*/  UMOV UR41, UR21 ;  /* 0x0000001500297c82 */ /* 0x000fe20008000000 */
[----:B------:R-:W0:Y:S01]  /*4d7a0*/  LDC R213, c[0x0][0x230] ;  /* 0x00008c00ffd57b82 */ /* 0x000e220000000800 */
[----:B--2---:R1:W-:Y:S04]  /*4d7b0*/  STS.U8 [R2+UR4+0x280], R135 ;  /* 0x0002808702007988 */ /* 0x0043e80008000004 */
[----:B----4-:R2:W-:Y:S04]  /*4d7c0*/  STS.U8 [R2+UR4+0x680], R136 ;  /* 0x0006808802007988 */ /* 0x0105e80008000004 */
[----:B-1----:R-:W4:Y:S04]  /*4d7d0*/  LDL.LU R135, [R1+0x7d0] ;  /* 0x0007d00001877983 */ /* 0x002f280000300800 */
[----:B--2---:R-:W2:Y:S04]  /*4d7e0*/  LDL.LU R136, [R1+0x7bc] ;  /* 0x0007bc0001887983 */ /* 0x004ea80000300800 */
[----:B---3--:R1:W-:Y:S04]  /*4d7f0*/  STS.U8 [R2+UR4+0xa80], R137 ;  /* 0x000a808902007988 */ /* 0x0083e80008000004 */
[----:B------:R3:W-:Y:S04]  /*4d800*/  STS.U8 [R2+UR4+0xe80], R138 ;  /* 0x000e808a02007988 */ /* 0x0007e80008000004 */
[----:B-1----:R-:W2:Y:S04]  /*4d810*/  LDL.LU R137, [R1+0x7a8] ;  /* 0x0007a80001897983 */ /* 0x002ea80000300800 */
[----:B---3--:R-:W3:Y:S04]  /*4d820*/  LDL.LU R138, [R1+0x794] ;  /* 0x00079400018a7983 */ /* 0x008ee80000300800 */
        /* <DEDUP_REMOVED lines=14> */
[----:B-1----:R-:W3:Y:S04]  /*4d910*/  LDL.LU R134, [R1+0x91c] ;  /* 0x00091c0001867983 */ /* 0x002ee80000300800 */
[----:B----4-:R-:W-:Y:S04]  /*4d920*/  STS.U8 [R2+UR4+0x4a80], R135 ;  /* 0x004a808702007988 */ /* 0x010fe80008000004 */
[----:B--2---:R1:W-:Y:S04]  /*4d930*/  STS.U8 [R2+UR4+0x4e80], R136 ;  /* 0x004e808802007988 */ /* 0x0043e80008000004 */
[----:B-1----:R-:W2:Y:S04]  /*4d940*/  LDL.LU R136, [R1+0x90c] ;  /* 0x00090c0001887983 */ /* 0x002ea80000300800 */
[----:B------:R1:W-:Y:S04]  /*4d950*/  STS.U8 [R2+UR4+0x5280], R137 ;  /* 0x0052808902007988 */ /* 0x0003e80008000004 */
[----:B---3--:R3:W-:Y:S04]  /*4d960*/  STS.U8 [R2+UR4+0x5680], R138 ;  /* 0x0056808a02007988 */ /* 0x0087e80008000004 */
[----:B-1----:R-:W4:Y:S04]  /*4d970*/  LDL.LU R137, [R1+0x8fc] ;  /* 0x0008fc0001897983 */ /* 0x002f280000300800 */
[----:B---3--:R-:W3:Y:S04]  /*4d980*/  LDL.LU R138, [R1+0x8ec] ;  /* 0x0008ec00018a7983 */ /* 0x008ee80000300800 */
[----:B------:R-:W-:Y:S04]  /*4d990*/  STS.U8 [R2+UR4+0x5a80], R94 ;  /* 0x005a805e02007988 */ /* 0x000fe80008000004 */
[----:B------:R-:W-:Y:S01]  /*4d9a0*/  STS.U8 [R2+UR4+0x5e80], R93 ;  /* 0x005e805d02007988 */ /* 0x000fe20008000004 */
[----:B------:R-:W1:Y:S03]  /*4d9b0*/  S2R R135, SR_TID.X ;  /* 0x0000000000877919 */ /* 0x000e660000002100 */
        /* <DEDUP_REMOVED lines=36> */
[----:B-1----:R-:W-:-:S03]  /*4dc00*/  LOP3.LUT R135, R135, 0x7f, RZ, 0xc0, !PT ;  /* 0x0000007f87877812 */ /* 0x002fc600078ec0ff */
        /* <DEDUP_REMOVED lines=20> */
[----:B-1----:R-:W3:Y:S04]  /*4dd50*/  LDL.LU R134, [R1+0x7cc] ;  /* 0x0007cc0001867983 */ /* 0x002ee80000300800 */
[----:B--2---:R1:W-:Y:S04]  /*4dd60*/  STS.U8 [R3+UR4+0x700], R136 ;  /* 0x0007008803007988 */ /* 0x0043e80008000004 */
[----:B-1----:R-:W2:Y:S04]  /*4dd70*/  LDL.LU R136, [R1+0x7b8] ;  /* 0x0007b80001887983 */ /* 0x002ea80000300800 */
[----:B----4-:R1:W-:Y:S04]  /*4dd80*/  STS.U8 [R3+UR4+0xb00], R137 ;  /* 0x000b008903007988 */ /* 0x0103e80008000004 */
[----:B---3--:R3:W-:Y:S04]  /*4dd90*/  STS.U8 [R3+UR4+0xf00], R138 ;  /* 0x000f008a03007988 */ /* 0x0087e80008000004 */
[----:B-1----:R-:W4:Y:S04]  /*4dda0*/  LDL.LU R137, [R1+0x7a4] ;  /* 0x0007a40001897983 */ /* 0x002f280000300800 */
        /* <DEDUP_REMOVED lines=79> */
[----:B------:R-:W3:Y:S04]  /*4e2a0*/  LDL.LU R135, [R1+0x7dc] ;  /* 0x0007dc0001877983 */ /* 0x000ee80000300800 */
        /* <DEDUP_REMOVED lines=21> */
[----:B--2---:R-:W-:Y:S04]  /*4e400*/  STS.U8 [R2+UR4+0x4b80], R136 ;  /* 0x004b808802007988 */ /* 0x004fe80008000004 */
[----:B----4-:R-:W-:Y:S04]  /*4e410*/  STS.U8 [R2+UR4+0x4f80], R137 ;  /* 0x004f808902007988 */ /* 0x010fe80008000004 */
[----:B---3--:R-:W-:Y:S04]  /*4e420*/  STS.U8 [R2+UR4+0x5380], R138 ;  /* 0x0053808a02007988 */ /* 0x008fe80008000004 */
[----:B------:R1:W-:Y:S04]  /*4e430*/  STS.U8 [R2+UR4+0x5780], R9 ;  /* 0x0057800902007988 */ /* 0x0003e80008000004 */
[----:B-1----:R-:W2:Y:S04]  /*4e440*/  LDL.LU R9, [R1+0x21dc] ;  /* 0x0021dc0001097983 */ /* 0x002ea80000300800 */
        /* <DEDUP_REMOVED lines=40> */
[----:B------:R-:W-:Y:S01]  /*4e6d0*/  STS.U8 [R2+UR4+0xfb80], R4 ;  /* 0x00fb800402007988 */ /* 0x000fe20008000004 */
[----:B------:R-:W-:-:S03]  /*4e6e0*/  IMAD.MOV.U32 R3, RZ, RZ, R25 ;  /* 0x000000ffff037224 */ /* 0x000fc600078e0019 */
[----:B--2---:R1:W-:Y:S01]  /*4e6f0*/  STS.U8 [R2+UR4+0xff80], R9 ;  /* 0x00ff800902007988 */ /* 0x0043e20008000004 */
[----:B------:R2:W-:Y:S06]  /*4e700*/  MEMBAR.ALL.CTA ;  /* 0x0000000000007992 */ /* 0x0005ec0000008000 */
[----:B--2---:R-:W2:Y:S04]  /*4e710*/  FENCE.VIEW.ASYNC.S ;  /* 0x00000000000073c6 */ /* 0x004ea80000000000 */
[----:B-1----:R-:W3:Y:S04]  /*4e720*/  LDL.LU R9, [R1+0x21d8] ;  /* 0x0021d80001097983 */ /* 0x002ee80000300800 */
[----:B------:R-:W4:Y:S04]  /*4e730*/  LDL.LU.64 R24, [R1] ;  /* 0x0000000001187983 */ /* 0x000f280000300a00 */
[----:B------:R-:W3:Y:S04]  /*4e740*/  LDL.LU.64 R26, [R1+0x8] ;  /* 0x00000800011a7983 */ /* 0x000ee80000300a00 */
[----:B------:R-:W4:Y:S04]  /*4e750*/  LDL.LU.64 R28, [R1+0x10] ;  /* 0x00001000011c7983 */ /* 0x000f280000300a00 */
[----:B------:R-:W3:Y:S04]  /*4e760*/  LDL.LU.64 R30, [R1+0x18] ;  /* 0x00001800011e7983 */ /* 0x000ee80000300a00 */
[----:B------:R-:W4:Y:S04]  /*4e770*/  LDL.LU.64 R32, [R1+0x20] ;  /* 0x0000200001207983 */ /* 0x000f280000300a00 */
[----:B------:R-:W3:Y:S01]  /*4e780*/  LDL.LU.64 R34, [R1+0x28] ;  /* 0x0000280001227983 */ /* 0x000ee20000300a00 */
[----:B------:R-:W-:-:S03]  /*4e790*/  IMAD.MOV.U32 R2, RZ, RZ, R39 ;  /* 0x000000ffff027224 */ /* 0x000fc600078e0027 */
[----:B------:R-:W4:Y:S04]  /*4e7a0*/  LDL.LU.64 R36, [R1+0x30] ;  /* 0x0000300001247983 */ /* 0x000f280000300a00 */
[----:B------:R-:W3:Y:S04]  /*4e7b0*/  LDL.LU.64 R38, [R1+0x38] ;  /* 0x0000380001267983 */ /* 0x000ee80000300a00 */
        /* <DEDUP_REMOVED lines=55> */
[----:B------:R-:W3:Y:S01]  /*4eb30*/  LDL.LU.64 R150, [R1+0x1f8] ;  /* 0x0001f80001967983 */ /* 0x000ee20000300a00 */
[----:B--2---:R-:W-:Y:S06]  /*4eb40*/  BAR.SYNC.DEFER_BLOCKING 0x0 ;  /* 0x0000000000007b1d */ /* 0x004fec0000010000 */
[----:B---3--:R-:W-:Y:S04]  /*4eb50*/  STL.64 [R1+0x21d0], R150 ;  /* 0x0021d09601007387 */ /* 0x008fe80000100a00 */
[----:B----4-:R-:W-:Y:S04]  /*4eb60*/  STL.64 [R1+0x21c8], R148 ;  /* 0x0021c89401007387 */ /* 0x010fe80000100a00 */
        /* <DEDUP_REMOVED lines=49> */
[----:B------:R1:W-:Y:S04]  /*4ee80*/  STL.64 [R1+0x2038], R48 ;  /* 0x0020383001007387 */ /* 0x0003e80000100a00 */
[----:B-1----:R-:W2:Y:S04]  /*4ee90*/  LDL.LU.64 R48, [R1+0x400] ;  /* 0x0004000001307983 */ /* 0x002ea80000300a00 */
[----:B------:R-:W2:Y:S04]  /*4eea0*/  LDL.LU.64 R50, [R1+0x408] ;  /* 0x0004080001327983 */ /* 0x000ea80000300a00 */
        /* <DEDUP_REMOVED lines=61> */
[----:B------:R-:W2:Y:S02]  /*4f280*/  LDL.LU.64 R174, [R1+0x5f8] ;  /* 0x0005f80001ae7983 */ /* 0x000ea40000300a00 */
[----:B--2---:R-:W-:-:S06]  /*4f290*/  WARPGROUP.ARRIVE ;  /* 0x00000000000079c5 */ /* 0x004fcc0000000000 */
[----:B------:R-:W-:Y:S03]  /*4f2a0*/  QGMMA.64x256x32.F32.E4M3.E4M3 R48, gdesc[UR28], R48, gsb0 ;  /* 0x03e000001c3079f3 */ /* 0x000fe60008000830 */
[----:B------:R-:W-:Y:S02]  /*4f2b0*/  WARPGROUP.DEPBAR.LE gsb0, 0x0 ;  /* 0x00008000000079c5 */ /* 0x000fe40000010000 */
[----:B------:R-:W-:-:S15]  /*4f2c0*/  WARPGROUP.ARRIVE ;  /* 0x00000000000079c5 */ /* 0x000fde0000000000 */
[----:B------:R-:W-:-:S08]  /*4f2d0*/  NOP ;  /* 0x0000000000007918 */ /* 0x000fd00000000000 */
[----:B------:R-:W-:Y:S03]  /*4f2e0*/  QGMMA.64x256x32.F32.E4M3.E4M3 R48, gdesc[UR12], R48, gsb0 ;  /* 0x03e000000c3079f3 */ /* 0x000fe60008000830 */
[----:B------:R-:W-:Y:S02]  /*4f2f0*/  WARPGROUP.DEPBAR.LE gsb0, 0x0 ;  /* 0x00008000000079c5 */ /* 0x000fe40000010000 */
[----:B------:R-:W-:-:S15]  /*4f300*/  WARPGROUP.ARRIVE ;  /* 0x00000000000079c5 */ /* 0x000fde0000000000 */
[----:B------:R-:W-:-:S08]  /*4f310*/  NOP ;  /* 0x0000000000007918 */ /* 0x000fd00000000000 */
[----:B------:R-:W-:Y:S01]  /*4f320*/  QGMMA.64x256x32.F32.E4M3.E4M3 R48, gdesc[UR16], R48, gsb0 ;  /* 0x03e00000103079f3 */ /* 0x000fe20008000830 */
        /* <DEDUP_REMOVED lines=11> */
[----:B------:R1:W-:Y:S01]  /*4f3e0*/  STL.64 [R1+0x1fd8], R24 ;  /* 0x001fd81801007387 */ /* 0x0003e20000100a00 */
[----:B------:R-:W-:-:S02]  /*4f3f0*/  WARPGROUP.DEPBAR.LE gsb0, 0x0 ;  /* 0x00008000000079c5 */ /* 0x000fc40000010000 */
[----:B------:R-:W-:-:S06]  /*4f400*/  WARPGROUP.ARRIVE ;  /* 0x00000000000079c5 */ /* 0x000fcc0000000000 */
[----:B------:R-:W-:Y:S03]  /*4f410*/  QGMMA.64x256x32.F32.E4M3.E4M3 R48, gdesc[UR20], R48, gsb0 ;  /* 0x03e00000143079f3 */ /* 0x000fe60008000830 */
[----:B------:R-:W-:Y:S02]  /*4f420*/  WARPGROUP.DEPBAR.LE gsb0, 0x0 ;  /* 0x00008000000079c5 */ /* 0x000fe40000010000 */
[----:B------:R2:W-:Y:S04]  /*4f430*/  STL.64 [R1+0x400], R48 ;  /* 0x0004003001007387 */ /* 0x0005e80000100a00 */
        /* <DEDUP_REMOVED lines=63> */
[----:B-1----:R-:W4:Y:S04]  /*4f830*/  LDL.LU.64 R24, [R1+0x200] ;  /* 0x0002000001187983 */ /* 0x002f280000300a00 */
[----:B------:R-:W4:Y:S04]  /*4f840*/  LDL.LU.64 R26, [R1+0x208] ;  /* 0x00020800011a7983 */ /* 0x000f280000300a00 */
        /* <DEDUP_REMOVED lines=10> */
[----:B--2---:R-:W2:Y:S04]  /*4f8f0*/  LDL.LU.64 R48, [R1+0x260] ;  /* 0x0002600001307983 */ /* 0x004ea80000300a00 */
[----:B---3--:R-:W2:Y:S04]  /*4f900*/  LDL.LU.64 R50, [R1+0x268] ;  /* 0x0002680001327983 */ /* 0x008ea80000300a00 */
[----:B----4-:R-:W2:Y:S04]  /*4f910*/  LDL.LU.64 R52, [R1+0x270] ;  /* 0x0002700001347983 */ /* 0x010ea80000300a00 */
[----:B0-----:R-:W2:Y:S04]  /*4f920*/  LDL.LU.64 R54, [R1+0x278] ;  /* 0x0002780001367983 */ /* 0x001ea80000300a00 */
        /* <DEDUP_REMOVED lines=62> */
[----:B------:R-:W-:Y:S02]  /*4fd10*/  VIADD R213, R213, 0x7f ;  /* 0x0000007fd5d57836 */ /* 0x000fe40000000000 */
[----:B------:R-:W-:Y:S02]  /*4fd20*/  IMAD.MOV.U32 R223, RZ, RZ, R228 ;  /* 0x000000ffffdf7224 */ /* 0x000fe400078e00e4 */
[----:B------:R-:W-:Y:S01]  /*4fd30*/  IMAD.MOV.U32 R228, RZ, RZ, R233 ;  /* 0x000000ffffe47224 */ /* 0x000fe200078e00e9 */
[----:B------:R-:W-:Y:S01]  /*4fd40*/  SHF.R.S32.HI R218, RZ, 0x1f, R213 ;  /* 0x0000001fffda7819 */ /* 0x000fe200000114d5 */
[----:B------:R-:W-:Y:S02]  /*4fd50*/  IMAD.MOV.U32 R233, RZ, RZ, R238 ;  /* 0x000000ffffe97224 */ /* 0x000fe400078e00ee */
[----:B------:R-:W-:Y:S01]  /*4fd60*/  IMAD.MOV.U32 R238, RZ, RZ, R243 ;  /* 0x000000ffffee7224 */ /* 0x000fe200078e00f3 */
[----:B------:R-:W-:Y:S01]  /*4fd70*/  LEA.HI R4, R218, R213, RZ, 0x7 ;  /* 0x000000d5da047211 */ /* 0x000fe200078f38ff */
[----:B------:R-:W-:-:S02]  /*4fd80*/  IMAD.MOV.U32 R243, RZ, RZ, R248 ;  /* 0x000000fffff37224 */ /* 0x000fc400078e00f8 */
[----:B------:R-:W-:Y:S02]  /*4fd90*/  IMAD.MOV.U32 R248, RZ, RZ, R176 ;  /* 0x000000fffff87224 */ /* 0x000fe400078e00b0 */
[----:B------:R-:W-:Y:S02]  /*4fda0*/  VIADD R223, R223, 0x1 ;  /* 0x00000001dfdf7836 */ /* 0x000fe40000000000 */
[----:B------:R-:W-:Y:S01]  /*4fdb0*/  IMAD.MOV.U32 R176, RZ, RZ, R177 ;  /* 0x000000ffffb07224 */ /* 0x000fe200078e00b1 */
[----:B------:R-:W-:Y:S01]  /*4fdc0*/  SHF.R.S32.HI R4, RZ, 0x7, R4 ;  /* 0x00000007ff047819 */ /* 0x000fe20000011404 */
[----:B------:R-:W-:Y:S02]  /*4fdd0*/  IMAD.MOV.U32 R177, RZ, RZ, R178 ;  /* 0x000000ffffb17224 */ /* 0x000fe400078e00b2 */
[----:B------:R-:W-:Y:S01]  /*4fde0*/  IMAD.MOV.U32 R178, RZ, RZ, R10 ;  /* 0x000000ffffb27224 */ /* 0x000fe200078e000a */
[----:B------:R-:W-:Y:S01]  /*4fdf0*/  ISETP.NE.U32.AND P0, PT, R223, R4, PT ;  /* 0x00000004df00720c */ /* 0x000fe20003f05070 */
[----:B------:R-:W-:-:S02]  /*4fe00*/  WARPGROUP.DEPBAR.LE gsb0, 0x0 ;  /* 0x00008000000079c5 */ /* 0x000fc40000010000 */
        /* <DEDUP_REMOVED lines=128> */
[----:B------:R-:W3:Y:S04]  /*50610*/  LDL.LU R10, [R1+0x1fd4] ;  /* 0x001fd400010a7983 */ /* 0x000ee80000300800 */
[----:B------:R0:W-:Y:S02]  /*50620*/  STL [R1+0x930], R223 ;  /* 0x000930df01007387 */ /* 0x0001e40000100800 */
[----:B0-----:R-:W-:-:S02]  /*50630*/  IMAD.MOV.U32 R223, RZ, RZ, R228 ;  /* 0x000000ffffdf7224 */ /* 0x001fc400078e00e4 */
        /* <DEDUP_REMOVED lines=23> */
[----:B------:R-:W0:Y:S02]  /*507b0*/  LDC R189, c[0x0][0x238] ;  /* 0x00008e00ffbd7b82 */ /* 0x000e240000000800 */
[----:B0-----:R-:W-:-:S05]  /*507c0*/  IMAD.SHL.U32 R189, R189, 0x80, RZ ;  /* 0x00000080bdbd7824 */ /* 0x001fca00078e00ff */
[----:B------:R-:W-:-:S05]  /*507d0*/  IADD3 R223, P3, R189, R223, RZ ;  /* 0x000000dfbddf7210 */ /* 0x000fca0007f7e0ff */
[----:B------:R0:W-:Y:S04]  /*507e0*/  STL [R1+0x110c], R223 ;  /* 0x00110cdf01007387 */ /* 0x0001e80000100800 */
[----:B0-----:R-:W4:Y:S02]  /*507f0*/  LDL.LU R223, [R1+0x1104] ;  /* 0x0011040001df7983 */ /* 0x001f240000300800 */
[----:B----4-:R-:W-:-:S05]  /*50800*/  IADD3 R223, P4, R189, R223, RZ ;  /* 0x000000dfbddf7210 */ /* 0x010fca0007f9e0ff */
[----:B------:R0:W-:Y:S04]  /*50810*/  STL [R1+0x1104], R223 ;  /* 0x001104df01007387 */ /* 0x0001e80000100800 */
[----:B0-----:R-:W4:Y:S02]  /*50820*/  LDL.LU R223, [R1+0x10fc] ;  /* 0x0010fc0001df7983 */ /* 0x001f240000300800 */
[----:B----4-:R-:W-:-:S05]  /*50830*/  IADD3 R223, P5, R189, R223, RZ ;  /* 0x000000dfbddf7210 */ /* 0x010fca0007fbe0ff */
[----:B------:R0:W-:Y:S04]  /*50840*/  STL [R1+0x10fc], R223 ;  /* 0x0010fcdf01007387 */ /* 0x0001e80000100800 */
[----:B0-----:R-:W4:Y:S01]  /*50850*/  LDL.LU R223, [R1+0x10f4] ;  /* 0x0010f40001df7983 */ /* 0x001f220000300800 */
[C---:B------:R-:W-:Y:S02]  /*50860*/  IADD3 R9, P1, R189.reuse, R9, RZ ;  /* 0x00000009bd097210 */ /* 0x040fe40007f3e0ff */
[----:B----4-:R-:W-:-:S05]  /*50870*/  IADD3 R223, P6, R189, R223, RZ ;  /* 0x000000dfbddf7210 */ /* 0x010fca0007fde0ff */
[----:B------:R-:W-:Y:S04]  /*50880*/  STL [R1+0x10f4], R223 ;  /* 0x0010f4df01007387 */ /* 0x000fe80000100800 */
[----:B------:R0:W-:Y:S04]  /*50890*/  STL [R1+0x10ec], R9 ;  /* 0x0010ec0901007387 */ /* 0x0001e80000100800 */
[----:B0-----:R-:W4:Y:S01]  /*508a0*/  LDL.LU R9, [R1+0x1fd0] ;  /* 0x001fd00001097983 */ /* 0x001f220000300800 */
        /* <DEDUP_REMOVED lines=25> */
[----:B---3--:R-:W-:Y:S02]  /*50a40*/  IADD3 R10, P2, R189, R10, RZ ;  /* 0x0000000abd0a7210 */ /* 0x008fe40007f5e0ff */
[----:B------:R-:W-:-:S05]  /*50a50*/  SHF.R.S32.HI R8, RZ, 0x1f, R189 ;  /* 0x0000001fff087819 */ /* 0x000fca00000114bd */
[----:B----4-:R-:W-:Y:S01]  /*50a60*/  IMAD.X R9, R8, 0x1, R9, P2 ;  /* 0x0000000108097824 */ /* 0x010fe200010e0609 */
[----:B------:R-:W-:-:S05]  /*50a70*/  IADD3 R223, P2, R189, R223, RZ ;  /* 0x000000dfbddf7210 */ /* 0x000fca0007f5e0ff */
[----:B------:R0:W-:Y:S04]  /*50a80*/  STL [R1+0x10e4], R223 ;  /* 0x0010e4df01007387 */ /* 0x0001e80000100800 */
[----:B0-----:R-:W3:Y:S02]  /*50a90*/  LDL.LU R223, [R1+0x1108] ;  /* 0x0011080001df7983 */ /* 0x001ee40000300800 */
[----:B---3--:R-:W-:-:S05]  /*50aa0*/  IMAD.X R223, R8, 0x1, R223, P3 ;  /* 0x0000000108df7824 */ /* 0x008fca00018e06df */
[----:B------:R0:W-:Y:S04]  /*50ab0*/  STL [R1+0x1108], R223 ;  /* 0x001108df01007387 */ /* 0x0001e80000100800 */
[----:B0-----:R-:W3:Y:S02]  /*50ac0*/  LDL.LU R223, [R1+0x10dc] ;  /* 0x0010dc0001df7983 */ /* 0x001ee40000300800 */
[----:B---3--:R-:W-:-:S05]  /*50ad0*/  IADD3 R223, P3, R189, R223, RZ ;  /* 0x000000dfbddf7210 */ /* 0x008fca0007f7e0ff */
        /* <DEDUP_REMOVED lines=725> */
[----:B---3--:R-:W-:-:S05]  /*53830*/  IADD3 R223, P4, R223, UR5, RZ ;  /* 0x00000005dfdf7c10 */ /* 0x008fca000ff9e0ff */
        /* <DEDUP_REMOVED lines=32> */
[----:B---3--:R-:W-:-:S05]  /*53a40*/  IADD3.X R223, R223, UR44, RZ, P4, !PT ;  /* 0x0000002cdfdf7c10 */ /* 0x008fca000a7fe4ff */
        /* <DEDUP_REMOVED lines=426> */
[----:B------:R0:W-:Y:S02]  /*554f0*/  STL [R1+0x1b0c], R223 ;  /* 0x001b0cdf01007387 */ /* 0x0001e40000100800 */
[----:B0-----:R-:W-:Y:S02]  /*55500*/  IMAD.MOV.U32 R223, RZ, RZ, R228 ;  /* 0x000000ffffdf7224 */ /* 0x001fe400078e00e4 */
        /* <DEDUP_REMOVED lines=21> */
[----:B------:R-:W-:Y:S01]  /*55660*/  IADD3 R223, P3, R223, UR5, RZ ;  /* 0x00000005dfdf7c10 */ /* 0x000fe2000ff7e0ff */
[----:B------:R-:W-:-:S02]  /*55670*/  IMAD.MOV.U32 R219, RZ, RZ, R224 ;  /* 0x000000ffffdb7224 */ /* 0x000fc400078e00e0 */
[----:B------:R-:W-:Y:S02]  /*55680*/  IMAD.MOV.U32 R224, RZ, RZ, R229 ;  /* 0x000000ffffe07224 */ /* 0x000fe400078e00e5 */
[----:B------:R-:W-:Y:S02]  /*55690*/  IMAD.MOV.U32 R229, RZ, RZ, R234 ;  /* 0x000000ffffe57224 */ /* 0x000fe400078e00ea */
[----:B------:R-:W3:Y:S04]  /*556a0*/  LDL.LU R234, [R1+0x974] ;  /* 0x0009740001ea7983 */ /* 0x000ee80000300800 */
[----:B------:R0:W-:Y:S04]  /*556b0*/  STL [R1+0x1ae0], R223 ;  /* 0x001ae0df01007387 */ /* 0x0001e80000100800 */
[----:B0-----:R-:W4:Y:S02]  /*556c0*/  LDL.LU R223, [R1+0x1b04] ;  /* 0x001b040001df7983 */ /* 0x001f240000300800 */
[----:B----4-:R-:W-:-:S05]  /*556d0*/  IADD3.X R223, R223, UR44, RZ, P4, !PT ;  /* 0x0000002cdfdf7c10 */ /* 0x010fca000a7fe4ff */
[----:B------:R0:W-:Y:S04]  /*556e0*/  STL [R1+0x1b04], R223 ;  /* 0x001b04df01007387 */ /* 0x0001e80000100800 */
[----:B0-----:R-:W4:Y:S02]  /*556f0*/  LDL.LU R223, [R1+0x1ad8] ;  /* 0x001ad80001df7983 */ /* 0x001f240000300800 */
[----:B----4-:R-:W-:-:S05]  /*55700*/  IADD3 R223, P4, R223, UR5, RZ ;  /* 0x00000005dfdf7c10 */ /* 0x010fca000ff9e0ff */
        /* <DEDUP_REMOVED lines=493> */
[----:B0-----:R-:W4:Y:S01]  /*575e0*/  LDL.LU R223, [R1+0x186c] ;  /* 0x00186c0001df7983 */ /* 0x001f220000300800 */
[----:B--2---:R-:W-:Y:S01]  /*575f0*/  WARPGROUP.ARRIVE ;  /* 0x00000000000079c5 */ /* 0x004fe20000000000 */
[----:B------:R-:W-:Y:S01]  /*57600*/  UMOV UR26, UR30 ;  /* 0x0000001e001a7c82 */ /* 0x000fe20008000000 */
[----:B------:R-:W-:-:S04]  /*57610*/  UMOV UR27, UR31 ;  /* 0x0000001f001b7c82 */ /* 0x000fc80008000000 */
[----:B------:R-:W-:Y:S01]  /*57620*/  QGMMA.64x256x32.F32.E4M3.E4M3 R24, gdesc[UR24], R24, gsb0 ;  /* 0x03e00000181879f3 */ /* 0x000fe20008000818 */
[----:B----4-:R-:W-:-:S05]  /*57630*/  IADD3.X R223, R223, UR44, RZ, P3, !PT ;  /* 0x0000002cdfdf7c10 */ /* 0x010fca0009ffe4ff */
[----:B------:R0:W-:Y:S04]  /*57640*/  STL [R1+0x186c], R223 ;  /* 0x00186cdf01007387 */ /* 0x0001e80000100800 */
[----:B0-----:R-:W2:Y:S01]  /*57650*/  LDL.LU R223, [R1+0x1840] ;  /* 0x0018400001df7983 */ /* 0x001ea20000300800 */
[----:B------:R-:W-:Y:S02]  /*57660*/  WARPGROUP.DEPBAR.LE gsb0, 0x0 ;  /* 0x00008000000079c5 */ /* 0x000fe40000010000 */
[----:B------:R-:W-:Y:S01]  /*57670*/  WARPGROUP.ARRIVE ;  /* 0x00000000000079c5 */ /* 0x000fe20000000000 */
[----:B------:R-:W-:Y:S01]  /*57680*/  UMOV UR58, UR14 ;  /* 0x0000000e003a7c82 */ /* 0x000fe20008000000 */
[----:B------:R-:W-:-:S13]  /*57690*/  UMOV UR59, UR15 ;  /* 0x0000000f003b7c82 */ /* 0x000fda0008000000 */
[----:B------:R-:W-:Y:S01]  /*576a0*/  QGMMA.64x256x32.F32.E4M3.E4M3 R24, gdesc[UR56], R24, gsb0 ;  /* 0x03e00000381879f3 */ /* 0x000fe20008000818 */
[----:B------:R-:W-:Y:S01]  /*576b0*/  UMOV UR54, UR18 ;  /* 0x0000001200367c82 */ /* 0x000fe20008000000 */
[----:B------:R-:W-:Y:S01]  /*576c0*/  UMOV UR55, UR19 ;  /* 0x0000001300377c82 */ /* 0x000fe20008000000 */
[----:B--2---:R-:W-:-:S05]  /*576d0*/  IADD3 R223, P3, R223, UR5, RZ ;  /* 0x00000005dfdf7c10 */ /* 0x004fca000ff7e0ff */
[----:B------:R0:W-:Y:S04]  /*576e0*/  STL [R1+0x1840], R223 ;  /* 0x001840df01007387 */ /* 0x0001e80000100800 */
[----:B0-----:R-:W2:Y:S01]  /*576f0*/  LDL.LU R223, [R1+0x1864] ;  /* 0x0018640001df7983 */ /* 0x001ea20000300800 */
[----:B------:R-:W-:Y:S02]  /*57700*/  WARPGROUP.DEPBAR.LE gsb0, 0x0 ;  /* 0x00008000000079c5 */ /* 0x000fe40000010000 */
[----:B------:R-:W-:-:S13]  /*57710*/  WARPGROUP.ARRIVE ;  /* 0x00000000000079c5 */ /* 0x000fda0000000000 */
[----:B------:R-:W-:Y:S01]  /*57720*/  QGMMA.64x256x32.F32.E4M3.E4M3 R24, gdesc[UR52], R24, gsb0 ;  /* 0x03e00000341879f3 */ /* 0x000fe20008000818 */
[----:B------:R-:W-:Y:S01]  /*57730*/  UMOV UR50, UR22 ;  /* 0x0000001600327c82 */ /* 0x000fe20008000000 */
[----:B------:R-:W-:Y:S01]  /*57740*/  UMOV UR51, UR23 ;  /* 0x0000001700337c82 */ /* 0x000fe20008000000 */
[----:B--2---:R-:W-:-:S05]  /*57750*/  IADD3.X R223, R223, UR44, RZ, P4, !PT ;  /* 0x0000002cdfdf7c10 */ /* 0x004fca000a7fe4ff */
[----:B------:R0:W-:Y:S04]  /*57760*/  STL [R1+0x1864], R223 ;  /* 0x001864df01007387 */ /* 0x0001e80000100800 */
[----:B0-----:R-:W2:Y:S01]  /*57770*/  LDL.LU R223, [R1+0x1838] ;  /* 0x0018380001df7983 */ /* 0x001ea20000300800 */
[----:B------:R-:W-:Y:S02]  /*57780*/  WARPGROUP.DEPBAR.LE gsb0, 0x0 ;  /* 0x00008000000079c5 */ /* 0x000fe40000010000 */
[----:B------:R-:W-:-:S13]  /*57790*/  WARPGROUP.ARRIVE ;  /* 0x00000000000079c5 */ /* 0x000fda0000000000 */
[----:B------:R-:W-:Y:S03]  /*577a0*/  QGMMA.64x256x32.F32.E4M3.E4M3 R24, gdesc[UR48], R24, gsb0 ;  /* 0x03e00000301879f3 */ /* 0x000fe60008000818 */
[----:B------:R-:W-:Y:S02]  /*577b0*/  WARPGROUP.DEPBAR.LE gsb0, 0x0 ;  /* 0x00008000000079c5 */ /* 0x000fe40000010000 */
[----:B--2---:R-:W-:-:S05]  /*577c0*/  IADD3 R223, P4, R223, UR5, RZ ;  /* 0x00000005dfdf7c10 */ /* 0x004fca000ff9e0ff */
[----:B------:R-:W-:Y:S04]  /*577d0*/  STL [R1+0x1838], R223 ;  /* 0x001838df01007387 */ /* 0x000fe80000100800 */
[----:B------:R-:W-:Y:S04]  /*577e0*/  STL.64 [R1], R24 ;  /* 0x0000001801007387 */ /* 0x000fe80000100a00 */
        /* <DEDUP_REMOVED lines=64> */
[----:B------:R-:W4:Y:S04]  /*57bf0*/  LDL.LU.64 R148, [R1+0x1fc0] ;  /* 0x001fc00001947983 */ /* 0x000f280000300a00 */
[----:B------:R-:W2:Y:S04]  /*57c00*/  LDL.LU.64 R146, [R1+0x1fb8] ;  /* 0x001fb80001927983 */ /* 0x000ea80000300a00 */
        /* <DEDUP_REMOVED lines=60> */
[----:B------:R-:W2:Y:S01]  /*57fd0*/  LDL.LU.64 R24, [R1+0x1dd0] ;  /* 0x001dd00001187983 */ /* 0x000ea20000300a00 */
        /* <DEDUP_REMOVED lines=24> */
[----:B---3--:R-:W-:-:S02]  /*58160*/  IMAD.MOV.U32 R229, RZ, RZ, R234 ;  /* 0x000000ffffe57224 */ /* 0x008fc400078e00ea */
[----:B------:R-:W-:Y:S01]  /*58170*/  IMAD.MOV.U32 R234, RZ, RZ, R239 ;  /* 0x000000ffffea7224 */ /* 0x000fe200078e00ef */
[----:B----4-:R-:W-:Y:S02]  /*58180*/  IADD3.X R125, R125, UR44, RZ, P5, !PT ;  /* 0x0000002c7d7d7c10 */ /* 0x010fe4000affe4ff */
[----:B--2---:R-:W-:Y:S02]  /*58190*/  IADD3 R126, P5, R126, UR5, RZ ;  /* 0x000000057e7e7c10 */ /* 0x004fe4000ffbe0ff */
[----:B------:R-:W-:Y:S02]  /*581a0*/  IADD3.X R127, R127, UR44, RZ, P6, !PT ;  /* 0x0000002c7f7f7c10 */ /* 0x000fe4000b7fe4ff */
[----:B------:R-:W-:Y:S01]  /*581b0*/  IADD3 R128, P6, R128, UR5, RZ ;  /* 0x0000000580807c10 */ /* 0x000fe2000ffde0ff */
[----:B------:R0:W-:Y:S01]  /*581c0*/  STL [R1+0x185c], R125 ;  /* 0x00185c7d01007387 */ /* 0x0001e20000100800 */
[----:B------:R-:W-:Y:S02]  /*581d0*/  IADD3.X R129, R129, UR44, RZ, P1, !PT ;  /* 0x0000002c81817c10 */ /* 0x000fe40008ffe4ff */
[----:B------:R-:W-:-:S02]  /*581e0*/  IADD3 R130, P1, R130, UR5, RZ ;  /* 0x0000000582827c10 */ /* 0x000fc4000ff3e0ff */
[----:B------:R-:W-:Y:S01]  /*581f0*/  IADD3.X R131, R131, UR44, RZ, P2, !PT ;  /* 0x0000002c83837c10 */ /* 0x000fe200097fe4ff */
[----:B0-----:R-:W2:Y:S04]  /*58200*/  LDL.LU R125, [R1+0x1dcc] ;  /* 0x001dcc00017d7983 */ /* 0x001ea80000300800 */
[----:B------:R0:W-:Y:S01]  /*58210*/  STL [R1+0x1830], R126 ;  /* 0x0018307e01007387 */ /* 0x0001e20000100800 */
[----:B------:R-:W-:Y:S02]  /*58220*/  IADD3 R132, P2, R132, UR5, RZ ;  /* 0x0000000584847c10 */ /* 0x000fe4000ff5e0ff */
[----:B------:R-:W-:Y:S01]  /*58230*/  IADD3.X R133, R133, UR44, RZ, P3, !PT ;  /* 0x0000002c85857c10 */ /* 0x000fe20009ffe4ff */
[----:B0-----:R-:W2:Y:S04]  /*58240*/  LDL.LU R126, [R1+0x1dc8] ;  /* 0x001dc800017e7983 */ /* 0x001ea80000300800 */
[----:B------:R0:W-:Y:S01]  /*58250*/  STL [R1+0x1854], R127 ;  /* 0x0018547f01007387 */ /* 0x0001e20000100800 */
[----:B------:R-:W-:-:S03]  /*58260*/  IADD3 R134, P3, R134, UR5, RZ ;  /* 0x0000000586867c10 */ /* 0x000fc6000ff7e0ff */
[----:B0-----:R-:W2:Y:S04]  /*58270*/  LDL.LU R127, [R1+0x1dc4] ;  /* 0x001dc400017f7983 */ /* 0x001ea80000300800 */
[----:B------:R0:W-:Y:S01]  /*58280*/  STL [R1+0x1828], R128 ;  /* 0x0018288001007387 */ /* 0x0001e20000100800 */
[----:B------:R-:W-:-:S03]  /*58290*/  IADD3.X R135, R135, UR44, RZ, P4, !PT ;  /* 0x0000002c87877c10 */ /* 0x000fc6000a7fe4ff */
        /* <DEDUP_REMOVED lines=52> */
[----:B------:R0:W-:Y:S04]  /*585e0*/  STL [R1+0x17e0], R146 ;  /* 0x0017e09201007387 */ /* 0x0001e80000100800 */
        /* <DEDUP_REMOVED lines=547> */
[----:B------:R-:W-:Y:S01]  /*5a820*/  IADD3.X R223, R223, UR44, RZ, P2, !PT ;  /* 0x0000002cdfdf7c10 */ /* 0x000fe200097fe4ff */
[----:B------:R-:W-:Y:S02]  /*5a830*/  IMAD.MOV.U32 R229, RZ, RZ, R234 ;  /* 0x000000ffffe57224 */ /* 0x000fe400078e00ea */
[----:B---3--:R-:W-:Y:S02]  /*5a840*/  IMAD.MOV.U32 R234, RZ, RZ, R239 ;  /* 0x000000ffffea7224 */ /* 0x008fe400078e00ef */
[----:B------:R-:W-:Y:S02]  /*5a850*/  IMAD.MOV.U32 R239, RZ, RZ, R244 ;  /* 0x000000ffffef7224 */ /* 0x000fe400078e00f4 */
[----:B------:R-:W3:Y:S04]  /*5a860*/  LDL.LU R244, [R1+0x964] ;  /* 0x0009640001f47983 */ /* 0x000ee80000300800 */
        /* <DEDUP_REMOVED lines=536> */
[----:B------:R-:W-:Y:S01]  /*5c9f0*/  IADD3 R223, P3, R223, UR5, RZ ;  /* 0x00000005dfdf7c10 */ /* 0x000fe2000ff7e0ff */
[----:B------:R-:W-:Y:S02]  /*5ca00*/  IMAD.MOV.U32 R234, RZ, RZ, R239 ;  /* 0x000000ffffea7224 */ /* 0x000fe400078e00ef */
[----:B---3--:R-:W-:Y:S02]  /*5ca10*/  IMAD.MOV.U32 R239, RZ, RZ, R244 ;  /* 0x000000ffffef7224 */ /* 0x008fe400078e00f4 */
        /* <DEDUP_REMOVED lines=539> */
[----:B------:R-:W-:Y:S01]  /*5ebd0*/  IADD3.X R223, R223, UR44, RZ, P5, !PT ;  /* 0x0000002cdfdf7c10 */ /* 0x000fe2000affe4ff */
[----:B------:R-:W-:Y:S02]  /*5ebe0*/  IMAD.MOV.U32 R239, RZ, RZ, R244 ;  /* 0x000000ffffef7224 */ /* 0x000fe400078e00f4 */
[----:B---3--:R-:W-:Y:S02]  /*5ebf0*/  IMAD.MOV.U32 R244, RZ, RZ, R249 ;  /* 0x000000fffff47224 */ /* 0x008fe400078e00f9 */
[----:B------:R-:W-:-:S02]  /*5ec00*/  IMAD.MOV.U32 R249, RZ, RZ, R2 ;  /* 0x000000fffff97224 */ /* 0x000fc400078e0002 */
        /* <DEDUP_REMOVED lines=372> */
[----:B----4-:R-:W-:Y:S02]  /*60350*/  IADD3.X R223, R223, UR44, RZ, P1, !PT ;  /* 0x0000002cdfdf7c10 */ /* 0x010fe40008ffe4ff */
[----:B------:R-:W-:-:S03]  /*60360*/  IADD3 R0, P1, R0, UR5, RZ ;  /* 0x0000000500007c10 */ /* 0x000fc6000ff3e0ff */
[----:B------:R-:W-:Y:S04]  /*60370*/  STL [R1+0x9e4], R223 ;  /* 0x0009e4df01007387 */ /* 0x000fe80000100800 */
[----:B------:R0:W-:Y:S04]  /*60380*/  STL [R1+0x9b8], R0 ;  /* 0x0009b80001007387 */ /* 0x0001e80000100800 */
[----:B0-----:R-:W4:Y:S04]  /*60390*/  LDL.LU R0, [R1+0x1d60] ;  /* 0x001d600001007983 */ /* 0x001f280000300800 */
[----:B------:R-:W2:Y:S02]  /*603a0*/  LDL.LU R223, [R1+0x9dc] ;  /* 0x0009dc0001df7983 */ /* 0x000ea40000300800 */
[----:B--2---:R-:W-:-:S05]  /*603b0*/  IADD3.X R223, R223, UR44, RZ, P2, !PT ;  /* 0x0000002cdfdf7c10 */ /* 0x004fca00097fe4ff */
[----:B------:R0:W-:Y:S04]  /*603c0*/  STL [R1+0x9dc], R223 ;  /* 0x0009dcdf01007387 */ /* 0x0001e80000100800 */
[----:B0-----:R-:W2:Y:S01]  /*603d0*/  LDL.LU R223, [R1+0x9b0] ;  /* 0x0009b00001df7983 */ /* 0x001ea20000300800 */
[----:B------:R-:W-:Y:S01]  /*603e0*/  WARPGROUP.ARRIVE ;  /* 0x00000000000079c5 */ /* 0x000fe20000000000 */
[----:B------:R-:W-:Y:S01]  /*603f0*/  UMOV UR8, UR24 ;  /* 0x0000001800087c82 */ /* 0x000fe20008000000 */
[----:B------:R-:W-:-:S04]  /*60400*/  UMOV UR9, UR25 ;  /* 0x0000001900097c82 */ /* 0x000fc80008000000 */
[----:B------:R-:W-:Y:S01]  /*60410*/  QGMMA.64x256x32.F32.E4M3.E4M3 R24, gdesc[UR8], R24, gsb0 ;  /* 0x03e00000081879f3 */ /* 0x000fe20008000818 */
[----:B--2---:R-:W-:-:S05]  /*60420*/  IADD3 R223, P2, R223, UR5, RZ ;  /* 0x00000005dfdf7c10 */ /* 0x004fca000ff5e0ff */
[----:B------:R0:W-:Y:S04]  /*60430*/  STL [R1+0x9b0], R223 ;  /* 0x0009b0df01007387 */ /* 0x0001e80000100800 */
[----:B0-----:R-:W2:Y:S01]  /*60440*/  LDL.LU R223, [R1+0x9d4] ;  /* 0x0009d40001df7983 */ /* 0x001ea20000300800 */
[----:B------:R-:W-:Y:S02]  /*60450*/  WARPGROUP.DEPBAR.LE gsb0, 0x0 ;  /* 0x00008000000079c5 */ /* 0x000fe40000010000 */
[----:B------:R-:W-:Y:S01]  /*60460*/  WARPGROUP.ARRIVE ;  /* 0x00000000000079c5 */ /* 0x000fe20000000000 */
[----:B------:R-:W-:Y:S01]  /*60470*/  UMOV UR32, UR56 ;  /* 0x0000003800207c82 */ /* 0x000fe20008000000 */
[----:B------:R-:W-:-:S13]  /*60480*/  UMOV UR33, UR57 ;  /* 0x0000003900217c82 */ /* 0x000fda0008000000 */
[----:B------:R-:W-:Y:S01]  /*60490*/  QGMMA.64x256x32.F32.E4M3.E4M3 R24, gdesc[UR32], R24, gsb0 ;  /* 0x03e00000201879f3 */ /* 0x000fe20008000818 */
[----:B--2---:R-:W-:-:S05]  /*604a0*/  IADD3.X R223, R223, UR44, RZ, P3, !PT ;  /* 0x0000002cdfdf7c10 */ /* 0x004fca0009ffe4ff */
[----:B------:R0:W-:Y:S04]  /*604b0*/  STL [R1+0x9d4], R223 ;  /* 0x0009d4df01007387 */ /* 0x0001e80000100800 */
[----:B0-----:R-:W2:Y:S01]  /*604c0*/  LDL.LU R223, [R1+0x9a8] ;  /* 0x0009a80001df7983 */ /* 0x001ea20000300800 */
[----:B----4-:R-:W-:Y:S01]  /*604d0*/  IADD3.X R0, R0, UR44, RZ, P4, !PT ;  /* 0x0000002c00007c10 */ /* 0x010fe2000a7fe4ff */
[----:B------:R-:W-:Y:S02]  /*604e0*/  WARPGROUP.DEPBAR.LE gsb0, 0x0 ;  /* 0x00008000000079c5 */ /* 0x000fe40000010000 */
[----:B------:R-:W-:Y:S01]  /*604f0*/  WARPGROUP.ARRIVE ;  /* 0x00000000000079c5 */ /* 0x000fe20000000000 */
[----:B------:R-:W-:Y:S01]  /*60500*/  UMOV UR36, UR52 ;  /* 0x0000003400247c82 */ /* 0x000fe20008000000 */
[----:B------:R-:W-:-:S12]  /*60510*/  UMOV UR37, UR53 ;  /* 0x0000003500257c82 */ /* 0x000fd80008000000 */
[----:B------:R-:W-:Y:S01]  /*60520*/  QGMMA.64x256x32.F32.E4M3.E4M3 R24, gdesc[UR36], R24, gsb0 ;  /* 0x03e00000241879f3 */ /* 0x000fe20008000818 */
[----:B------:R-:W-:Y:S01]  /*60530*/  UMOV UR40, UR48 ;  /* 0x0000003000287c82 */ /* 0x000fe20008000000 */
[----:B------:R-:W-:Y:S01]  /*60540*/  UMOV UR41, UR49 ;  /* 0x0000003100297c82 */ /* 0x000fe20008000000 */
[----:B--2---:R-:W-:-:S05]  /*60550*/  IADD3 R223, P3, R223, UR5, RZ ;  /* 0x00000005dfdf7c10 */ /* 0x004fca000ff7e0ff */
[----:B------:R-:W-:Y:S04]  /*60560*/  STL [R1+0x9a8], R223 ;  /* 0x0009a8df01007387 */ /* 0x000fe80000100800 */
[----:B------:R0:W-:Y:S04]  /*60570*/  STL [R1+0x9cc], R0 ;  /* 0x0009cc0001007387 */ /* 0x0001e80000100800 */
[----:B0-----:R-:W2:Y:S01]  /*60580*/  LDL.LU R0, [R1+0x1d5c] ;  /* 0x001d5c0001007983 */ /* 0x001ea20000300800 */
[----:B------:R-:W-:Y:S02]  /*60590*/  WARPGROUP.DEPBAR.LE gsb0, 0x0 ;  /* 0x00008000000079c5 */ /* 0x000fe40000010000 */
[----:B------:R-:W-:-:S09]  /*605a0*/  WARPGROUP.ARRIVE ;  /* 0x00000000000079c5 */ /* 0x000fd20000000000 */
[----:B------:R-:W-:Y:S01]  /*605b0*/  QGMMA.64x256x32.F32.E4M3.E4M3 R24, gdesc[UR40], R24, gsb0 ;  /* 0x03e00000281879f3 */ /* 0x000fe20008000818 */
[----:B------:R-:W-:Y:S02]  /*605c0*/  IADD3.X R228, R228, UR44, RZ, P5, !PT ;  /* 0x0000002ce4e47c10 */ /* 0x000fe4000affe4ff */
[----:B------:R-:W-:Y:S02]  /*605d0*/  IADD3 R233, P5, R233, UR5, RZ ;  /* 0x00000005e9e97c10 */ /* 0x000fe4000ffbe0ff */
[----:B------:R-:W-:Y:S02]  /*605e0*/  IADD3.X R238, R238, UR44, RZ, P6, !PT ;  /* 0x0000002ceeee7c10 */ /* 0x000fe4000b7fe4ff */
[----:B------:R-:W-:Y:S02]  /*605f0*/  IADD3 R243, P6, R243, UR5, RZ ;  /* 0x00000005f3f37c10 */ /* 0x000fe4000ffde0ff */
[----:B------:R-:W-:Y:S02]  /*60600*/  IADD3.X R248, R248, UR44, RZ, P1, !PT ;  /* 0x0000002cf8f87c10 */ /* 0x000fe40008ffe4ff */
[----:B------:R-:W-:-:S02]  /*60610*/  IADD3 R176, P1, R176, UR5, RZ ;  /* 0x00000005b0b07c10 */ /* 0x000fc4000ff3e0ff */
        /* <DEDUP_REMOVED lines=17> */
[----:B------:R-:W-:-:S02]  /*60730*/  IADD3.X R3, R3, UR44, RZ, P3, !PT ;  /* 0x0000002c03037c10 */ /* 0x000fc40009ffe4ff */
[----:B------:R-:W-:Y:S02]  /*60740*/  IADD3.X R249, R249, UR44, RZ, P1, !PT ;  /* 0x0000002cf9f97c10 */ /* 0x000fe40008ffe4ff */
[----:B---3--:R-:W-:Y:S02]  /*60750*/  IADD3.X R2, R2, UR44, RZ, P2, !PT ;  /* 0x0000002c02027c10 */ /* 0x008fe400097fe4ff */
[----:B--2---:R-:W-:-:S05]  /*60760*/  IADD3 R0, P4, R0, UR5, RZ ;  /* 0x0000000500007c10 */ /* 0x004fca000ff9e0ff */
[----:B------:R0:W-:Y:S01]  /*60770*/  STL [R1+0x9a0], R0 ;  /* 0x0009a00001007387 */ /* 0x0001e20000100800 */
[----:B------:R-:W-:Y:S02]  /*60780*/  IADD3.X R181, R181, UR44, RZ, P4, !PT ;  /* 0x0000002cb5b57c10 */ /* 0x000fe4000a7fe4ff */
[----:B------:R-:W-:Y:S01]  /*60790*/  IADD3 R182, P4, R182, UR5, RZ ;  /* 0x00000005b6b67c10 */ /* 0x000fe2000ff9e0ff */
[----:B0-----:R0:W5:Y:S04]  /*607a0*/  LDL.LU R0, [R1+0x1d58] ;  /* 0x001d580001007983 */ /* 0x0011680000300800 */
        /* <DEDUP_REMOVED lines=17> */
[----:B------:R-:W-:Y:S01]  /*608c0*/  STL [R1+0x958], R199 ;  /* 0x000958c701007387 */ /* 0x000fe20000100800 */
[----:B------:R-:W-:-:S03]  /*608d0*/  IADD3.X R224, R224, UR44, RZ, P4, !PT ;  /* 0x0000002ce0e07c10 */ /* 0x000fc6000a7fe4ff */
[----:B------:R-:W-:Y:S01]  /*608e0*/  STL [R1+0x97c], R204 ;  /* 0x00097ccc01007387 */ /* 0x000fe20000100800 */
[----:B------:R-:W-:-:S03]  /*608f0*/  IADD3 R229, P4, R229, UR5, RZ ;  /* 0x00000005e5e57c10 */ /* 0x000fc6000ff9e0ff */
        /* <DEDUP_REMOVED lines=10> */
[----:B------:R2:W-:Y:S01]  /*609a0*/  STL [R1+0x94c], R2 ;  /* 0x00094c0201007387 */ /* 0x0005e20000100800 */
[----:B------:R-:W-:-:S03]  /*609b0*/  WARPGROUP.DEPBAR.LE gsb0, 0x0 ;  /* 0x00008000000079c5 */ /* 0x000fc60000010000 */
[----:B-1----:R-:W3:Y:S04]  /*609c0*/  LDL.LU R3, [R1+0x934] ;  /* 0x0009340001037983 */ /* 0x002ee80000300800 */
[----:B--2---:R-:W2:Y:S01]  /*609d0*/  LDL.LU R2, [R1+0x93c] ;  /* 0x00093c0001027983 */ /* 0x004ea20000300800 */
[----:B---3--:R-:W-:Y:S02]  /*609e0*/  IADD3.X R3, R3, UR44, RZ, P5, !PT ;  /* 0x0000002c03037c10 */ /* 0x008fe4000affe4ff */
[----:B--2---:R-:W-:-:S03]  /*609f0*/  IADD3.X R2, R2, UR44, RZ, P4, !PT ;  /* 0x0000002c02027c10 */ /* 0x004fc6000a7fe4ff */
[----:B------:R0:W-:Y:S04]  /*60a00*/  STL [R1+0x934], R3 ;  /* 0x0009340301007387 */ /* 0x0001e80000100800 */
[----:B------:R0:W-:Y:S01]  /*60a10*/  STL [R1+0x93c], R2 ;  /* 0x00093c0201007387 */ /* 0x0001e20000100800 */
[----:B------:R-:W-:Y:S05]  /*60a20*/  @P0 BRA `(.L_x_2) ;  /* 0xfffffd7000f00947 */ /* 0x000fea000383ffff */
.L_x_1:
[----:B------:R-:W3:Y:S01]  /*60a30*/  LDL.LU R166, [R1+0x428] ;  /* 0x0004280001a67983 */ /* 0x000ee20000300800 */
[----:B------:R-:W-:Y:S01]  /*60a40*/  ULDC UR5, c[0x0][0x248] ;  /* 0x0000920000057ab9 */ /* 0x000fe20000000800 */
[----:B------:R-:W-:Y:S01]  /*60a50*/  MOV R9, UR7 ;  /* 0x0000000700097c02 */ /* 0x000fe20008000f00 */
[----:B------:R-:W-:Y:S01]  /*60a60*/  ULDC UR8, c[0x0][0x248] ;  /* 0x0000920000087ab9 */ /* 0x000fe20000000800 */
[----:B------:R-:W4:Y:S01]  /*60a70*/  LDL.LU R165, [R1+0x42c] ;  /* 0x00042c0001a57983 */ /* 0x000f220000300800 */
[----:B------:R-:W-:Y:S01]  /*60a80*/  ULDC.64 UR10, c[0x0][0x228] ;  /* 0x00008a00000a7ab9 */ /* 0x000fe20000000a00 */
[----:B------:R-:W-:Y:S01]  /*60a90*/  ULDC UR9, c[0x0][0x22c] ;  /* 0x00008b0000097ab9 */ /* 0x000fe20000000800 */
[----:B------:R-:W-:Y:S01]  /*60aa0*/  LOP3.LUT R8, R8, 0xfeffffff, RZ, 0xc0, !PT ;  /* 0xfeffffff08087812 */ /* 0x000fe200078ec0ff */
[----:B------:R-:W4:Y:S01]  /*60ab0*/  LDL.LU R164, [R1+0x438] ;  /* 0x0004380001a47983 */ /* 0x000f220000300800 */
[----:B------:R-:W-:Y:S01]  /*60ac0*/  ULDC UR13, c[0x0][0x248] ;  /* 0x00009200000d7ab9 */ /* 0x000fe20000000800 */
[----:B------:R-:W-:Y:S01]  /*60ad0*/  ULDC UR14, c[0x0][0x248] ;  /* 0x00009200000e7ab9 */ /* 0x000fe20000000800 */
[----:B------:R-:W-:Y:S01]  /*60ae0*/  ULDC UR15, c[0x0][0x248] ;  /* 0x00009200000f7ab9 */ /* 0x000fe20000000800 */
        /* <DEDUP_REMOVED lines=18> */
[C---:B-----5:R-:W-:Y:S01]  /*60c10*/  VIADD R174, R0.reuse, 0x1b9 ;  /* 0x000001b900ae7836 */ /* 0x060fe20000000000 */
[----:B------:R-:W-:Y:S01]  /*60c20*/  ULDC UR60, c[0x0][0x22c] ;  /* 0x00008b00003c7ab9 */ /* 0x000fe20000000800 */
[----:B------:R-:W4:Y:S01]  /*60c30*/  LDL.LU R158, [R1+0x468] ;  /* 0x00046800019e7983 */ /* 0x000f220000300800 */
[C---:B------:R-:W-:Y:S01]  /*60c40*/  VIADD R175, R0.reuse, 0x1ba ;  /* 0x000001ba00af7836 */ /* 0x040fe20000000000 */
[----:B------:R-:W-:Y:S01]  /*60c50*/  ULDC UR59, c[0x0][0x22c] ;  /* 0x00008b00003b7ab9 */ /* 0x000fe20000000800 */
[C---:B------:R-:W-:Y:S01]  /*60c60*/  VIADD R176, R0.reuse, 0x1bb ;  /* 0x000001bb00b07836 */ /* 0x040fe20000000000 */
        /* <DEDUP_REMOVED lines=64> */
[----:B------:R-:W3:Y:S01]  /*61070*/  LDL.LU R167, [R1+0x408] ;  /* 0x0004080001a77983 */ /* 0x000ee20000300800 */
        /* <DEDUP_REMOVED lines=15> */
[----:B------:R-:W-:Y:S01]  /*61170*/  STL [R1+0x1dbc], R244 ;  /* 0x001dbcf401007387 */ /* 0x000fe20000100800 */
        /* <DEDUP_REMOVED lines=31> */
[----:B------:R1:W-:Y:S01]  /*61370*/  STL [R1+0x1d5c], R252 ;  /* 0x001d5cfc01007387 */ /* 0x0003e20000100800 */
[C---:B------:R-:W-:Y:S01]  /*61380*/  VIADD R233, R0.reuse, 0x1f4 ;  /* 0x000001f400e97836 */ /* 0x040fe20000000000 */
[----:B------:R-:W-:Y:S01]  /*61390*/  ULDC UR30, c[0x0][0x22c] ;  /* 0x00008b00001e7ab9 */ /* 0x000fe20000000800 */
[C---:B------:R-:W-:Y:S01]  /*613a0*/  VIADD R234, R0.reuse, 0x1f5 ;  /* 0x000001f500ea7836 */ /* 0x040fe20000000000 */
[----:B------:R4:W-:Y:S01]  /*613b0*/  STL [R1+0x848], R9 ;  /* 0x0008480901007387 */ /* 0x0009e20000100800 */
[C---:B------:R-:W-:Y:S01]  /*613c0*/  VIADD R235, R0.reuse, 0x1f6 ;  /* 0x000001f600eb7836 */ /* 0x040fe20000000000 */
[----:B------:R-:W-:Y:S01]  /*613d0*/  ULDC UR29, c[0x0][0x22c] ;  /* 0x00008b00001d7ab9 */ /* 0x000fe20000000800 */
[C---:B------:R-:W-:Y:S01]  /*613e0*/  VIADD R236, R0.reuse, 0x1f7 ;  /* 0x000001f700ec7836 */ /* 0x040fe20000000000 */
[----:B------:R-:W-:Y:S01]  /*613f0*/  ULDC UR28, c[0x0][0x22c] ;  /* 0x00008b00001c7ab9 */ /* 0x000fe20000000800 */
[C---:B------:R-:W-:Y:S01]  /*61400*/  VIADD R237, R0.reuse, 0x1f8 ;  /* 0x000001f800ed7836 */ /* 0x040fe20000000000 */
[----:B-1----:R-:W-:Y:S01]  /*61410*/  MOV R252, UR6 ;  /* 0x0000000600fc7c02 */ /* 0x002fe20008000f00 */
[----:B------:R-:W-:Y:S01]  /*61420*/  ULDC UR6, c[0x0][0x22c] ;  /* 0x00008b0000067ab9 */ /* 0x000fe20000000800 */
[C---:B------:R-:W-:Y:S01]  /*61430*/  VIADD R238, R0.reuse, 0x1f9 ;  /* 0x000001f900ee7836 */ /* 0x040fe20000000000 */
[----:B------:R-:W-:Y:S01]  /*61440*/  ULDC UR27, c[0x0][0x22c] ;  /* 0x00008b00001b7ab9 */ /* 0x000fe20000000800 */
[----:B------:R-:W-:Y:S01]  /*61450*/  VIADD R239, R0, 0x1fa ;  /* 0x000001fa00ef7836 */ /* 0x000fe20000000000 */
[----:B------:R-:W-:Y:S01]  /*61460*/  STL [R1+0x1d64], R252 ;  /* 0x001d64fc01007387 */ /* 0x000fe20000100800 */
[----:B0-2---:R-:W-:Y:S01]  /*61470*/  LOP3.LUT R2, R2, 0x7fffffff, RZ, 0xc0, !PT ;  /* 0x7fffffff02027812 */ /* 0x005fe200078ec0ff */
[C---:B------:R-:W-:Y:S01]  /*61480*/  VIADD R240, R0.reuse, 0x1fb ;  /* 0x000001fb00f07836 */ /* 0x040fe20000000000 */
[----:B------:R-:W-:Y:S01]  /*61490*/  LOP3.LUT R3, R3, 0x7fffffff, RZ, 0xc0, !PT ;  /* 0x7fffffff03037812 */ /* 0x000fe200078ec0ff */
[----:B------:R-:W-:Y:S01]  /*614a0*/  VIADD R241, R0, 0x1fc ;  /* 0x000001fc00f17836 */ /* 0x000fe20000000000 */
[----:B------:R-:W-:Y:S01]  /*614b0*/  LOP3.LUT R4, R4, 0x7fffffff, RZ, 0xc0, !PT ;  /* 0x7fffffff04047812 */ /* 0x000fe200078ec0ff */
[C---:B------:R-:W-:Y:S01]  /*614c0*/  VIADD R242, R0.reuse, 0x1fd ;  /* 0x000001fd00f27836 */ /* 0x040fe20000000000 */
[----:B------:R-:W-:Y:S01]  /*614d0*/  LOP3.LUT R5, R5, 0x7fffffff, RZ, 0xc0, !PT ;  /* 0x7fffffff05057812 */ /* 0x000fe200078ec0ff */
[----:B------:R-:W-:Y:S01]  /*614e0*/  VIADD R243, R0, 0x1fe ;  /* 0x000001fe00f37836 */ /* 0x000fe20000000000 */
[----:B------:R-:W-:Y:S01]  /*614f0*/  LOP3.LUT R6, R6, 0x7fffffff, RZ, 0xc0, !PT ;  /* 0x7fffffff06067812 */ /* 0x000fe200078ec0ff */
[----:B------:R-:W-:Y:S01]  /*61500*/  ULDC UR26, c[0x0][0x22c] ;  /* 0x00008b00001a7ab9 */ /* 0x000fe20000000800 */
[----:B------:R-:W-:Y:S01]  /*61510*/  LOP3.LUT R7, R7, 0xffffffef, RZ, 0xc0, !PT ;  /* 0xffffffef07077812 */ /* 0x000fe200078ec0ff */
[----:B------:R-:W-:Y:S01]  /*61520*/  BAR.SYNC.DEFER_BLOCKING 0x0 ;  /* 0x0000000000007b1d */ /* 0x000fe20000010000 */
[----:B---3--:R-:W-:-:S02]  /*61530*/  IMAD.MOV.U32 R170, RZ, RZ, R167 ;  /* 0x000000ffffaa7224 */ /* 0x008fc400078e00a7 */
[----:B----4-:R-:W-:Y:S02]  /*61540*/  IMAD.MOV.U32 R169, RZ, RZ, R15 ;  /* 0x000000ffffa97224 */ /* 0x010fe400078e000f */
[----:B------:R-:W-:Y:S02]  /*61550*/  IMAD.MOV.U32 R171, RZ, RZ, R170 ;  /* 0x000000ffffab7224 */ /* 0x000fe400078e00aa */
[----:B------:R-:W-:Y:S02]  /*61560*/  IMAD.MOV.U32 R168, RZ, RZ, R13 ;  /* 0x000000ffffa87224 */ /* 0x000fe400078e000d */
[----:B------:R-:W-:Y:S02]  /*61570*/  IMAD R13, R0, UR5, RZ ;  /* 0x00000005000d7c24 */ /* 0x000fe4000f8e02ff */
[----:B------:R-:W-:Y:S02]  /*61580*/  IMAD.MOV.U32 R167, RZ, RZ, R11 ;  /* 0x000000ffffa77224 */ /* 0x000fe400078e000b */
[----:B------:R-:W-:-:S02]  /*61590*/  VIADD R15, R13, UR5 ;  /* 0x000000050d0f7c36 */ /* 0x000fc40008000000 */
[----:B------:R-:W-:Y:S02]  /*615a0*/  IMAD.MOV.U32 R170, RZ, RZ, R169 ;  /* 0x000000ffffaa7224 */ /* 0x000fe400078e00a9 */
[----:B------:R-:W-:Y:S02]  /*615b0*/  VIADD R11, R15, UR5 ;  /* 0x000000050f0b7c36 */ /* 0x000fe40008000000 */
[----:B------:R-:W-:Y:S02]  /*615c0*/  IMAD.MOV.U32 R169, RZ, RZ, R168 ;  /* 0x000000ffffa97224 */ /* 0x000fe400078e00a8 */
[----:B------:R-:W-:Y:S02]  /*615d0*/  VIADD R9, R11, UR5 ;  /* 0x000000050b097c36 */ /* 0x000fe40008000000 */
[----:B------:R-:W-:Y:S02]  /*615e0*/  IMAD.MOV.U32 R168, RZ, RZ, R167 ;  /* 0x000000ffffa87224 */ /* 0x000fe400078e00a7 */
[----:B------:R-:W-:Y:S01]  /*615f0*/  IMAD.MOV.U32 R167, RZ, RZ, R166 ;  /* 0x000000ffffa77224 */ /* 0x000fe200078e00a6 */
[----:B------:R0:W-:Y:S01]  /*61600*/  STL [R1+0x600], R9 ;  /* 0x0006000901007387 */ /* 0x0001e20000100800 */
[----:B------:R-:W-:-:S02]  /*61610*/  IMAD.MOV.U32 R166, RZ, RZ, R165 ;  /* 0x000000ffffa67224 */ /* 0x000fc400078e00a5 */
[----:B------:R-:W-:Y:S02]  /*61620*/  IMAD.MOV.U32 R165, RZ, RZ, R164 ;  /* 0x000000ffffa57224 */ /* 0x000fe400078e00a4 */
[----:B------:R-:W-:Y:S02]  /*61630*/  IMAD.MOV.U32 R164, RZ, RZ, R163 ;  /* 0x000000ffffa47224 */ /* 0x000fe400078e00a3 */
[----:B------:R-:W-:Y:S02]  /*61640*/  IMAD.MOV.U32 R163, RZ, RZ, R162 ;  /* 0x000000ffffa37224 */ /* 0x000fe400078e00a2 */
[----:B------:R-:W-:Y:S02]  /*61650*/  IMAD.MOV.U32 R162, RZ, RZ, R161 ;  /* 0x000000ffffa27224 */ /* 0x000fe400078e00a1 */
[----:B0-----:R-:W-:Y:S02]  /*61660*/  VIADD R9, R9, UR5 ;  /* 0x0000000509097c36 */ /* 0x001fe40008000000 */
[----:B------:R-:W-:-:S02]  /*61670*/  IMAD.MOV.U32 R161, RZ, RZ, R160 ;  /* 0x000000ffffa17224 */ /* 0x000fc400078e00a0 */
[----:B------:R-:W-:Y:S01]  /*61680*/  IMAD.MOV.U32 R160, RZ, RZ, R159 ;  /* 0x000000ffffa07224 */ /* 0x000fe200078e009f */
[----:B------:R0:W-:Y:S01]  /*61690*/  STL [R1+0x604], R9 ;  /* 0x0006040901007387 */ /* 0x0001e20000100800 */
[----:B------:R-:W-:Y:S02]  /*616a0*/  IMAD.MOV.U32 R159, RZ, RZ, R158 ;  /* 0x000000ffff9f7224 */ /* 0x000fe400078e009e */
[----:B------:R-:W-:Y:S02]  /*616b0*/  IMAD.MOV.U32 R158, RZ, RZ, R157 ;  /* 0x000000ffff9e7224 */ /* 0x000fe400078e009d */
[----:B------:R-:W-:Y:S02]  /*616c0*/  IMAD.MOV.U32 R157, RZ, RZ, R156 ;  /* 0x000000ffff9d7224 */ /* 0x000fe400078e009c */
[----:B------:R-:W-:Y:S02]  /*616d0*/  IMAD.MOV.U32 R156, RZ, RZ, R155 ;  /* 0x000000ffff9c7224 */ /* 0x000fe400078e009b */
[----:B------:R-:W-:-:S02]  /*616e0*/  IMAD.MOV.U32 R155, RZ, RZ, R154 ;  /* 0x000000ffff9b7224 */ /* 0x000fc400078e009a */
[----:B0-----:R-:W-:Y:S02]  /*616f0*/  VIADD R9, R9, UR5 ;  /* 0x0000000509097c36 */ /* 0x001fe40008000000 */
[----:B------:R-:W-:Y:S02]  /*61700*/  IMAD.MOV.U32 R154, RZ, RZ, R153 ;  /* 0x000000ffff9a7224 */ /* 0x000fe400078e0099 */
[----:B------:R-:W-:Y:S01]  /*61710*/  IMAD.MOV.U32 R153, RZ, RZ, R152 ;  /* 0x000000ffff997224 */ /* 0x000fe200078e0098 */
[----:B------:R0:W-:Y:S01]  /*61720*/  STL [R1+0x608], R9 ;  /* 0x0006080901007387 */ /* 0x0001e20000100800 */
[----:B------:R-:W-:Y:S02]  /*61730*/  IMAD.MOV.U32 R152, RZ, RZ, R23 ;  /* 0x000000ffff987224 */ /* 0x000fe400078e0017 */
[----:B------:R-:W-:Y:S02]  /*61740*/  IMAD.MOV.U32 R23, RZ, RZ, R22 ;  /* 0x000000ffff177224 */ /* 0x000fe400078e0016 */
[----:B------:R-:W-:-:S02]  /*61750*/  IMAD.MOV.U32 R22, RZ, RZ, R21 ;  /* 0x000000ffff167224 */ /* 0x000fc400078e0015 */
[----:B------:R-:W-:Y:S02]  /*61760*/  IMAD.MOV.U32 R21, RZ, RZ, R20 ;  /* 0x000000ffff157224 */ /* 0x000fe400078e0014 */
[----:B------:R-:W-:Y:S02]  /*61770*/  IMAD.MOV.U32 R20, RZ, RZ, R19 ;  /* 0x000000ffff147224 */ /* 0x000fe400078e0013 */
[----:B0-----:R-:W-:Y:S02]  /*61780*/  VIADD R9, R9, UR5 ;  /* 0x0000000509097c36 */ /* 0x001fe40008000000 */
[----:B------:R-:W-:Y:S02]  /*61790*/  IMAD.MOV.U32 R19, RZ, RZ, R18 ;  /* 0x000000ffff137224 */ /* 0x000fe400078e0012 */
[----:B------:R-:W-:Y:S01]  /*617a0*/  IMAD.MOV.U32 R18, RZ, RZ, R17 ;  /* 0x000000ffff127224 */ /* 0x000fe200078e0011 */
[----:B------:R0:W-:Y:S01]  /*617b0*/  STL [R1+0x60c], R9 ;  /* 0x00060c0901007387 */ /* 0x0001e20000100800 */
[----:B------:R-:W-:-:S02]  /*617c0*/  IMAD.MOV.U32 R17, RZ, RZ, R16 ;  /* 0x000000ffff117224 */ /* 0x000fc400078e0010 */
[----:B------:R-:W-:Y:S02]  /*617d0*/  IMAD.MOV.U32 R16, RZ, RZ, R14 ;  /* 0x000000ffff107224 */ /* 0x000fe400078e000e */
[----:B------:R-:W-:Y:S02]  /*617e0*/  IMAD.MOV.U32 R14, RZ, RZ, R12 ;  /* 0x000000ffff0e7224 */ /* 0x000fe400078e000c */
[----:B0-----:R-:W-:-:S05]  /*617f0*/  VIADD R9, R9, UR5 ;  /* 0x0000000509097c36 */ /* 0x001fca0008000000 */
[----:B------:R0:W-:Y:S02]  /*61800*/  STL [R1+0x610], R9 ;  /* 0x0006100901007387 */ /* 0x0001e40000100800 */
        /* <DEDUP_REMOVED lines=14> */
[----:B0-----:R-:W-:Y:S01]  /*618f0*/  VIADD R9, R9, UR5 ;  /* 0x0000000509097c36 */ /* 0x001fe20008000000 */
[----:B------:R-:W-:-:S04]  /*61900*/  ULDC UR5, c[0x0][0x248] ;  /* 0x0000920000057ab9 */ /* 0x000fc80000000800 */
        /* <DEDUP_REMOVED lines=720> */
[----:B------:R0:W-:Y:S04]  /*64610*/  STL [R1+0xfec], R9 ;  /* 0x000fec0901007387 */ /* 0x0001e80000100800 */
[----:B------:R-:W2:Y:S04]  /*64620*/  LDL.LU R12, [R1+0x4ec] ;  /* 0x0004ec00010c7983 */ /* 0x000ea80000300800 */
[----:B------:R-:W3:Y:S01]  /*64630*/  LDL.LU R173, [R1+0x400] ;  /* 0x0004000001ad7983 */ /* 0x000ee20000300800 */
[----:B0-----:R-:W-:Y:S01]  /*64640*/  VIADD R9, R9, UR5 ;  /* 0x0000000509097c36 */ /* 0x001fe20008000000 */
[----:B------:R-:W-:-:S02]  /*64650*/  ULDC UR5, c[0x0][0x248] ;  /* 0x0000920000057ab9 */ /* 0x000fc40000000800 */
[----:B------:R-:W3:Y:S02]  /*64660*/  LDL.LU R172, [R1+0x404] ;  /* 0x0004040001ac7983 */ /* 0x000ee40000300800 */
[----:B---3--:R-:W-:Y:S01]  /*64670*/  F2FP.SATFINITE.E4M3.F32.PACK_AB_MERGE_C R10, R172, R173, RZ ;  /* 0x000000adac0a723e */ /* 0x008fe200048070ff */
        /* <DEDUP_REMOVED lines=28> */
[----:B------:R0:W-:Y:S01]  /*64840*/  STL [R1+0x840], R10 ;  /* 0x0008400a01007387 */ /* 0x0001e20000100800 */
[----:B------:R-:W-:-:S02]  /*64850*/  IMAD.MOV.U32 R16, RZ, RZ, R14 ;  /* 0x000000ffff107224 */ /* 0x000fc400078e000e */
[----:B--2---:R-:W-:Y:S02]  /*64860*/  IMAD.MOV.U32 R14, RZ, RZ, R12 ;  /* 0x000000ffff0e7224 */ /* 0x004fe400078e000c */
[----:B------:R-:W2:Y:S01]  /*64870*/  LDL.LU R12, [R1+0x4f8] ;  /* 0x0004f800010c7983 */ /* 0x000ea20000300800 */
[----:B0-----:R-:W-:Y:S01]  /*64880*/  F2FP.SATFINITE.E4M3.F32.PACK_AB_MERGE_C R10, R171, R172, RZ ;  /* 0x000000acab0a723e */ /* 0x001fe200048070ff */
        /* <DEDUP_REMOVED lines=25> */
[----:B------:R-:W-:Y:S01]  /*64a20*/  IMAD.MOV.U32 R18, RZ, RZ, R17 ;  /* 0x000000ffff127224 */ /* 0x000fe200078e0011 */
[----:B------:R-:W-:Y:S01]  /*64a30*/  STL [R1+0xff0], R9 ;  /* 0x000ff00901007387 */ /* 0x000fe20000100800 */
[----:B------:R-:W-:Y:S02]  /*64a40*/  IMAD.MOV.U32 R17, RZ, RZ, R16 ;  /* 0x000000ffff117224 */ /* 0x000fe400078e0010 */
[----:B------:R-:W-:Y:S01]  /*64a50*/  IMAD.MOV.U32 R16, RZ, RZ, R14 ;  /* 0x000000ffff107224 */ /* 0x000fe200078e000e */
[----:B------:R0:W-:Y:S01]  /*64a60*/  STL [R1+0x838], R10 ;  /* 0x0008380a01007387 */ /* 0x0001e20000100800 */
[----:B--2---:R-:W-:-:S03]  /*64a70*/  IMAD.MOV.U32 R14, RZ, RZ, R12 ;  /* 0x000000ffff0e7224 */ /* 0x004fc600078e000c */
[----:B------:R-:W2:Y:S04]  /*64a80*/  LDL.LU R12, [R1+0x4fc] ;  /* 0x0004fc00010c7983 */ /* 0x000ea80000300800 */
[----:B------:R-:W0:Y:S04]  /*64a90*/  LDL.LU R173, [R1+0x410] ;  /* 0x0004100001ad7983 */ /* 0x000e280000300800 */
[----:B------:R-:W0:Y:S02]  /*64aa0*/  LDL.LU R172, [R1+0x414] ;  /* 0x0004140001ac7983 */ /* 0x000e240000300800 */
[----:B0-----:R-:W-:Y:S01]  /*64ab0*/  F2FP.SATFINITE.E4M3.F32.PACK_AB_MERGE_C R10, R172, R173, RZ ;  /* 0x000000adac0a723e */ /* 0x001fe200048070ff */
        /* <DEDUP_REMOVED lines=28> */
[----:B------:R0:W-:Y:S01]  /*64c80*/  STL [R1+0x82c], R10 ;  /* 0x00082c0a01007387 */ /* 0x0001e20000100800 */
[----:B------:R-:W-:Y:S02]  /*64c90*/  IMAD.MOV.U32 R16, RZ, RZ, R14 ;  /* 0x000000ffff107224 */ /* 0x000fe400078e000e */
[----:B--2---:R-:W-:Y:S02]  /*64ca0*/  IMAD.MOV.U32 R14, RZ, RZ, R12 ;  /* 0x000000ffff0e7224 */ /* 0x004fe400078e000c */
[----:B------:R-:W2:Y:S01]  /*64cb0*/  LDL.LU R12, [R1+0x508] ;  /* 0x00050800010c7983 */ /* 0x000ea20000300800 */
        /* <DEDUP_REMOVED lines=23> */
[----:B------:R-:W-:Y:S01]  /*64e30*/  VIADD R9, R9, UR5 ;  /* 0x0000000509097c36 */ /* 0x000fe20008000000 */
[----:B------:R-:W-:Y:S01]  /*64e40*/  ULDC UR5, c[0x0][0x248] ;  /* 0x0000920000057ab9 */ /* 0x000fe20000000800 */
[----:B------:R-:W-:Y:S02]  /*64e50*/  IMAD.MOV.U32 R21, RZ, RZ, R20 ;  /* 0x000000ffff157224 */ /* 0x000fe400078e0014 */
[----:B------:R-:W-:-:S02]  /*64e60*/  IMAD.MOV.U32 R20, RZ, RZ, R19 ;  /* 0x000000ffff147224 */ /* 0x000fc400078e0013 */
        /* <DEDUP_REMOVED lines=381> */
[----:B------:R0:W-:Y:S01]  /*66640*/  STL [R1+0x858], R10 ;  /* 0x0008580a01007387 */ /* 0x0001e20000100800 */
[----:B------:R-:W-:Y:S02]  /*66650*/  IMAD.MOV.U32 R152, RZ, RZ, R23 ;  /* 0x000000ffff987224 */ /* 0x000fe400078e0017 */
[----:B------:R-:W-:Y:S02]  /*66660*/  IMAD.MOV.U32 R23, RZ, RZ, R22 ;  /* 0x000000ffff177224 */ /* 0x000fe400078e0016 */
[----:B------:R-:W3:Y:S01]  /*66670*/  LDL.LU R22, [R1+0x538] ;  /* 0x0005380001167983 */ /* 0x000ee20000300800 */
[----:B0-----:R-:W-:Y:S01]  /*66680*/  F2FP.SATFINITE.E4M3.F32.PACK_AB_MERGE_C R10, R171, R172, RZ ;  /* 0x000000acab0a723e */ /* 0x001fe200048070ff */
        /* <DEDUP_REMOVED lines=14> */
[----:B------:R-:W-:Y:S01]  /*66770*/  VIADD R9, R9, UR5 ;  /* 0x0000000509097c36 */ /* 0x000fe20008000000 */
[----:B------:R-:W-:Y:S01]  /*66780*/  ULDC UR5, c[0x0][0x248] ;  /* 0x0000920000057ab9 */ /* 0x000fe20000000800 */
[----:B------:R-:W-:Y:S02]  /*66790*/  IMAD.MOV.U32 R157, RZ, RZ, R156 ;  /* 0x000000ffff9d7224 */ /* 0x000fe400078e009c */
[----:B------:R-:W-:Y:S02]  /*667a0*/  IMAD.MOV.U32 R156, RZ, RZ, R155 ;  /* 0x000000ffff9c7224 */ /* 0x000fe400078e009b */
[----:B------:R-:W-:Y:S02]  /*667b0*/  IMAD.MOV.U32 R155, RZ, RZ, R154 ;  /* 0x000000ffff9b7224 */ /* 0x000fe400078e009a */
[----:B------:R-:W-:Y:S01]  /*667c0*/  IMAD.MOV.U32 R154, RZ, RZ, R153 ;  /* 0x000000ffff9a7224 */ /* 0x000fe200078e0099 */
[----:B------:R-:W-:Y:S01]  /*667d0*/  STL [R1+0xfb8], R9 ;  /* 0x000fb80901007387 */ /* 0x000fe20000100800 */
[----:B------:R-:W-:-:S02]  /*667e0*/  IMAD.MOV.U32 R153, RZ, RZ, R152 ;  /* 0x000000ffff997224 */ /* 0x000fc400078e0098 */
[----:B------:R-:W-:Y:S01]  /*667f0*/  IMAD.MOV.U32 R152, RZ, RZ, R23 ;  /* 0x000000ffff987224 */ /* 0x000fe200078e0017 */
[----:B------:R0:W-:Y:S01]  /*66800*/  STL [R1+0x850], R10 ;  /* 0x0008500a01007387 */ /* 0x0001e20000100800 */
[----:B---3--:R-:W-:-:S03]  /*66810*/  IMAD.MOV.U32 R23, RZ, RZ, R22 ;  /* 0x000000ffff177224 */ /* 0x008fc600078e0016 */
[----:B------:R-:W3:Y:S04]  /*66820*/  LDL.LU R22, [R1+0x53c] ;  /* 0x00053c0001167983 */ /* 0x000ee80000300800 */
        /* <DEDUP_REMOVED lines=25> */
[----:B---3--:R-:W-:Y:S02]  /*669c0*/  IMAD.MOV.U32 R23, RZ, RZ, R22 ;  /* 0x000000ffff177224 */ /* 0x008fe400078e0016 */
        /* <DEDUP_REMOVED lines=379> */
[----:B------:R-:W-:Y:S01]  /*68180*/  VIADD R9, R9, UR5 ;  /* 0x0000000509097c36 */ /* 0x000fe20008000000 */
[----:B------:R-:W-:Y:S01]  /*68190*/  ULDC UR5, c[0x0][0x248] ;  /* 0x0000920000057ab9 */ /* 0x000fe20000000800 */
[----:B0-----:R-:W-:Y:S01]  /*681a0*/  F2FP.SATFINITE.E4M3.F32.PACK_AB_MERGE_C R10, R171, R172, RZ ;  /* 0x000000acab0a723e */ /* 0x001fe200048070ff */
[----:B------:R-:W-:-:S02]  /*681b0*/  IMAD.MOV.U32 R171, RZ, RZ, R170 ;  /* 0x000000ffffab7224 */ /* 0x000fc400078e00aa */
[----:B------:R-:W-:Y:S02]  /*681c0*/  IMAD.MOV.U32 R170, RZ, RZ, R169 ;  /* 0x000000ffffaa7224 */ /* 0x000fe400078e00a9 */
[----:B------:R-:W-:Y:S01]  /*681d0*/  IMAD.MOV.U32 R169, RZ, RZ, R168 ;  /* 0x000000ffffa97224 */ /* 0x000fe200078e00a8 */
[----:B------:R-:W-:Y:S01]  /*681e0*/  STL [R1+0xf78], R9 ;  /* 0x000f780901007387 */ /* 0x000fe20000100800 */
[----:B------:R-:W-:Y:S02]  /*681f0*/  IMAD.MOV.U32 R168, RZ, RZ, R167 ;  /* 0x000000ffffa87224 */ /* 0x000fe400078e00a7 */
        /* <DEDUP_REMOVED lines=11> */
[----:B------:R-:W-:Y:S01]  /*682b0*/  IMAD.MOV.U32 R168, RZ, RZ, R167 ;  /* 0x000000ffffa87224 */ /* 0x000fe200078e00a7 */
[----:B------:R0:W-:Y:S01]  /*682c0*/  STL [R1+0x8bc], R10 ;  /* 0x0008bc0a01007387 */ /* 0x0001e20000100800 */
[----:B------:R-:W-:Y:S02]  /*682d0*/  IMAD.MOV.U32 R167, RZ, RZ, R23 ;  /* 0x000000ffffa77224 */ /* 0x000fe400078e0017 */
[----:B---3--:R-:W-:-:S02]  /*682e0*/  IMAD.MOV.U32 R23, RZ, RZ, R22 ;  /* 0x000000ffff177224 */ /* 0x008fc400078e0016 */
[----:B------:R-:W3:Y:S01]  /*682f0*/  LDL.LU R22, [R1+0x52c] ;  /* 0x00052c0001167983 */ /* 0x000ee20000300800 */
[----:B------:R-:W-:Y:S01]  /*68300*/  VIADD R9, R9, UR5 ;  /* 0x0000000509097c36 */ /* 0x000fe20008000000 */
[----:B------:R-:W-:Y:S01]  /*68310*/  ULDC UR5, c[0x0][0x248] ;  /* 0x0000920000057ab9 */ /* 0x000fe20000000800 */
[----:B0-----:R-:W-:Y:S01]  /*68320*/  F2FP.SATFINITE.E4M3.F32.PACK_AB_MERGE_C R10, R171, R172, RZ ;  /* 0x000000acab0a723e */ /* 0x001fe200048070ff */
[----:B------:R-:W-:Y:S02]  /*68330*/  IMAD.MOV.U32 R171, RZ, RZ, R170 ;  /* 0x000000ffffab7224 */ /* 0x000fe400078e00aa */
[----:B------:R-:W-:Y:S02]  /*68340*/  IMAD.MOV.U32 R170, RZ, RZ, R169 ;  /* 0x000000ffffaa7224 */ /* 0x000fe400078e00a9 */
[----:B------:R-:W-:Y:S01]  /*68350*/  IMAD.MOV.U32 R169, RZ, RZ, R168 ;  /* 0x000000ffffa97224 */ /* 0x000fe200078e00a8 */
[----:B------:R0:W-:Y:S01]  /*68360*/  STL [R1+0xf70], R9 ;  /* 0x000f700901007387 */ /* 0x0001e20000100800 */
[----:B------:R-:W-:-:S02]  /*68370*/  IMAD.MOV.U32 R168, RZ, RZ, R167 ;  /* 0x000000ffffa87224 */ /* 0x000fc400078e00a7 */
[----:B------:R-:W-:Y:S01]  /*68380*/  IMAD.MOV.U32 R167, RZ, RZ, R23 ;  /* 0x000000ffffa77224 */ /* 0x000fe200078e0017 */
[----:B------:R1:W-:Y:S01]  /*68390*/  STL [R1+0x8b4], R10 ;  /* 0x0008b40a01007387 */ /* 0x0003e20000100800 */
[----:B---3--:R-:W-:-:S03]  /*683a0*/  IMAD.MOV.U32 R23, RZ, RZ, R22 ;  /* 0x000000ffff177224 */ /* 0x008fc600078e0016 */
[----:B------:R-:W3:Y:S04]  /*683b0*/  LDL.LU R22, [R1+0x580] ;  /* 0x0005800001167983 */ /* 0x000ee80000300800 */
[----:B------:R-:W1:Y:S04]  /*683c0*/  LDL.LU R173, [R1+0x510] ;  /* 0x0005100001ad7983 */ /* 0x000e680000300800 */
[----:B------:R-:W1:Y:S01]  /*683d0*/  LDL.LU R172, [R1+0x514] ;  /* 0x0005140001ac7983 */ /* 0x000e620000300800 */
[----:B0-----:R-:W-:Y:S01]  /*683e0*/  VIADD R9, R9, UR5 ;  /* 0x0000000509097c36 */ /* 0x001fe20008000000 */
[----:B------:R-:W-:Y:S01]  /*683f0*/  ULDC UR5, c[0x0][0x248] ;  /* 0x0000920000057ab9 */ /* 0x000fe20000000800 */
[----:B-1----:R-:W-:Y:S01]  /*68400*/  F2FP.SATFINITE.E4M3.F32.PACK_AB_MERGE_C R10, R172, R173, RZ ;  /* 0x000000adac0a723e */ /* 0x002fe200048070ff */
[----:B------:R-:W-:-:S02]  /*68410*/  IMAD.MOV.U32 R172, RZ, RZ, R171 ;  /* 0x000000ffffac7224 */ /* 0x000fc400078e00ab */
[----:B------:R-:W-:Y:S02]  /*68420*/  IMAD.MOV.U32 R171, RZ, RZ, R170 ;  /* 0x000000ffffab7224 */ /* 0x000fe400078e00aa */
[----:B------:R-:W-:Y:S01]  /*68430*/  IMAD.MOV.U32 R170, RZ, RZ, R169 ;  /* 0x000000ffffaa7224 */ /* 0x000fe200078e00a9 */
[----:B------:R0:W-:Y:S01]  /*68440*/  STL [R1+0x8a8], R10 ;  /* 0x0008a80a01007387 */ /* 0x0001e20000100800 */
[----:B------:R-:W-:Y:S02]  /*68450*/  IMAD.MOV.U32 R169, RZ, RZ, R168 ;  /* 0x000000ffffa97224 */ /* 0x000fe400078e00a8 */
[----:B------:R-:W-:Y:S02]  /*68460*/  IMAD.MOV.U32 R168, RZ, RZ, R167 ;  /* 0x000000ffffa87224 */ /* 0x000fe400078e00a7 */
[----:B------:R-:W-:Y:S02]  /*68470*/  IMAD.MOV.U32 R167, RZ, RZ, R23 ;  /* 0x000000ffffa77224 */ /* 0x000fe400078e0017 */
[----:B---3--:R-:W-:-:S02]  /*68480*/  IMAD.MOV.U32 R23, RZ, RZ, R22 ;  /* 0x000000ffff177224 */ /* 0x008fc400078e0016 */
[----:B------:R-:W3:Y:S01]  /*68490*/  LDL.LU R22, [R1+0x584] ;  /* 0x0005840001167983 */ /* 0x000ee20000300800 */
[----:B0-----:R-:W-:Y:S01]  /*684a0*/  F2FP.SATFINITE.E4M3.F32.PACK_AB_MERGE_C R10, R171, R172, RZ ;  /* 0x000000acab0a723e */ /* 0x001fe200048070ff */
[----:B------:R-:W-:Y:S02]  /*684b0*/  IMAD.MOV.U32 R172, RZ, RZ, R170 ;  /* 0x000000ffffac7224 */ /* 0x000fe400078e00aa */
[----:B------:R0:W-:Y:S01]  /*684c0*/  STL [R1+0xf68], R9 ;  /* 0x000f680901007387 */ /* 0x0001e20000100800 */
[----:B------:R-:W-:Y:S02]  /*684d0*/  IMAD.MOV.U32 R171, RZ, RZ, R169 ;  /* 0x000000ffffab7224 */ /* 0x000fe400078e00a9 */
[----:B------:R-:W-:Y:S01]  /*684e0*/  IMAD.MOV.U32 R170, RZ, RZ, R168 ;  /* 0x000000ffffaa7224 */ /* 0x000fe200078e00a8 */
[----:B------:R1:W-:Y:S01]  /*684f0*/  STL [R1+0x8a0], R10 ;  /* 0x0008a00a01007387 */ /* 0x0003e20000100800 */
[----:B------:R-:W-:-:S03]  /*68500*/  IMAD.MOV.U32 R169, RZ, RZ, R167 ;  /* 0x000000ffffa97224 */ /* 0x000fc600078e00a7 */
[----:B------:R-:W4:Y:S04]  /*68510*/  LDL.LU R168, [R1+0x530] ;  /* 0x0005300001a87983 */ /* 0x000f280000300800 */
[----:B------:R-:W2:Y:S01]  /*68520*/  LDL.LU R167, [R1+0x534] ;  /* 0x0005340001a77983 */ /* 0x000ea20000300800 */
[----:B0-----:R-:W-:Y:S01]  /*68530*/  VIADD R9, R9, UR5 ;  /* 0x0000000509097c36 */ /* 0x001fe20008000000 */
[----:B-1----:R-:W-:Y:S01]  /*68540*/  F2FP.SATFINITE.E4M3.F32.PACK_AB_MERGE_C R10, R171, R172, RZ ;  /* 0x000000acab0a723e */ /* 0x002fe200048070ff */
[----:B------:R-:W-:Y:S01]  /*68550*/  IMAD.MOV.U32 R172, RZ, RZ, R169 ;  /* 0x000000ffffac7224 */ /* 0x000fe200078e00a9 */
[----:B------:R-:W-:Y:S01]  /*68560*/  ULDC UR5, c[0x0][0x248] ;  /* 0x0000920000057ab9 */ /* 0x000fe20000000800 */
[----:B------:R-:W-:Y:S02]  /*68570*/  IMAD.MOV.U32 R173, RZ, RZ, R170 ;  /* 0x000000ffffad7224 */ /* 0x000fe400078e00aa */
[----:B------:R-:W-:-:S02]  /*68580*/  IMAD.MOV.U32 R169, RZ, RZ, R166 ;  /* 0x000000ffffa97224 */ /* 0x000fc400078e00a6 */
[----:B------:R-:W-:Y:S01]  /*68590*/  IMAD.MOV.U32 R166, RZ, RZ, R163 ;  /* 0x000000ffffa67224 */ /* 0x000fe200078e00a3 */
[----:B------:R0:W-:Y:S01]  /*685a0*/  STL [R1+0x8cc], R10 ;  /* 0x0008cc0a01007387 */ /* 0x0001e20000100800 */
[----:B------:R-:W-:Y:S02]  /*685b0*/  IMAD.MOV.U32 R163, RZ, RZ, R160 ;  /* 0x000000ffffa37224 */ /* 0x000fe400078e00a0 */
[----:B------:R-:W-:Y:S01]  /*685c0*/  IMAD.MOV.U32 R160, RZ, RZ, R157 ;  /* 0x000000ffffa07224 */ /* 0x000fe200078e009d */
[----:B------:R1:W-:Y:S01]  /*685d0*/  STL [R1+0xf60], R9 ;  /* 0x000f600901007387 */ /* 0x0003e20000100800 */
[----:B------:R-:W-:-:S03]  /*685e0*/  IMAD.MOV.U32 R157, RZ, RZ, R154 ;  /* 0x000000ffff9d7224 */ /* 0x000fc600078e009a */
[----:B------:R-:W3:Y:S01]  /*685f0*/  LDL.LU R154, [R1+0x574] ;  /* 0x00057400019a7983 */ /* 0x000ee20000300800 */
[----:B0-----:R-:W-:Y:S01]  /*68600*/  F2FP.SATFINITE.E4M3.F32.PACK_AB_MERGE_C R10, R172, R173, RZ ;  /* 0x000000adac0a723e */ /* 0x001fe200048070ff */
[----:B----4-:R-:W-:Y:S02]  /*68610*/  IMAD.MOV.U32 R171, RZ, RZ, R168 ;  /* 0x000000ffffab7224 */ /* 0x010fe400078e00a8 */
[----:B------:R-:W-:Y:S02]  /*68620*/  IMAD.MOV.U32 R168, RZ, RZ, R165 ;  /* 0x000000ffffa87224 */ /* 0x000fe400078e00a5 */
[----:B--2---:R-:W-:Y:S02]  /*68630*/  IMAD.MOV.U32 R170, RZ, RZ, R167 ;  /* 0x000000ffffaa7224 */ /* 0x004fe400078e00a7 */
        /* <DEDUP_REMOVED lines=9> */
[----:B------:R-:W2:Y:S04]  /*686d0*/  LDL.LU R153, [R1+0x578] ;  /* 0x0005780001997983 */ /* 0x000ea80000300800 */
[----:B------:R-:W2:Y:S04]  /*686e0*/  LDL.LU R152, [R1+0x57c] ;  /* 0x00057c0001987983 */ /* 0x000ea80000300800 */
[----:B------:R0:W-:Y:S01]  /*686f0*/  STL [R1+0x8c4], R10 ;  /* 0x0008c40a01007387 */ /* 0x0001e20000100800 */
[----:B-1----:R-:W-:Y:S01]  /*68700*/  VIADD R9, R9, UR5 ;  /* 0x0000000509097c36 */ /* 0x002fe20008000000 */
[----:B------:R-:W-:Y:S01]  /*68710*/  ULDC UR5, c[0x0][0x248] ;  /* 0x0000920000057ab9 */ /* 0x000fe20000000800 */
[----:B0-----:R-:W-:-:S05]  /*68720*/  F2FP.SATFINITE.E4M3.F32.PACK_AB_MERGE_C R10, R170, R171, RZ ;  /* 0x000000abaa0a723e */ /* 0x001fca00048070ff */
[----:B------:R0:W-:Y:S01]  /*68730*/  STL [R1+0x8b8], R10 ;  /* 0x0008b80a01007387 */ /* 0x0001e20000100800 */
[----:B------:R-:W-:-:S03]  /*68740*/  F2FP.SATFINITE.E4M3.F32.PACK_AB_MERGE_C R166, R166, R167, RZ ;  /* 0x000000a7a6a6723e */ /* 0x000fc600048070ff */
[----:B------:R1:W-:Y:S01]  /*68750*/  STL [R1+0xf58], R9 ;  /* 0x000f580901007387 */ /* 0x0003e20000100800 */
[----:B0-----:R-:W-:Y:S01]  /*68760*/  F2FP.SATFINITE.E4M3.F32.PACK_AB_MERGE_C R10, R168, R169, RZ ;  /* 0x000000a9a80a723e */ /* 0x001fe200048070ff */
[----:B-1----:R-:W-:-:S04]  /*68770*/  VIADD R9, R9, UR5 ;  /* 0x0000000509097c36 */ /* 0x002fc80008000000 */
[----:B------:R0:W-:Y:S01]  /*68780*/  STL [R1+0x8b0], R10 ;  /* 0x0008b00a01007387 */ /* 0x0001e20000100800 */
[----:B------:R-:W-:Y:S01]  /*68790*/  ULDC UR5, c[0x0][0x248] ;  /* 0x0000920000057ab9 */ /* 0x000fe20000000800 */
[----:B------:R-:W-:Y:S02]  /*687a0*/  F2FP.SATFINITE.E4M3.F32.PACK_AB_MERGE_C R162, R162, R163, RZ ;  /* 0x000000a3a2a2723e */ /* 0x000fe400048070ff */
[----:B------:R-:W-:Y:S01]  /*687b0*/  STL [R1+0x8dc], R166 ;  /* 0x0008dca601007387 */ /* 0x000fe20000100800 */
[----:B0-----:R-:W-:-:S03]  /*687c0*/  F2FP.SATFINITE.E4M3.F32.PACK_AB_MERGE_C R10, R164, R165, RZ ;  /* 0x000000a5a40a723e */ /* 0x001fc600048070ff */
[----:B------:R0:W-:Y:S04]  /*687d0*/  STL [R1+0xf50], R9 ;  /* 0x000f500901007387 */ /* 0x0001e80000100800 */
[----:B------:R1:W-:Y:S01]  /*687e0*/  STL [R1+0x8d4], R10 ;  /* 0x0008d40a01007387 */ /* 0x0003e20000100800 */
[----:B------:R-:W-:Y:S01]  /*687f0*/  F2FP.SATFINITE.E4M3.F32.PACK_AB_MERGE_C R158, R158, R159, RZ ;  /* 0x0000009f9e9e723e */ /* 0x000fe200048070ff */
[----:B0-----:R-:W-:Y:S01]  /*68800*/  VIADD R9, R9, UR5 ;  /* 0x0000000509097c36 */ /* 0x001fe20008000000 */
[----:B------:R-:W-:Y:S01]  /*68810*/  ULDC UR5, c[0x0][0x248] ;  /* 0x0000920000057ab9 */ /* 0x000fe20000000800 */
[----:B-1----:R-:W-:Y:S01]  /*68820*/  F2FP.SATFINITE.E4M3.F32.PACK_AB_MERGE_C R10, R160, R161, RZ ;  /* 0x000000a1a00a723e */ /* 0x002fe200048070ff */
[----:B------:R-:W-:Y:S04]  /*68830*/  STL [R1+0x8c8], R162 ;  /* 0x0008c8a201007387 */ /* 0x000fe80000100800 */
[----:B------:R0:W-:Y:S04]  /*68840*/  STL [R1+0xf44], R9 ;  /* 0x000f440901007387 */ /* 0x0001e80000100800 */
[----:B------:R1:W-:Y:S01]  /*68850*/  STL [R1+0x8c0], R10 ;  /* 0x0008c00a01007387 */ /* 0x0003e20000100800 */
[----:B---3--:R-:W-:Y:S01]  /*68860*/  F2FP.SATFINITE.E4M3.F32.PACK_AB_MERGE_C R154, R154, R155, RZ ;  /* 0x0000009b9a9a723e */ /* 0x008fe200048070ff */
[----:B0-----:R-:W-:Y:S01]  /*68870*/  VIADD R9, R9, UR5 ;  /* 0x0000000509097c36 */ /* 0x001fe20008000000 */
[----:B------:R-:W-:Y:S01]  /*68880*/  ULDC UR5, c[0x0][0x248] ;  /* 0x0000920000057ab9 */ /* 0x000fe20000000800 */
[----:B-1----:R-:W-:Y:S01]  /*68890*/  F2FP.SATFINITE.E4M3.F32.PACK_AB_MERGE_C R10, R156, R157, RZ ;  /* 0x0000009d9c0a723e */ /* 0x002fe200048070ff */
[----:B------:R-:W-:Y:S04]  /*688a0*/  STL [R1+0x8ec], R158 ;  /* 0x0008ec9e01007387 */ /* 0x000fe80000100800 */
[----:B------:R0:W-:Y:S04]  /*688b0*/  STL [R1+0xf3c], R9 ;  /* 0x000f3c0901007387 */ /* 0x0001e80000100800 */
[----:B------:R-:W-:Y:S01]  /*688c0*/  STL [R1+0x8e4], R10 ;  /* 0x0008e40a01007387 */ /* 0x000fe20000100800 */
[----:B0-----:R-:W-:-:S03]  /*688d0*/  VIADD R9, R9, UR5 ;  /* 0x0000000509097c36 */ /* 0x001fc60008000000 */
[----:B------:R-:W-:Y:S01]  /*688e0*/  STL [R1+0x8d8], R154 ;  /* 0x0008d89a01007387 */ /* 0x000fe20000100800 */
[----:B------:R-:W-:-:S03]  /*688f0*/  ULDC UR5, c[0x0][0x248] ;  /* 0x0000920000057ab9 */ /* 0x000fc60000000800 */
[----:B------:R0:W-:Y:S02]  /*68900*/  STL [R1+0xf34], R9 ;  /* 0x000f340901007387 */ /* 0x0001e40000100800 */
[----:B0-----:R-:W-:Y:S01]  /*68910*/  VIADD R9, R9, UR5 ;  /* 0x0000000509097c36 */ /* 0x001fe20008000000 */
[----:B------:R-:W-:Y:S01]  /*68920*/  ULDC UR5, c[0x0][0x248] ;  /* 0x0000920000057ab9 */ /* 0x000fe20000000800 */
        /* <DEDUP_REMOVED lines=9> */
[----:B------:R-:W-:Y:S01]  /*689c0*/  IMAD.MOV.U32 R162, RZ, RZ, R12 ;  /* 0x000000ffffa27224 */ /* 0x000fe200078e000c */
[----:B--2---:R-:W-:-:S05]  /*689d0*/  F2FP.SATFINITE.E4M3.F32.PACK_AB_MERGE_C R10, R152, R153, RZ ;  /* 0x00000099980a723e */ /* 0x004fca00048070ff */
[----:B------:R-:W-:Y:S04]  /*689e0*/  STL [R1+0x8d0], R10 ;  /* 0x0008d00a01007387 */ /* 0x000fe80000100800 */
[----:B------:R-:W2:Y:S04]  /*689f0*/  LDL.LU R171, [R1+0x588] ;  /* 0x0005880001ab7983 */ /* 0x000ea80000300800 */
[----:B------:R-:W2:Y:S04]  /*68a00*/  LDL.LU R170, [R1+0x58c] ;  /* 0x00058c0001aa7983 */ /* 0x000ea80000300800 */
[----:B------:R0:W-:Y:S04]  /*68a10*/  STL [R1+0xf2c], R9 ;  /* 0x000f2c0901007387 */ /* 0x0001e80000100800 */
[----:B------:R-:W3:Y:S04]  /*68a20*/  LDL.LU R161, [R1+0x5b0] ;  /* 0x0005b00001a17983 */ /* 0x000ee80000300800 */
        /* <DEDUP_REMOVED lines=19> */
[----:B------:R-:W-:Y:S01]  /*68b60*/  F2FP.SATFINITE.E4M3.F32.PACK_AB_MERGE_C R172, R172, R173, RZ ;  /* 0x000000adacac723e */ /* 0x000fe200048070ff */
[----:B0-----:R-:W-:Y:S01]  /*68b70*/  VIADD R9, R9, UR5 ;  /* 0x0000000509097c36 */ /* 0x001fe20008000000 */
[----:B------:R-:W-:Y:S01]  /*68b80*/  F2FP.SATFINITE.E4M3.F32.PACK_AB_MERGE_C R168, R168, R169, RZ ;  /* 0x000000a9a8a8723e */ /* 0x000fe200048070ff */
[----:B------:R-:W-:-:S02]  /*68b90*/  ULDC UR5, c[0x0][0x248] ;  /* 0x0000920000057ab9 */ /* 0x000fc40000000800 */
[----:B------:R-:W-:Y:S01]  /*68ba0*/  STL [R1+0x8fc], R172 ;  /* 0x0008fcac01007387 */ /* 0x000fe20000100800 */
[----:B------:R-:W-:Y:S02]  /*68bb0*/  F2FP.SATFINITE.E4M3.F32.PACK_AB_MERGE_C R164, R164, R165, RZ ;  /* 0x000000a5a4a4723e */ /* 0x000fe400048070ff */
[----:B--2---:R-:W-:-:S05]  /*68bc0*/  F2FP.SATFINITE.E4M3.F32.PACK_AB_MERGE_C R10, R170, R171, RZ ;  /* 0x000000abaa0a723e */ /* 0x004fca00048070ff */
[----:B------:R0:W-:Y:S04]  /*68bd0*/  STL [R1+0x8f4], R10 ;  /* 0x0008f40a01007387 */ /* 0x0001e80000100800 */
[----:B------:R-:W-:Y:S01]  /*68be0*/  STL [R1+0x8e8], R168 ;  /* 0x0008e8a801007387 */ /* 0x000fe20000100800 */
[----:B0-----:R-:W-:-:S03]  /*68bf0*/  F2FP.SATFINITE.E4M3.F32.PACK_AB_MERGE_C R10, R166, R167, RZ ;  /* 0x000000a7a60a723e */ /* 0x001fc600048070ff */
        /* <DEDUP_REMOVED lines=8> */
[----:B------:R1:W-:Y:S01]  /*68c80*/  STL [R1+0x904], R10 ;  /* 0x0009040a01007387 */ /* 0x0003e20000100800 */
[----:B----4-:R-:W-:Y:S01]  /*68c90*/  F2FP.SATFINITE.E4M3.F32.PACK_AB_MERGE_C R156, R156, R157, RZ ;  /* 0x0000009d9c9c723e */ /* 0x010fe200048070ff */
[----:B0-----:R-:W-:Y:S01]  /*68ca0*/  VIADD R9, R9, UR5 ;  /* 0x0000000509097c36 */ /* 0x001fe20008000000 */
[----:B------:R-:W-:Y:S01]  /*68cb0*/  ULDC UR5, c[0x0][0x248] ;  /* 0x0000920000057ab9 */ /* 0x000fe20000000800 */
[----:B-1----:R-:W-:Y:S01]  /*68cc0*/  F2FP.SATFINITE.E4M3.F32.PACK_AB_MERGE_C R10, R158, R159, RZ ;  /* 0x0000009f9e0a723e */ /* 0x002fe200048070ff */
[----:B------:R-:W-:Y:S04]  /*68cd0*/  STL [R1+0x8f8], R160 ;  /* 0x0008f8a001007387 */ /* 0x000fe80000100800 */
        /* <DEDUP_REMOVED lines=23> */
[----:B0-----:R-:W-:-:S03]  /*68e50*/  VIADD R9, R9, UR5 ;  /* 0x0000000509097c36 */ /* 0x001fc60008000000 */
[----:B------:R-:W-:Y:S01]  /*68e60*/  STL [R1+0x918], R16 ;  /* 0x0009181001007387 */ /* 0x000fe20000100800 */
[----:B------:R-:W-:Y:S01]  /*68e70*/  ULDC UR5, c[0x0][0x248] ;  /* 0x0000920000057ab9 */ /* 0x000fe20000000800 */
[----:B-1----:R-:W-:Y:S02]  /*68e80*/  F2FP.SATFINITE.E4M3.F32.PACK_AB_MERGE_C R10, R12, R14, RZ ;  /* 0x0000000e0c0a723e */ /* 0x002fe400048070ff */
[----:B------:R0:W-:Y:S04]  /*68e90*/  STL [R1+0xef4], R9 ;  /* 0x000ef40901007387 */ /* 0x0001e80000100800 */
[----:B------:R-:W-:Y:S04]  /*68ea0*/  STL [R1+0x910], R10 ;  /* 0x0009100a01007387 */ /* 0x000fe80000100800 */
[----:B------:R-:W2:Y:S01]  /*68eb0*/  LDL.LU R173, [R1+0x200] ;  /* 0x0002000001ad7983 */ /* 0x000ea20000300800 */
[----:B0-----:R-:W-:Y:S01]  /*68ec0*/  VIADD R9, R9, UR5 ;  /* 0x0000000509097c36 */ /* 0x001fe20008000000 */
[----:B------:R-:W-:-:S02]  /*68ed0*/  ULDC UR5, c[0x0][0x248] ;  /* 0x0000920000057ab9 */ /* 0x000fc40000000800 */
[----:B------:R-:W2:Y:S04]  /*68ee0*/  LDL.LU R172, [R1+0x204] ;  /* 0x0002040001ac7983 */ /* 0x000ea80000300800 */
[----:B------:R-:W3:Y:S04]  /*68ef0*/  LDL.LU R171, [R1+0x208] ;  /* 0x0002080001ab7983 */ /* 0x000ee80000300800 */
[----:B------:R-:W3:Y:S04]  /*68f00*/  LDL.LU R170, [R1+0x20c] ;  /* 0x00020c0001aa7983 */ /* 0x000ee80000300800 */
[----:B------:R-:W4:Y:S04]  /*68f10*/  LDL.LU R169, [R1+0x210] ;  /* 0x0002100001a97983 */ /* 0x000f280000300800 */
[----:B------:R-:W4:Y:S04]  /*68f20*/  LDL.LU R168, [R1+0x214] ;  /* 0x0002140001a87983 */ /* 0x000f280000300800 */
[----:B------:R-:W4:Y:S04]  /*68f30*/  LDL.LU R167, [R1+0x218] ;  /* 0x0002180001a77983 */ /* 0x000f280000300800 */
        /* <DEDUP_REMOVED lines=26> */
[----:B0-----:R-:W-:Y:S01]  /*690e0*/  VIADD R9, R9, UR5 ;  /* 0x0000000509097c36 */ /* 0x001fe20008000000 */
[----:B------:R-:W-:Y:S01]  /*690f0*/  ULDC UR5, c[0x0][0x248] ;  /* 0x0000920000057ab9 */ /* 0x000fe20000000800 */
[----:B--2---:R-:W-:-:S02]  /*69100*/  F2FP.SATFINITE.E4M3.F32.PACK_AB_MERGE_C R172, R172, R173, RZ ;  /* 0x000000adacac723e */ /* 0x004fc400048070ff */
[----:B---3--:R-:W-:-:S03]  /*69110*/  F2FP.SATFINITE.E4M3.F32.PACK_AB_MERGE_C R10, R170, R171, RZ ;  /* 0x000000abaa0a723e */ /* 0x008fc600048070ff */
[----:B------:R-:W-:Y:S04]  /*69120*/  STL [R1+0x93c], R172 ;  /* 0x00093cac01007387 */ /* 0x000fe80000100800 */
[----:B------:R0:W-:Y:S01]  /*69130*/  STL [R1+0x934], R10 ;  /* 0x0009340a01007387 */ /* 0x0001e20000100800 */
[----:B----4-:R-:W-:-:S05]  /*69140*/  F2FP.SATFINITE.E4M3.F32.PACK_AB_MERGE_C R168, R168, R169, RZ ;  /* 0x000000a9a8a8723e */ /* 0x010fca00048070ff */
[----:B------:R-:W-:Y:S01]  /*69150*/  STL [R1+0x928], R168 ;  /* 0x000928a801007387 */ /* 0x000fe20000100800 */
[----:B0-----:R-:W-:-:S03]  /*69160*/  F2FP.SATFINITE.E4M3.F32.PACK_AB_MERGE_C R10, R166, R167, RZ ;  /* 0x000000a7a60a723e */ /* 0x001fc600048070ff */
[----:B------:R0:W-:Y:S04]  /*69170*/  STL [R1+0xee4], R9 ;  /* 0x000ee40901007387 */ /* 0x0001e80000100800 */
[----:B------:R1:W-:Y:S01]  /*69180*/  STL [R1+0x920], R10 ;  /* 0x0009200a01007387 */ /* 0x0003e20000100800 */
[----:B------:R-:W-:Y:S01]  /*69190*/  F2FP.SATFINITE.E4M3.F32.PACK_AB_MERGE_C R164, R164, R165, RZ ;  /* 0x000000a5a4a4723e */ /* 0x000fe200048070ff */
[----:B0-----:R-:W-:Y:S01]  /*691a0*/  VIADD R9, R9, UR5 ;  /* 0x0000000509097c36 */ /* 0x001fe20008000000 */
[----:B------:R-:W-:-:S03]  /*691b0*/  ULDC UR5, c[0x0][0x248] ;  /* 0x0000920000057ab9 */ /* 0x000fc60000000800 */
[----:B------:R-:W-:Y:S01]  /*691c0*/  STL [R1+0x94c], R164 ;  /* 0x00094ca401007387 */ /* 0x000fe20000100800 */
[----:B-1----:R-:W-:-:S03]  /*691d0*/  F2FP.SATFINITE.E4M3.F32.PACK_AB_MERGE_C R10, R162, R163, RZ ;  /* 0x000000a3a20a723e */ /* 0x002fc600048070ff */
        /* <DEDUP_REMOVED lines=301> */
[----:B------:R-:W2:Y:S01]  /*6a4b0*/  LDL.LU R173, [R1] ;  /* 0x0000000001ad7983 */ /* 0x000ea20000300800 */
        /* <DEDUP_REMOVED lines=349> */
[----:B------:R0:W-:Y:S01]  /*6ba90*/  STL [R1+0xc4c], R9 ;  /* 0x000c4c0901007387 */ /* 0x0001e20000100800 */
[----:B------:R-:W-:-:S03]  /*6baa0*/  F2FP.SATFINITE.E4M3.F32.PACK_AB_MERGE_C R12, R25, R24, RZ ;  /* 0x00000018190c723e */ /* 0x000fc600048070ff */
[----:B------:R1:W-:Y:S01]  /*6bab0*/  STL [R1+0x558], R10 ;  /* 0x0005580a01007387 */ /* 0x0003e20000100800 */
[----:B0-----:R-:W-:Y:S01]  /*6bac0*/  VIADD R9, R9, UR5 ;  /* 0x0000000509097c36 */ /* 0x001fe20008000000 */
[----:B------:R-:W-:Y:S01]  /*6bad0*/  ULDC UR5, c[0x0][0x248] ;  /* 0x0000920000057ab9 */ /* 0x000fe20000000800 */
[----:B-1----:R-:W-:Y:S01]  /*6bae0*/  F2FP.SATFINITE.E4M3.F32.PACK_AB_MERGE_C R10, R27, R26, RZ ;  /* 0x0000001a1b0a723e */ /* 0x002fe200048070ff */
[----:B------:R0:W-:Y:S04]  /*6baf0*/  STL [R1+0x584], R12 ;  /* 0x0005840c01007387 */ /* 0x0001e80000100800 */
[----:B------:R1:W-:Y:S04]  /*6bb00*/  STL [R1+0xc54], R9 ;  /* 0x000c540901007387 */ /* 0x0003e80000100800 */
[----:B------:R2:W-:Y:S01]  /*6bb10*/  STL [R1+0x57c], R10 ;  /* 0x00057c0a01007387 */ /* 0x0005e20000100800 */
[----:B0-----:R-:W-:Y:S01]  /*6bb20*/  F2FP.SATFINITE.E4M3.F32.PACK_AB_MERGE_C R12, R29, R28, RZ ;  /* 0x0000001c1d0c723e */ /* 0x001fe200048070ff */
[----:B-1----:R-:W-:Y:S01]  /*6bb30*/  VIADD R9, R9, UR5 ;  /* 0x0000000509097c36 */ /* 0x002fe20008000000 */
[----:B------:R-:W-:Y:S01]  /*6bb40*/  ULDC UR5, c[0x0][0x248] ;  /* 0x0000920000057ab9 */ /* 0x000fe20000000800 */
[----:B--2---:R-:W-:-:S02]  /*6bb50*/  F2FP.SATFINITE.E4M3.F32.PACK_AB_MERGE_C R10, R31, R30, RZ ;  /* 0x0000001e1f0a723e */ /* 0x004fc400048070ff */
        /* <DEDUP_REMOVED lines=165> */
[----:B-1----:R-:W-:-:S04]  /*6c5b0*/  VIADD R9, R9, UR5 ;  /* 0x0000000509097c36 */ /* 0x002fc80008000000 */
[----:B------:R0:W-:Y:S01]  /*6c5c0*/  STL [R1+0x5f0], R12 ;  /* 0x0005f00c01007387 */ /* 0x0001e20000100800 */
[----:B------:R-:W-:Y:S01]  /*6c5d0*/  ULDC UR5, c[0x0][0x248] ;  /* 0x0000920000057ab9 */ /* 0x000fe20000000800 */
[----:B--2---:R-:W-:Y:S02]  /*6c5e0*/  F2FP.SATFINITE.E4M3.F32.PACK_AB_MERGE_C R10, R127, R126, RZ ;  /* 0x0000007e7f0a723e */ /* 0x004fe400048070ff */
[----:B------:R1:W-:Y:S04]  /*6c5f0*/  STL [R1+0xd08], R9 ;  /* 0x000d080901007387 */ /* 0x0003e80000100800 */
[----:B------:R2:W-:Y:S04]  /*6c600*/  STL [R1+0x5bc], R10 ;  /* 0x0005bc0a01007387 */ /* 0x0005e80000100800 */
[----:B0-----:R-:W3:Y:S01]  /*6c610*/  LDL.LU R12, [R1+0x1d54] ;  /* 0x001d5400010c7983 */ /* 0x001ee20000300800 */
[----:B-1----:R-:W-:Y:S01]  /*6c620*/  VIADD R9, R9, UR5 ;  /* 0x0000000509097c36 */ /* 0x002fe20008000000 */
[----:B------:R-:W-:Y:S01]  /*6c630*/  ULDC UR5, c[0x0][0x248] ;  /* 0x0000920000057ab9 */ /* 0x000fe20000000800 */
[----:B--2---:R-:W-:-:S02]  /*6c640*/  F2FP.SATFINITE.E4M3.F32.PACK_AB_MERGE_C R10, R129, R128, RZ ;  /* 0x00000080810a723e */ /* 0x004fc400048070ff */
[----:B------:R-:W-:-:S03]  /*6c650*/  F2FP.SATFINITE.E4M3.F32.PACK_AB_MERGE_C R14, R133, R132, RZ ;  /* 0x00000084850e723e */ /* 0x000fc600048070ff */
[----:B------:R0:W-:Y:S04]  /*6c660*/  STL [R1+0x7fc], R10 ;  /* 0x0007fc0a01007387 */ /* 0x0001e80000100800 */
[----:B------:R1:W-:Y:S01]  /*6c670*/  STL [R1+0xcb8], R9 ;  /* 0x000cb80901007387 */ /* 0x0003e20000100800 */
[----:B0-----:R-:W-:Y:S01]  /*6c680*/  F2FP.SATFINITE.E4M3.F32.PACK_AB_MERGE_C R10, R131, R130, RZ ;  /* 0x00000082830a723e */ /* 0x001fe200048070ff */
[----:B-1----:R-:W-:-:S04]  /*6c690*/  VIADD R9, R9, UR5 ;  /* 0x0000000509097c36 */ /* 0x002fc80008000000 */
[----:B------:R0:W-:Y:S01]  /*6c6a0*/  STL [R1+0x7cc], R10 ;  /* 0x0007cc0a01007387 */ /* 0x0001e20000100800 */
[----:B------:R-:W-:-:S03]  /*6c6b0*/  ULDC UR5, c[0x0][0x248] ;  /* 0x0000920000057ab9 */ /* 0x000fc60000000800 */
[----:B------:R1:W-:Y:S04]  /*6c6c0*/  STL [R1+0x5ec], R14 ;  /* 0x0005ec0e01007387 */ /* 0x0003e80000100800 */
[----:B------:R2:W-:Y:S01]  /*6c6d0*/  STL [R1+0xc90], R9 ;  /* 0x000c900901007387 */ /* 0x0005e20000100800 */
[----:B0-----:R-:W-:Y:S02]  /*6c6e0*/  F2FP.SATFINITE.E4M3.F32.PACK_AB_MERGE_C R10, R135, R134, RZ ;  /* 0x00000086870a723e */ /* 0x001fe400048070ff */
[----:B-1----:R-:W-:-:S03]  /*6c6f0*/  F2FP.SATFINITE.E4M3.F32.PACK_AB_MERGE_C R14, R137, R136, RZ ;  /* 0x00000088890e723e */ /* 0x002fc600048070ff */
[----:B------:R0:W-:Y:S01]  /*6c700*/  STL [R1+0x5b8], R10 ;  /* 0x0005b80a01007387 */ /* 0x0001e20000100800 */
[----:B--2---:R-:W-:Y:S01]  /*6c710*/  VIADD R9, R9, UR5 ;  /* 0x0000000509097c36 */ /* 0x004fe20008000000 */
[----:B------:R-:W-:Y:S02]  /*6c720*/  ULDC UR5, c[0x0][0x248] ;  /* 0x0000920000057ab9 */ /* 0x000fe40000000800 */
        /* <DEDUP_REMOVED lines=21> */
[----:B------:R-:W-:Y:S04]  /*6c880*/  STL [R1+0x5e4], R14 ;  /* 0x0005e40e01007387 */ /* 0x000fe80000100800 */
[----:B------:R1:W-:Y:S01]  /*6c890*/  STL [R1+0xb80], R9 ;  /* 0x000b800901007387 */ /* 0x0003e20000100800 */
[----:B0-----:R-:W-:-:S05]  /*6c8a0*/  F2FP.SATFINITE.E4M3.F32.PACK_AB_MERGE_C R10, R151, R150, RZ ;  /* 0x00000096970a723e */ /* 0x001fca00048070ff */
[----:B------:R0:W-:Y:S01]  /*6c8b0*/  STL [R1+0x5b0], R10 ;  /* 0x0005b00a01007387 */ /* 0x0001e20000100800 */
[----:B-1----:R-:W-:Y:S01]  /*6c8c0*/  VIADD R9, R9, UR5 ;  /* 0x0000000509097c36 */ /* 0x002fe20008000000 */
[----:B------:R-:W-:-:S04]  /*6c8d0*/  ULDC UR5, c[0x0][0x248] ;  /* 0x0000920000057ab9 */ /* 0x000fc80000000800 */
[----:B------:R1:W-:Y:S01]  /*6c8e0*/  STL [R1+0xb48], R9 ;  /* 0x000b480901007387 */ /* 0x0003e20000100800 */
[----:B0-----:R-:W-:Y:S02]  /*6c8f0*/  VIADD R10, R0, 0x1ff ;  /* 0x000001ff000a7836 */ /* 0x001fe40000000000 */
[----:B-1----:R-:W-:Y:S01]  /*6c900*/  VIADD R9, R9, UR5 ;  /* 0x0000000509097c36 */ /* 0x002fe20008000000 */
[----:B------:R-:W-:-:S03]  /*6c910*/  ULDC UR5, c[0x0][0x248] ;  /* 0x0000920000057ab9 */ /* 0x000fc60000000800 */
[----:B------:R-:W-:Y:S01]  /*6c920*/  VIADD R14, R9, UR8 ;  /* 0x00000008090e7c36 */ /* 0x000fe20008000000 */
[----:B------:R-:W-:Y:S01]  /*6c930*/  STL [R1+0xb4c], R9 ;  /* 0x000b4c0901007387 */ /* 0x000fe20000100800 */
[----:B------:R-:W-:-:S03]  /*6c940*/  ULDC UR8, c[0x0][0x22c] ;  /* 0x00008b0000087ab9 */ /* 0x000fc60000000800 */
[----:B------:R0:W-:Y:S02]  /*6c950*/  STL [R1+0xb84], R14 ;  /* 0x000b840e01007387 */ /* 0x0001e40000100800 */
[----:B0-----:R-:W-:Y:S01]  /*6c960*/  VIADD R14, R14, UR5 ;  /* 0x000000050e0e7c36 */ /* 0x001fe20008000000 */
[----:B------:R-:W-:-:S04]  /*6c970*/  ULDC UR5, c[0x0][0x248] ;  /* 0x0000920000057ab9 */ /* 0x000fc80000000800 */
[----:B------:R-:W-:Y:S01]  /*6c980*/  STL [R1+0xbac], R14 ;  /* 0x000bac0e01007387 */ /* 0x000fe20000100800 */
[----:B---3--:R-:W-:Y:S01]  /*6c990*/  ISETP.GE.AND P6, PT, R12, UR10, PT ;  /* 0x0000000a0c007c0c */ /* 0x008fe2000bfc6270 */
[----:B------:R-:W-:Y:S01]  /*6c9a0*/  VIADD R9, R0, 0xb1 ;  /* 0x000000b100097836 */ /* 0x000fe20000000000 */
[----:B------:R-:W-:Y:S02]  /*6c9b0*/  ULDC UR10, c[0x0][0x248] ;  /* 0x00009200000a7ab9 */ /* 0x000fe40000000800 */
[----:B------:R-:W-:Y:S01]  /*6c9c0*/  ISETP.LT.AND P5, PT, R10, UR9, !P6 ;  /* 0x000000090a007c0c */ /* 0x000fe2000f7a1270 */
[----:B------:R-:W-:Y:S01]  /*6c9d0*/  VIADD R10, R14, UR5 ;  /* 0x000000050e0a7c36 */ /* 0x000fe20008000000 */
[----:B------:R-:W-:Y:S01]  /*6c9e0*/  ISETP.LT.AND P0, PT, R9, UR11, !P6 ;  /* 0x0000000b09007c0c */ /* 0x000fe2000f701270 */
[----:B------:R-:W-:Y:S01]  /*6c9f0*/  ULDC UR5, c[0x0][0x248] ;  /* 0x0000920000057ab9 */ /* 0x000fe20000000800 */
[----:B------:R-:W-:Y:S02]  /*6ca00*/  ULDC UR9, c[0x0][0x248] ;  /* 0x0000920000097ab9 */ /* 0x000fe40000000800 */
[----:B------:R0:W-:Y:S01]  /*6ca10*/  STL [R1+0xc04], R10 ;  /* 0x000c040a01007387 */ /* 0x0001e20000100800 */
[C---:B------:R-:W-:Y:S01]  /*6ca20*/  VIADD R9, R0.reuse, 0xb0 ;  /* 0x000000b000097836 */ /* 0x040fe20000000000 */
[----:B------:R-:W-:Y:S01]  /*6ca30*/  MOV R251, UR4 ;  /* 0x0000000400fb7c02 */ /* 0x000fe20008000f00 */
[----:B------:R-:W-:Y:S01]  /*6ca40*/  VIADD R19, R0, 0xad ;  /* 0x000000ad00137836 */ /* 0x000fe20000000000 */
[----:B------:R-:W2:Y:S01]  /*6ca50*/  LDL.LU R16, [R1+0x1d50] ;  /* 0x001d500001107983 */ /* 0x000ea20000300800 */
[----:B------:R-:W-:-:S04]  /*6ca60*/  ULDC UR11, c[0x0][0x248] ;  /* 0x00009200000b7ab9 */ /* 0x000fc80000000800 */
[----:B------:R-:W-:Y:S01]  /*6ca70*/  @P0 LOP3.LUT R8, R8, 0x1000000, RZ, 0xfc, !PT ;  /* 0x0100000008080812 */ /* 0x000fe200078efcff */
[----:B0-----:R-:W-:Y:S01]  /*6ca80*/  VIADD R10, R10, UR5 ;  /* 0x000000050a0a7c36 */ /* 0x001fe20008000000 */
[----:B------:R-:W-:Y:S01]  /*6ca90*/  ISETP.LT.AND P0, PT, R9, UR8, !P6 ;  /* 0x0000000809007c0c */ /* 0x000fe2000f701270 */
[----:B------:R-:W-:-:S03]  /*6caa0*/  ULDC UR5, c[0x0][0x248] ;  /* 0x0000920000057ab9 */ /* 0x000fc60000000800 */
[----:B------:R0:W-:Y:S01]  /*6cab0*/  STL [R1+0xc2c], R10 ;  /* 0x000c2c0a01007387 */ /* 0x0001e20000100800 */
[----:B------:R-:W-:Y:S01]  /*6cac0*/  VIADD R9, R0, 0xaf ;  /* 0x000000af00097836 */ /* 0x000fe20000000000 */
[----:B------:R-:W-:Y:S01]  /*6cad0*/  LOP3.LUT R8, R8, 0xff7fffff, RZ, 0xc0, !PT ;  /* 0xff7fffff08087812 */ /* 0x000fe200078ec0ff */
[----:B------:R-:W-:Y:S01]  /*6cae0*/  ULDC UR8, c[0x0][0x22c] ;  /* 0x00008b0000087ab9 */ /* 0x000fe20000000800 */
[----:B0-----:R-:W-:Y:S01]  /*6caf0*/  VIADD R10, R10, UR5 ;  /* 0x000000050a0a7c36 */ /* 0x001fe20008000000 */
[----:B------:R-:W-:-:S04]  /*6cb00*/  ULDC UR5, c[0x0][0x248] ;  /* 0x0000920000057ab9 */ /* 0x000fc80000000800 */
[----:B------:R-:W-:Y:S01]  /*6cb10*/  @P0 LOP3.LUT R8, R8, 0x800000, RZ, 0xfc, !PT ;  /* 0x0080000008080812 */ /* 0x000fe200078efcff */
[----:B------:R0:W-:Y:S01]  /*6cb20*/  STL [R1+0xc94], R10 ;  /* 0x000c940a01007387 */ /* 0x0001e20000100800 */
[----:B------:R-:W-:Y:S01]  /*6cb30*/  ISETP.LT.AND P0, PT, R9, UR8, !P6 ;  /* 0x0000000809007c0c */ /* 0x000fe2000f701270 */
[----:B------:R-:W-:Y:S01]  /*6cb40*/  ULDC UR8, c[0x0][0x248] ;  /* 0x0000920000087ab9 */ /* 0x000fe20000000800 */
[----:B0-----:R-:W-:Y:S01]  /*6cb50*/  VIADD R10, R10, UR5 ;  /* 0x000000050a0a7c36 */ /* 0x001fe20008000000 */
[----:B------:R-:W-:-:S04]  /*6cb60*/  ULDC UR5, c[0x0][0x244] ;  /* 0x0000910000057ab9 */ /* 0x000fc80000000800 */
[----:B------:R0:W-:Y:S01]  /*6cb70*/  STL [R1+0xcbc], R10 ;  /* 0x000cbc0a01007387 */ /* 0x0001e20000100800 */
[----:B------:R-:W-:Y:S01]  /*6cb80*/  IMAD R9, R12, UR5, RZ ;  /* 0x000000050c097c24 */ /* 0x000fe2000f8e02ff */
[----:B------:R-:W-:Y:S01]  /*6cb90*/  ULDC UR5, c[0x0][0x22c] ;  /* 0x00008b0000057ab9 */ /* 0x000fe20000000800 */
[----:B0-----:R-:W-:-:S04]  /*6cba0*/  VIADD R10, R10, UR8 ;  /* 0x000000080a0a7c36 */ /* 0x001fc80008000000 */
[----:B------:R-:W-:Y:S01]  /*6cbb0*/  VIADD R14, R10, UR9 ;  /* 0x000000090a0e7c36 */ /* 0x000fe20008000000 */
[----:B------:R-:W-:Y:S01]  /*6cbc0*/  STL [R1+0xd0c], R10 ;  /* 0x000d0c0a01007387 */ /* 0x000fe20000100800 */
[----:B------:R-:W-:Y:S01]  /*6cbd0*/  VIADD R12, R0, 0xae ;  /* 0x000000ae000c7836 */ /* 0x000fe20000000000 */
[----:B------:R-:W0:Y:S01]  /*6cbe0*/  S2R R17, SR_TID.X ;  /* 0x0000000000117919 */ /* 0x000e220000002100 */
[----:B------:R-:W-:Y:S01]  /*6cbf0*/  LOP3.LUT R8, R8, 0xffbfffff, RZ, 0xc0, !PT ;  /* 0xffbfffff08087812 */ /* 0x000fe200078ec0ff */
[----:B------:R-:W-:Y:S01]  /*6cc00*/  ULDC.64 UR8, c[0x0][0x220] ;  /* 0x0000880000087ab9 */ /* 0x000fe20000000a00 */
[----:B------:R1:W-:Y:S01]  /*6cc10*/  STL [R1+0xd38], R14 ;  /* 0x000d380e01007387 */ /* 0x0003e20000100800 */
[----:B------:R-:W-:Y:S01]  /*6cc20*/  ISETP.LT.AND P1, PT, R12, UR5, !P6 ;  /* 0x000000050c007c0c */ /* 0x000fe2000f721270 */
[----:B------:R-:W-:Y:S01]  /*6cc30*/  ULDC UR5, c[0x0][0x248] ;  /* 0x0000920000057ab9 */ /* 0x000fe20000000800 */
[----:B-1----:R-:W-:Y:S01]  /*6cc40*/  VIADD R14, R14, UR10 ;  /* 0x0000000a0e0e7c36 */ /* 0x002fe20008000000 */
[----:B------:R-:W-:Y:S01]  /*6cc50*/  @P0 LOP3.LUT R8, R8, 0x400000, RZ, 0xfc, !PT ;  /* 0x0040000008080812 */ /* 0x000fe200078efcff */
[----:B------:R-:W-:-:S03]  /*6cc60*/  ULDC UR10, c[0x0][0x248] ;  /* 0x00009200000a7ab9 */ /* 0x000fc60000000800 */
[----:B------:R1:W-:Y:S01]  /*6cc70*/  STL [R1+0xd3c], R14 ;  /* 0x000d3c0e01007387 */ /* 0x0003e20000100800 */
[----:B------:R-:W-:Y:S01]  /*6cc80*/  IADD3 R10, P0, R9, UR8, RZ ;  /* 0x00000008090a7c10 */ /* 0x000fe2000ff1e0ff */
[----:B------:R-:W-:Y:S01]  /*6cc90*/  ULDC UR8, c[0x0][0x248] ;  /* 0x0000920000087ab9 */ /* 0x000fe20000000800 */
[----:B-1----:R-:W-:Y:S01]  /*6cca0*/  VIADD R14, R14, UR5 ;  /* 0x000000050e0e7c36 */ /* 0x002fe20008000000 */
[----:B------:R-:W-:-:S04]  /*6ccb0*/  ULDC UR5, c[0x0][0x248] ;  /* 0x0000920000057ab9 */ /* 0x000fc80000000800 */
[----:B------:R1:W-:Y:S01]  /*6ccc0*/  STL [R1+0xd60], R14 ;  /* 0x000d600e01007387 */ /* 0x0003e20000100800 */
[----:B------:R-:W-:Y:S01]  /*6ccd0*/  LEA.HI.X.SX32 R9, R9, UR9, 0x1, P0 ;  /* 0x0000000909097c11 */ /* 0x000fe200080f0eff */
[----:B------:R-:W-:Y:S01]  /*6cce0*/  ULDC UR9, c[0x0][0x248] ;  /* 0x0000920000097ab9 */ /* 0x000fe20000000800 */
[----:B------:R-:W-:Y:S01]  /*6ccf0*/  IADD3 R12, P0, R13, R10, RZ ;  /* 0x0000000a0d0c7210 */ /* 0x000fe20007f1e0ff */
[----:B-1----:R-:W-:Y:S01]  /*6cd00*/  VIADD R14, R14, UR5 ;  /* 0x000000050e0e7c36 */ /* 0x002fe20008000000 */
[----:B------:R-:W-:-:S04]  /*6cd10*/  ULDC UR5, c[0x0][0x248] ;  /* 0x0000920000057ab9 */ /* 0x000fc80000000800 */
[----:B------:R1:W-:Y:S01]  /*6cd20*/  STL [R1+0xd64], R14 ;  /* 0x000d640e01007387 */ /* 0x0003e20000100800 */
[----:B------:R-:W-:Y:S01]  /*6cd30*/  LEA.HI.X.SX32 R13, R13, R9, 0x1, P0 ;  /* 0x000000090d0d7211 */ /* 0x000fe200000f0eff */
[----:B-1----:R-:W-:Y:S01]  /*6cd40*/  VIADD R14, R14, UR8 ;  /* 0x000000080e0e7c36 */ /* 0x002fe20008000000 */
[----:B------:R-:W-:-:S04]  /*6cd50*/  ULDC UR8, c[0x0][0x248] ;  /* 0x0000920000087ab9 */ /* 0x000fc80000000800 */
[----:B------:R1:W-:Y:S01]  /*6cd60*/  STL [R1+0xdc8], R14 ;  /* 0x000dc80e01007387 */ /* 0x0003e20000100800 */
[----:B0-----:R-:W-:-:S03]  /*6cd70*/  IMAD.SHL.U32 R20, R17, 0x40, RZ ;  /* 0x0000004011147824 */ /* 0x001fc600078e00ff */
[----:B------:R0:W-:Y:S04]  /*6cd80*/  STL [R1+0x1d68], R12 ;  /* 0x001d680c01007387 */ /* 0x0001e80000100800 */
[----:B------:R3:W-:Y:S01]  /*6cd90*/  STL [R1+0x1d58], R13 ;  /* 0x001d580d01007387 */ /* 0x0007e20000100800 */
[----:B------:R-:W-:Y:S02]  /*6cda0*/  LOP3.LUT R20, R20, 0x400, RZ, 0xc0, !PT ;  /* 0x0000040014147812 */ /* 0x000fe400078ec0ff */
[----:B--2---:R-:W-:Y:S01]  /*6cdb0*/  LOP3.LUT R18, R16, 0xf0, RZ, 0xc0, !PT ;  /* 0x000000f010127812 */ /* 0x004fe200078ec0ff */
[----:B------:R-:W-:Y:S01]  /*6cdc0*/  VIADD R16, R14, UR5 ;  /* 0x000000050e107c36 */ /* 0x000fe20008000000 */
[----:B-1----:R-:W-:Y:S01]  /*6cdd0*/  IADD3 R14, P0, R15, R10, RZ ;  /* 0x0000000a0f0e7210 */ /* 0x002fe20007f1e0ff */
[----:B------:R-:W-:-:S02]  /*6cde0*/  ULDC UR5, c[0x0][0x22c] ;  /* 0x00008b0000057ab9 */ /* 0x000fc40000000800 */
[----:B0-----:R-:W-:Y:S01]  /*6cdf0*/  VIADD R12, R16, UR9 ;  /* 0x00000009100c7c36 */ /* 0x001fe20008000000 */
[----:B------:R-:W-:Y:S01]  /*6ce00*/  LEA.HI.X.SX32 R15, R15, R9, 0x1, P0 ;  /* 0x000000090f0f7211 */ /* 0x000fe200000f0eff */
[----:B------:R0:W-:Y:S01]  /*6ce10*/  STL [R1+0xdcc], R16 ;  /* 0x000dcc1001007387 */ /* 0x0001e20000100800 */
[----:B---3--:R-:W-:Y:S01]  /*6ce20*/  IADD3 R13, R20, UR4, R18 ;  /* 0x00000004140d7c10 */ /* 0x008fe2000fffe012 */
[----:B------:R-:W-:Y:S01]  /*6ce30*/  ULDC UR9, c[0x0][0x248] ;  /* 0x0000920000097ab9 */ /* 0x000fe20000000800 */
[----:B------:R-:W-:Y:S01]  /*6ce40*/  LOP3.LUT R8, R8, 0xffdfffff, RZ, 0xc0, !PT ;  /* 0xffdfffff08087812 */ /* 0x000fe200078ec0ff */
[----:B------:R-:W-:Y:S01]  /*6ce50*/  STL [R1+0x1d70], R14 ;  /* 0x001d700e01007387 */ /* 0x000fe20000100800 */
[----:B------:R-:W-:-:S03]  /*6ce60*/  ULDC UR4, c[0x0][0x22c] ;  /* 0x00008b0000047ab9 */ /* 0x000fc60000000800 */
[----:B------:R-:W-:Y:S01]  /*6ce70*/  STL [R1+0x1d6c], R15 ;  /* 0x001d6c0f01007387 */ /* 0x000fe20000100800 */
[----:B0-----:R-:W-:-:S03]  /*6ce80*/  IADD3 R16, P0, R11, R10, RZ ;  /* 0x0000000a0b107210 */ /* 0x001fc60007f1e0ff */
[----:B------:R0:W-:Y:S01]  /*6ce90*/  STL [R1+0xdf0], R12 ;  /* 0x000df00c01007387 */ /* 0x0001e20000100800 */
[----:B------:R-:W-:-:S03]  /*6cea0*/  LEA.HI.X.SX32 R17, R11, R9, 0x1, P0 ;  /* 0x000000090b117211 */ /* 0x000fc600000f0eff */
[----:B------:R1:W-:Y:S01]  /*6ceb0*/  STL [R1+0x1d84], R10 ;  /* 0x001d840a01007387 */ /* 0x0003e20000100800 */
[----:B------:R-:W-:Y:S01]  /*6cec0*/  ISETP.LT.AND P0, PT, R19, UR5, !P6 ;  /* 0x0000000513007c0c */ /* 0x000fe2000f701270 */
[----:B------:R-:W-:Y:S01]  /*6ced0*/  ULDC UR5, c[0x0][0x248] ;  /* 0x0000920000057ab9 */ /* 0x000fe20000000800 */
[----:B0-----:R-:W-:Y:S01]  /*6cee0*/  VIADD R12, R12, UR8 ;  /* 0x000000080c0c7c36 */ /* 0x001fe20008000000 */
[----:B------:R-:W-:Y:S01]  /*6cef0*/  STL [R1+0x1d90], R16 ;  /* 0x001d901001007387 */ /* 0x000fe20000100800 */
[----:B------:R-:W-:Y:S02]  /*6cf00*/  ULDC UR8, c[0x0][0x248] ;  /* 0x0000920000087ab9 */ /* 0x000fe40000000800 */
[----:B-1----:R-:W-:Y:S01]  /*6cf10*/  VIADD R10, R12, UR10 ;  /* 0x0000000a0c0a7c36 */ /* 0x002fe20008000000 */
[----:B------:R-:W-:Y:S01]  /*6cf20*/  STL [R1+0xdf4], R12 ;  /* 0x000df40c01007387 */ /* 0x000fe20000100800 */
[----:B------:R-:W-:-:S03]  /*6cf30*/  ULDC UR10, c[0x0][0x248] ;  /* 0x00009200000a7ab9 */ /* 0x000fc60000000800 */
[----:B------:R-:W-:Y:S04]  /*6cf40*/  STL [R1+0x1d8c], R17 ;  /* 0x001d8c1101007387 */ /* 0x000fe80000100800 */
[----:B------:R0:W-:Y:S04]  /*6cf50*/  STL [R1+0x1d88], R9 ;  /* 0x001d880901007387 */ /* 0x0001e80000100800 */
[----:B------:R-:W-:Y:S01]  /*6cf60*/  STL [R1+0x1d94], R13 ;  /* 0x001d940d01007387 */ /* 0x000fe20000100800 */
[----:B0-----:R-:W-:-:S03]  /*6cf70*/  VIADD R9, R10, UR5 ;  /* 0x000000050a097c36 */ /* 0x001fc60008000000 */
[----:B------:R-:W-:Y:S01]  /*6cf80*/  STL [R1+0xe14], R10 ;  /* 0x000e140a01007387 */ /* 0x000fe20000100800 */
[----:B------:R-:W-:-:S03]  /*6cf90*/  ULDC UR5, c[0x0][0x248] ;  /* 0x0000920000057ab9 */ /* 0x000fc60000000800 */
[----:B------:R-:W-:Y:S04]  /*6cfa0*/  STL [R1+0x1d98], R251 ;  /* 0x001d98fb01007387 */ /* 0x000fe80000100800 */
        /* <DEDUP_REMOVED lines=20> */
[----:B------:R-:W-:Y:S01]  /*6d0f0*/  @P1 LOP3.LUT R8, R8, 0x200000, RZ, 0xfc, !PT ;  /* 0x0020000008081812 */ /* 0x000fe200078efcff */
[C---:B------:R-:W-:Y:S01]  /*6d100*/  VIADD R10, R0.reuse, 0xb2 ;  /* 0x000000b2000a7836 */ /* 0x040fe20000000000 */
[----:B------:R-:W-:Y:S01]  /*6d110*/  MOV R252, UR4 ;  /* 0x0000000400fc7c02 */ /* 0x000fe20008000f00 */
[C---:B------:R-:W-:Y:S01]  /*6d120*/  VIADD R12, R0.reuse, 0xb4 ;  /* 0x000000b4000c7836 */ /* 0x040fe20000000000 */
[----:B------:R0:W-:Y:S01]  /*6d130*/  STL [R1+0xe34], R9 ;  /* 0x000e340901007387 */ /* 0x0001e20000100800 */
[----:B------:R-:W-:Y:S01]  /*6d140*/  VIADD R251, R0, 0x113 ;  /* 0x0000011300fb7836 */ /* 0x000fe20000000000 */
[----:B------:R-:W-:Y:S01]  /*6d150*/  LOP3.LUT R8, R8, 0xffefffff, RZ, 0xc0, !PT ;  /* 0xffefffff08087812 */ /* 0x000fe200078ec0ff */
[----:B------:R-:W-:Y:S01]  /*6d160*/  ULDC UR4, c[0x0][0x22c] ;  /* 0x00008b0000047ab9 */ /* 0x000fe20000000800 */
[C---:B------:R-:W-:Y:S01]  /*6d170*/  VIADD R13, R0.reuse, 0x114 ;  /* 0x00000114000d7836 */ /* 0x040fe20000000000 */
[----:B------:R-:W-:Y:S01]  /*6d180*/  MOV R14, UR61 ;  /* 0x0000003d000e7c02 */ /* 0x000fe20008000f00 */
[C---:B------:R-:W-:Y:S01]  /*6d190*/  VIADD R16, R0.reuse, 0x115 ;  /* 0x0000011500107836 */ /* 0x040fe20000000000 */
[----:B------:R-:W-:Y:S01]  /*6d1a0*/  MOV R15, UR6 ;  /* 0x00000006000f7c02 */ /* 0x000fe20008000f00 */
[----:B------:R-:W-:Y:S01]  /*6d1b0*/  ULDC UR61, c[0x0][0x22c] ;  /* 0x00008b00003d7ab9 */ /* 0x000fe20000000800 */
[----:B------:R-:W-:Y:S01]  /*6d1c0*/  VIADD R17, R0, 0x116 ;  /* 0x0000011600117836 */ /* 0x000fe20000000000 */
[----:B------:R-:W-:Y:S01]  /*6d1d0*/  ULDC UR13, c[0x0][0x22c] ;  /* 0x00008b00000d7ab9 */ /* 0x000fe20000000800 */
[----:B0-----:R-:W-:Y:S01]  /*6d1e0*/  VIADD R9, R9, UR5 ;  /* 0x0000000509097c36 */ /* 0x001fe20008000000 */
[----:B------:R-:W-:Y:S01]  /*6d1f0*/  ULDC UR5, c[0x0][0x248] ;  /* 0x0000920000057ab9 */ /* 0x000fe20000000800 */
[----:B------:R-:W-:Y:S01]  /*6d200*/  @P0 LOP3.LUT R8, R8, 0x100000, RZ, 0xfc, !PT ;  /* 0x0010000008080812 */ /* 0x000fe200078efcff */
[----:B------:R-:W-:-:S02]  /*6d210*/  ULDC UR6, c[0x0][0x22c] ;  /* 0x00008b0000067ab9 */ /* 0x000fc40000000800 */
[----:B------:R0:W-:Y:S02]  /*6d220*/  STL [R1+0xe38], R9 ;  /* 0x000e380901007387 */ /* 0x0001e40000100800 */
[----:B0-----:R-:W-:Y:S01]  /*6d230*/  VIADD R9, R9, UR14 ;  /* 0x0000000e09097c36 */ /* 0x001fe20008000000 */
[----:B------:R-:W-:Y:S01]  /*6d240*/  LOP3.LUT R8, R8, 0xfff7ffff, RZ, 0xc0, !PT ;  /* 0xfff7ffff08087812 */ /* 0x000fe200078ec0ff */
[----:B------:R-:W-:Y:S01]  /*6d250*/  VIADD R11, R0, 0x1 ;  /* 0x00000001000b7836 */ /* 0x000fe20000000000 */
[----:B------:R-:W-:Y:S02]  /*6d260*/  ULDC UR14, c[0x0][0x22c] ;  /* 0x00008b00000e7ab9 */ /* 0x000fe40000000800 */
        /* <DEDUP_REMOVED lines=73> */
[----:B--2---:R-:W-:-:S05]  /*6d700*/  VIADD R10, R0, 0xbe ;  /* 0x000000be000a7836 */ /* 0x004fca0000000000 */
[----:B------:R1:W-:Y:S01]  /*6d710*/  STL [R1+0x178], R10 ;  /* 0x0001780a01007387 */ /* 0x0003e20000100800 */
[----:B0-----:R-:W-:-:S03]  /*6d720*/  VIADD R9, R0, 0xc0 ;  /* 0x000000c000097836 */ /* 0x001fc60000000000 */
[----:B------:R0:W-:Y:S01]  /*6d730*/  STL [R1+0x174], R12 ;  /* 0x0001740c01007387 */ /* 0x0001e20000100800 */
[----:B-1----:R-:W-:-:S03]  /*6d740*/  VIADD R10, R0, 0xc1 ;  /* 0x000000c1000a7836 */ /* 0x002fc60000000000 */
[----:B------:R1:W-:Y:S01]  /*6d750*/  STL [R1+0x170], R9 ;  /* 0x0001700901007387 */ /* 0x0003e20000100800 */
[----:B0-----:R-:W-:-:S03]  /*6d760*/  VIADD R12, R0, 0xc2 ;  /* 0x000000c2000c7836 */ /* 0x001fc60000000000 */
[----:B------:R0:W-:Y:S01]  /*6d770*/  STL [R1+0x16c], R10 ;  /* 0x00016c0a01007387 */ /* 0x0001e20000100800 */
[----:B-1----:R-:W-:-:S03]  /*6d780*/  VIADD R9, R0, 0xc3 ;  /* 0x000000c300097836 */ /* 0x002fc60000000000 */
[----:B------:R1:W-:Y:S01]  /*6d790*/  STL [R1+0x168], R12 ;  /* 0x0001680c01007387 */ /* 0x0003e20000100800 */
[----:B0-----:R-:W-:-:S03]  /*6d7a0*/  VIADD R10, R0, 0xc4 ;  /* 0x000000c4000a7836 */ /* 0x001fc60000000000 */
[----:B------:R0:W-:Y:S04]  /*6d7b0*/  STL [R1+0x164], R9 ;  /* 0x0001640901007387 */ /* 0x0001e80000100800 */
[----:B------:R2:W-:Y:S01]  /*6d7c0*/  STL [R1+0x160], R10 ;  /* 0x0001600a01007387 */ /* 0x0005e20000100800 */
[C---:B-1----:R-:W-:Y:S02]  /*6d7d0*/  VIADD R12, R0.reuse, 0xc5 ;  /* 0x000000c5000c7836 */ /* 0x042fe40000000000 */
[----:B0-----:R-:W-:-:S03]  /*6d7e0*/  VIADD R9, R0, 0xc6 ;  /* 0x000000c600097836 */ /* 0x001fc60000000000 */
        /* <DEDUP_REMOVED lines=47> */
[C---:B-1----:R-:W-:Y:S02]  /*6dae0*/  VIADD R9, R0.reuse, 0xde ;  /* 0x000000de00097836 */ /* 0x042fe40000000000 */
[----:B--2---:R-:W-:-:S03]  /*6daf0*/  VIADD R10, R0, 0xe0 ;  /* 0x000000e0000a7836 */ /* 0x004fc60000000000 */
        /* <DEDUP_REMOVED lines=97> */
[----:B------:R-:W-:Y:S04]  /*6e110*/  STL [R1+0x30], R12 ;  /* 0x0000300c01007387 */ /* 0x000fe80000100800 */
[----:B------:R-:W-:Y:S04]  /*6e120*/  STL [R1+0x2c], R10 ;  /* 0x00002c0a01007387 */ /* 0x000fe80000100800 */
[----:B------:R1:W-:Y:S01]  /*6e130*/  STL [R1+0x1d9c], R251 ;  /* 0x001d9cfb01007387 */ /* 0x0003e20000100800 */
[C---:B0-----:R-:W-:Y:S02]  /*6e140*/  VIADD R9, R0.reuse, 0x112 ;  /* 0x0000011200097836 */ /* 0x041fe40000000000 */
[----:B-1----:R-:W-:-:S05]  /*6e150*/  VIADD R251, R0, 0xac ;  /* 0x000000ac00fb7836 */ /* 0x002fca0000000000 */
[----:B------:R-:W-:Y:S01]  /*6e160*/  ISETP.LT.AND P0, PT, R251, UR4, !P6 ;  /* 0x00000004fb007c0c */ /* 0x000fe2000f701270 */
[----:B------:R-:W-:Y:S01]  /*6e170*/  STL [R1+0x28], R9 ;  /* 0x0000280901007387 */ /* 0x000fe20000100800 */
[----:B------:R-:W-:Y:S01]  /*6e180*/  VIADD R251, R0, 0xaa ;  /* 0x000000aa00fb7836 */ /* 0x000fe20000000000 */
[----:B------:R-:W-:Y:S01]  /*6e190*/  MOV R12, UR7 ;  /* 0x00000007000c7c02 */ /* 0x000fe20008000f00 */
[----:B------:R-:W-:Y:S01]  /*6e1a0*/  ULDC UR7, c[0x0][0x22c] ;  /* 0x00008b0000077ab9 */ /* 0x000fe20000000800 */
[----:B------:R-:W-:Y:S01]  /*6e1b0*/  STL [R1+0x1da0], R13 ;  /* 0x001da00d01007387 */ /* 0x000fe20000100800 */
[----:B------:R-:W-:-:S03]  /*6e1c0*/  ULDC UR4, c[0x0][0x22c] ;  /* 0x00008b0000047ab9 */ /* 0x000fc60000000800 */
[----:B------:R0:W-:Y:S04]  /*6e1d0*/  STL [R1+0x1da4], R16 ;  /* 0x001da41001007387 */ /* 0x0001e80000100800 */
[----:B------:R-:W-:Y:S01]  /*6e1e0*/  @P0 LOP3.LUT R8, R8, 0x80000, RZ, 0xfc, !PT ;  /* 0x0008000008080812 */ /* 0x000fe200078efcff */
[----:B0-----:R-:W-:-:S05]  /*6e1f0*/  VIADD R16, R0, 0xab ;  /* 0x000000ab00107836 */ /* 0x001fca0000000000 */
[----:B------:R-:W-:Y:S02]  /*6e200*/  ISETP.LT.AND P0, PT, R16, UR61, !P6 ;  /* 0x0000003d10007c0c */ /* 0x000fe4000f701270 */
[----:B------:R-:W-:Y:S02]  /*6e210*/  ISETP.LT.AND P2, PT, R251, UR6, !P6 ;  /* 0x00000006fb007c0c */ /* 0x000fe4000f741270 */
[----:B------:R-:W-:Y:S01]  /*6e220*/  LOP3.LUT R8, R8, 0xfffbffff, RZ, 0xc0, !PT ;  /* 0xfffbffff08087812 */ /* 0x000fe200078ec0ff */
[C---:B------:R-:W-:Y:S01]  /*6e230*/  VIADD R13, R0.reuse, 0xa9 ;  /* 0x000000a9000d7836 */ /* 0x040fe20000000000 */
[----:B------:R-:W-:Y:S01]  /*6e240*/  ULDC UR61, c[0x0][0x22c] ;  /* 0x00008b00003d7ab9 */ /* 0x000fe20000000800 */
[----:B------:R-:W-:Y:S01]  /*6e250*/  VIADD R251, R0, 0xa8 ;  /* 0x000000a800fb7836 */ /* 0x000fe20000000000 */
[----:B------:R-:W-:Y:S02]  /*6e260*/  ULDC UR6, c[0x0][0x22c] ;  /* 0x00008b0000067ab9 */ /* 0x000fe40000000800 */
[----:B------:R-:W-:-:S03]  /*6e270*/  ISETP.LT.AND P1, PT, R13, UR7, !P6 ;  /* 0x000000070d007c0c */ /* 0x000fc6000f721270 */
[----:B------:R-:W-:Y:S01]  /*6e280*/  @P0 LOP3.LUT R8, R8, 0x40000, RZ, 0xfc, !PT ;  /* 0x0004000008080812 */ /* 0x000fe200078efcff */
[----:B------:R-:W-:Y:S01]  /*6e290*/  VIADD R16, R0, 0xa7 ;  /* 0x000000a700107836 */ /* 0x000fe20000000000 */
[----:B------:R-:W-:Y:S02]  /*6e2a0*/  ULDC UR7, c[0x0][0x22c] ;  /* 0x00008b0000077ab9 */ /* 0x000fe40000000800 */
[----:B------:R-:W-:-:S04]  /*6e2b0*/  LOP3.LUT R8, R8, 0xfffdffff, RZ, 0xc0, !PT ;  /* 0xfffdffff08087812 */ /* 0x000fc800078ec0ff */
[----:B------:R-:W-:Y:S02]  /*6e2c0*/  @P2 LOP3.LUT R8, R8, 0x20000, RZ, 0xfc, !PT ;  /* 0x0002000008082812 */ /* 0x000fe400078efcff */
[----:B------:R-:W-:Y:S02]  /*6e2d0*/  ISETP.LT.AND P0, PT, R251, UR4, !P6 ;  /* 0x00000004fb007c0c */ /* 0x000fe4000f701270 */
[----:B------:R-:W-:Y:S01]  /*6e2e0*/  LOP3.LUT R8, R8, 0xfffeffff, RZ, 0xc0, !PT ;  /* 0xfffeffff08087812 */ /* 0x000fe200078ec0ff */
[----:B------:R-:W-:Y:S01]  /*6e2f0*/  VIADD R251, R0, 0xa6 ;  /* 0x000000a600fb7836 */ /* 0x000fe20000000000 */
[----:B------:R-:W-:Y:S02]  /*6e300*/  ULDC UR4, c[0x0][0x22c] ;  /* 0x00008b0000047ab9 */ /* 0x000fe40000000800 */
[----:B------:R-:W-:-:S04]  /*6e310*/  @P1 LOP3.LUT R8, R8, 0x10000, RZ, 0xfc, !PT ;  /* 0x0001000008081812 */ /* 0x000fc800078efcff */
[----:B------:R-:W-:-:S04]  /*6e320*/  LOP3.LUT R8, R8, 0xffff7fff, RZ, 0xc0, !PT ;  /* 0xffff7fff08087812 */ /* 0x000fc800078ec0ff */
[----:B------:R-:W-:Y:S02]  /*6e330*/  @P0 LOP3.LUT R8, R8, 0x8000, RZ, 0xfc, !PT ;  /* 0x0000800008080812 */ /* 0x000fe400078efcff */
[----:B------:R-:W-:Y:S02]  /*6e340*/  ISETP.LT.AND P0, PT, R16, UR61, !P6 ;  /* 0x0000003d10007c0c */ /* 0x000fe4000f701270 */
[----:B------:R-:W-:Y:S02]  /*6e350*/  ISETP.LT.AND P2, PT, R251, UR6, !P6 ;  /* 0x00000006fb007c0c */ /* 0x000fe4000f741270 */
[----:B------:R-:W-:Y:S01]  /*6e360*/  LOP3.LUT R8, R8, 0xffffbfff, RZ, 0xc0, !PT ;  /* 0xffffbfff08087812 */ /* 0x000fe200078ec0ff */
[C---:B------:R-:W-:Y:S01]  /*6e370*/  VIADD R13, R0.reuse, 0xa5 ;  /* 0x000000a5000d7836 */ /* 0x040fe20000000000 */
[----:B------:R-:W-:Y:S01]  /*6e380*/  ULDC UR61, c[0x0][0x22c] ;  /* 0x00008b00003d7ab9 */ /* 0x000fe20000000800 */
[----:B------:R-:W-:Y:S01]  /*6e390*/  VIADD R251, R0, 0xa4 ;  /* 0x000000a400fb7836 */ /* 0x000fe20000000000 */
[----:B------:R-:W-:-:S02]  /*6e3a0*/  ULDC UR6, c[0x0][0x22c] ;  /* 0x00008b0000067ab9 */ /* 0x000fc40000000800 */
        /* <DEDUP_REMOVED lines=54> */
[----:B------:R-:W-:Y:S01]  /*6e710*/  ISETP.LT.AND P2, PT, R251, UR6, !P6 ;  /* 0x00000006fb007c0c */ /* 0x000fe2000f741270 */
[----:B------:R-:W-:Y:S01]  /*6e720*/  VIADD R251, R0, 0x98 ;  /* 0x0000009800fb7836 */ /* 0x000fe20000000000 */
[----:B------:R-:W-:Y:S01]  /*6e730*/  LOP3.LUT R8, R8, 0xfffffffb, RZ, 0xc0, !PT ;  /* 0xfffffffb08087812 */ /* 0x000fe200078ec0ff */
[C---:B------:R-:W-:Y:S01]  /*6e740*/  VIADD R16, R0.reuse, 0x97 ;  /* 0x0000009700107836 */ /* 0x040fe20000000000 */
[----:B------:R-:W-:Y:S01]  /*6e750*/  ULDC UR61, c[0x0][0x22c] ;  /* 0x00008b00003d7ab9 */ /* 0x000fe20000000800 */
[----:B------:R-:W-:Y:S01]  /*6e760*/  VIADD R13, R0, 0x99 ;  /* 0x00000099000d7836 */ /* 0x000fe20000000000 */
[----:B------:R-:W-:-:S05]  /*6e770*/  ULDC UR6, c[0x0][0x22c] ;  /* 0x00008b0000067ab9 */ /* 0x000fca0000000800 */
[----:B------:R-:W-:Y:S02]  /*6e780*/  @P0 LOP3.LUT R8, R8, 0x4, RZ, 0xfc, !PT ;  /* 0x0000000408080812 */ /* 0x000fe400078efcff */
[----:B------:R-:W-:Y:S01]  /*6e790*/  ISETP.LT.AND P0, PT, R251, UR4, !P6 ;  /* 0x00000004fb007c0c */ /* 0x000fe2000f701270 */
[----:B------:R-:W-:Y:S01]  /*6e7a0*/  VIADD R251, R0, 0x96 ;  /* 0x0000009600fb7836 */ /* 0x000fe20000000000 */
[----:B------:R-:W-:Y:S01]  /*6e7b0*/  ISETP.LT.AND P1, PT, R13, UR7, !P6 ;  /* 0x000000070d007c0c */ /* 0x000fe2000f721270 */
[----:B------:R-:W-:Y:S01]  /*6e7c0*/  ULDC UR4, c[0x0][0x22c] ;  /* 0x00008b0000047ab9 */ /* 0x000fe20000000800 */
[----:B------:R-:W-:-:S09]  /*6e7d0*/  LOP3.LUT R8, R8, 0xfffffffd, RZ, 0xc0, !PT ;  /* 0xfffffffd08087812 */ /* 0x000fd200078ec0ff */
[----:B------:R-:W-:Y:S01]  /*6e7e0*/  @P0 LOP3.LUT R2, R2, 0x80000000, RZ, 0xfc, !PT ;  /* 0x8000000002020812 */ /* 0x000fe200078efcff */
[----:B------:R-:W-:Y:S01]  /*6e7f0*/  VIADD R13, R0, 0x95 ;  /* 0x00000095000d7836 */ /* 0x000fe20000000000 */
[----:B------:R-:W-:Y:S01]  /*6e800*/  ISETP.LT.AND P0, PT, R16, UR61, !P6 ;  /* 0x0000003d10007c0c */ /* 0x000fe2000f701270 */
[----:B------:R-:W-:Y:S01]  /*6e810*/  ULDC UR7, c[0x0][0x22c] ;  /* 0x00008b0000077ab9 */ /* 0x000fe20000000800 */
[----:B------:R-:W-:Y:S02]  /*6e820*/  @P2 LOP3.LUT R8, R8, 0x2, RZ, 0xfc, !PT ;  /* 0x0000000208082812 */ /* 0x000fe400078efcff */
[----:B------:R-:W-:Y:S01]  /*6e830*/  LOP3.LUT R2, R2, 0xbfffffff, RZ, 0xc0, !PT ;  /* 0xbfffffff02027812 */ /* 0x000fe200078ec0ff */
[----:B------:R-:W-:Y:S01]  /*6e840*/  VIADD R16, R0, 0x93 ;  /* 0x0000009300107836 */ /* 0x000fe20000000000 */
[----:B------:R-:W-:Y:S01]  /*6e850*/  ISETP.LT.AND P2, PT, R251, UR6, !P6 ;  /* 0x00000006fb007c0c */ /* 0x000fe2000f741270 */
[----:B------:R-:W-:Y:S01]  /*6e860*/  ULDC UR61, c[0x0][0x22c] ;  /* 0x00008b00003d7ab9 */ /* 0x000fe20000000800 */
[----:B------:R-:W-:-:S05]  /*6e870*/  LOP3.LUT R8, R8, 0xfffffffe, RZ, 0xc0, !PT ;  /* 0xfffffffe08087812 */ /* 0x000fca00078ec0ff */
[----:B------:R-:W-:Y:S01]  /*6e880*/  @P0 LOP3.LUT R2, R2, 0x40000000, RZ, 0xfc, !PT ;  /* 0x4000000002020812 */ /* 0x000fe200078efcff */
[----:B------:R-:W-:Y:S01]  /*6e890*/  VIADD R251, R0, 0x94 ;  /* 0x0000009400fb7836 */ /* 0x000fe20000000000 */
[----:B------:R-:W-:Y:S01]  /*6e8a0*/  @P1 LOP3.LUT R8, R8, 0x1, RZ, 0xfc, !PT ;  /* 0x0000000108081812 */ /* 0x000fe200078efcff */
[----:B------:R-:W-:Y:S01]  /*6e8b0*/  ULDC UR6, c[0x0][0x22c] ;  /* 0x00008b0000067ab9 */ /* 0x000fe20000000800 */
[----:B------:R-:W-:Y:S02]  /*6e8c0*/  ISETP.LT.AND P1, PT, R13, UR7, !P6 ;  /* 0x000000070d007c0c */ /* 0x000fe4000f721270 */
[----:B------:R-:W-:Y:S02]  /*6e8d0*/  LOP3.LUT R2, R2, 0xdfffffff, RZ, 0xc0, !PT ;  /* 0xdfffffff02027812 */ /* 0x000fe400078ec0ff */
[----:B------:R-:W-:Y:S01]  /*6e8e0*/  ISETP.LT.AND P0, PT, R251, UR4, !P6 ;  /* 0x00000004fb007c0c */ /* 0x000fe2000f701270 */
[----:B------:R-:W-:Y:S01]  /*6e8f0*/  VIADD R13, R0, 0x91 ;  /* 0x00000091000d7836 */ /* 0x000fe20000000000 */
[----:B------:R-:W-:Y:S01]  /*6e900*/  @P2 LOP3.LUT R2, R2, 0x20000000, RZ, 0xfc, !PT ;  /* 0x2000000002022812 */ /* 0x000fe200078efcff */
[----:B------:R-:W-:Y:S01]  /*6e910*/  VIADD R251, R0, 0x92 ;  /* 0x0000009200fb7836 */ /* 0x000fe20000000000 */
[----:B------:R-:W-:Y:S01]  /*6e920*/  ULDC UR7, c[0x0][0x22c] ;  /* 0x00008b0000077ab9 */ /* 0x000fe20000000800 */
[----:B------:R-:W-:Y:S01]  /*6e930*/  ULDC UR4, c[0x0][0x22c] ;  /* 0x00008b0000047ab9 */ /* 0x000fe20000000800 */
[----:B------:R-:W-:-:S04]  /*6e940*/  LOP3.LUT R2, R2, 0xefffffff, RZ, 0xc0, !PT ;  /* 0xefffffff02027812 */ /* 0x000fc800078ec0ff */
[----:B------:R-:W-:-:S04]  /*6e950*/  @P1 LOP3.LUT R2, R2, 0x10000000, RZ, 0xfc, !PT ;  /* 0x1000000002021812 */ /* 0x000fc800078efcff */
[----:B------:R-:W-:-:S04]  /*6e960*/  LOP3.LUT R2, R2, 0xf7ffffff, RZ, 0xc0, !PT ;  /* 0xf7ffffff02027812 */ /* 0x000fc800078ec0ff */
[----:B------:R-:W-:Y:S02]  /*6e970*/  @P0 LOP3.LUT R2, R2, 0x8000000, RZ, 0xfc, !PT ;  /* 0x0800000002020812 */ /* 0x000fe400078efcff */
[----:B------:R-:W-:Y:S02]  /*6e980*/  ISETP.LT.AND P0, PT, R16, UR61, !P6 ;  /* 0x0000003d10007c0c */ /* 0x000fe4000f701270 */
[----:B------:R-:W-:Y:S02]  /*6e990*/  ISETP.LT.AND P2, PT, R251, UR6, !P6 ;  /* 0x00000006fb007c0c */ /* 0x000fe4000f741270 */
[----:B------:R-:W-:Y:S02]  /*6e9a0*/  LOP3.LUT R2, R2, 0xfbffffff, RZ, 0xc0, !PT ;  /* 0xfbffffff02027812 */ /* 0x000fe400078ec0ff */
[----:B------:R-:W-:Y:S01]  /*6e9b0*/  ISETP.LT.AND P1, PT, R13, UR7, !P6 ;  /* 0x000000070d007c0c */ /* 0x000fe2000f721270 */
[C---:B------:R-:W-:Y:S01]  /*6e9c0*/  VIADD R251, R0.reuse, 0x90 ;  /* 0x0000009000fb7836 */ /* 0x040fe20000000000 */
[----:B------:R-:W-:Y:S01]  /*6e9d0*/  ULDC UR61, c[0x0][0x22c] ;  /* 0x00008b00003d7ab9 */ /* 0x000fe20000000800 */
[----:B------:R-:W-:Y:S01]  /*6e9e0*/  VIADD R16, R0, 0x8f ;  /* 0x0000008f00107836 */ /* 0x000fe20000000000 */
[----:B------:R-:W-:-:S03]  /*6e9f0*/  ULDC UR6, c[0x0][0x22c] ;  /* 0x00008b0000067ab9 */ /* 0x000fc60000000800 */
        /* <DEDUP_REMOVED lines=116> */
[----:B------:R-:W-:Y:S01]  /*6f140*/  VIADD R16, R0, 0x77 ;  /* 0x0000007700107836 */ /* 0x000fe20000000000 */
[----:B------:R-:W-:Y:S01]  /*6f150*/  ULDC UR61, c[0x0][0x22c] ;  /* 0x00008b00003d7ab9 */ /* 0x000fe20000000800 */
[----:B------:R-:W-:Y:S01]  /*6f160*/  ISETP.LT.AND P1, PT, R13, UR7, !P6 ;  /* 0x000000070d007c0c */ /* 0x000fe2000f721270 */
[----:B------:R-:W-:-:S05]  /*6f170*/  ULDC UR6, c[0x0][0x22c] ;  /* 0x00008b0000067ab9 */ /* 0x000fca0000000800 */
[----:B------:R-:W-:Y:S01]  /*6f180*/  @P0 LOP3.LUT R2, R2, 0x4, RZ, 0xfc, !PT ;  /* 0x0000000402020812 */ /* 0x000fe200078efcff */
[C---:B------:R-:W-:Y:S01]  /*6f190*/  VIADD R13, R0.reuse, 0x75 ;  /* 0x00000075000d7836 */ /* 0x040fe20000000000 */
[----:B------:R-:W-:Y:S01]  /*6f1a0*/  ISETP.LT.AND P0, PT, R251, UR4, !P6 ;  /* 0x00000004fb007c0c */ /* 0x000fe2000f701270 */
[----:B------:R-:W-:Y:S01]  /*6f1b0*/  VIADD R251, R0, 0x76 ;  /* 0x0000007600fb7836 */ /* 0x000fe20000000000 */
[----:B------:R-:W-:Y:S01]  /*6f1c0*/  LOP3.LUT R2, R2, 0xfffffffd, RZ, 0xc0, !PT ;  /* 0xfffffffd02027812 */ /* 0x000fe200078ec0ff */
[----:B------:R-:W-:Y:S01]  /*6f1d0*/  ULDC UR7, c[0x0][0x22c] ;  /* 0x00008b0000077ab9 */ /* 0x000fe20000000800 */
[----:B------:R-:W-:-:S09]  /*6f1e0*/  ULDC UR4, c[0x0][0x22c] ;  /* 0x00008b0000047ab9 */ /* 0x000fd20000000800 */
[----:B------:R-:W-:Y:S02]  /*6f1f0*/  @P0 LOP3.LUT R3, R3, 0x80000000, RZ, 0xfc, !PT ;  /* 0x8000000003030812 */ /* 0x000fe400078efcff */
[----:B------:R-:W-:Y:S02]  /*6f200*/  ISETP.LT.AND P0, PT, R16, UR61, !P6 ;  /* 0x0000003d10007c0c */ /* 0x000fe4000f701270 */
        /* <DEDUP_REMOVED lines=13> */
[C---:B------:R-:W-:Y:S01]  /*6f2e0*/  VIADD R13, R0.reuse, 0x71 ;  /* 0x00000071000d7836 */ /* 0x040fe20000000000 */
        /* <DEDUP_REMOVED lines=130> */
[C---:B------:R-:W-:Y:S01]  /*6fb10*/  VIADD R251, R0.reuse, 0x58 ;  /* 0x0000005800fb7836 */ /* 0x040fe20000000000 */
        /* <DEDUP_REMOVED lines=358> */
[C---:B------:R-:W-:Y:S02]  /*71180*/  VIADD R251, R0.reuse, 0x10 ;  /* 0x0000001000fb7836 */ /* 0x040fe40000000000 */
[----:B------:R-:W-:-:S02]  /*71190*/  VIADD R9, R0, 0x117 ;  /* 0x0000011700097836 */ /* 0x000fc40000000000 */
[----:B------:R-:W-:Y:S01]  /*711a0*/  VIADD R10, R0, 0x118 ;  /* 0x00000118000a7836 */ /* 0x000fe20000000000 */
[----:B------:R-:W-:Y:S01]  /*711b0*/  STL [R1+0x1da8], R17 ;  /* 0x001da81101007387 */ /* 0x000fe20000100800 */
[----:B------:R-:W-:Y:S01]  /*711c0*/  @P0 LOP3.LUT R6, R6, 0x4000000, RZ, 0xfc, !PT ;  /* 0x0400000006060812 */ /* 0x000fe200078efcff */
[----:B------:R-:W-:Y:S01]  /*711d0*/  VIADD R16, R0, 0xf ;  /* 0x0000000f00107836 */ /* 0x000fe20000000000 */
[----:B------:R-:W-:Y:S01]  /*711e0*/  ULDC UR61, c[0x0][0x22c] ;  /* 0x00008b00003d7ab9 */ /* 0x000fe20000000800 */
[----:B------:R-:W-:Y:S01]  /*711f0*/  ULDC UR6, c[0x0][0x22c] ;  /* 0x00008b0000067ab9 */ /* 0x000fe20000000800 */
[----:B------:R-:W-:Y:S01]  /*71200*/  LOP3.LUT R6, R6, 0xfdffffff, RZ, 0xc0, !PT ;  /* 0xfdffffff06067812 */ /* 0x000fe200078ec0ff */
[----:B------:R-:W-:Y:S01]  /*71210*/  VIADD R13, R0, 0xd ;  /* 0x0000000d000d7836 */ /* 0x000fe20000000000 */
[----:B------:R-:W-:Y:S02]  /*71220*/  ULDC UR7, c[0x0][0x22c] ;  /* 0x00008b0000077ab9 */ /* 0x000fe40000000800 */
[----:B------:R-:W-:-:S02]  /*71230*/  @P2 LOP3.LUT R6, R6, 0x2000000, RZ, 0xfc, !PT ;  /* 0x0200000006062812 */ /* 0x000fc400078efcff */
[----:B------:R-:W-:Y:S02]  /*71240*/  ISETP.LT.AND P0, PT, R251, UR4, !P6 ;  /* 0x00000004fb007c0c */ /* 0x000fe4000f701270 */
[----:B------:R-:W-:Y:S01]  /*71250*/  LOP3.LUT R6, R6, 0xfeffffff, RZ, 0xc0, !PT ;  /* 0xfeffffff06067812 */ /* 0x000fe200078ec0ff */
[----:B------:R-:W-:Y:S01]  /*71260*/  STL [R1+0x1dac], R9 ;  /* 0x001dac0901007387 */ /* 0x000fe20000100800 */
[----:B------:R-:W-:Y:S01]  /*71270*/  VIADD R251, R0, 0xe ;  /* 0x0000000e00fb7836 */ /* 0x000fe20000000000 */
[----:B------:R-:W-:Y:S01]  /*71280*/  ULDC UR4, c[0x0][0x22c] ;  /* 0x00008b0000047ab9 */ /* 0x000fe20000000800 */
[----:B------:R-:W-:Y:S01]  /*71290*/  @P1 LOP3.LUT R6, R6, 0x1000000, RZ, 0xfc, !PT ;  /* 0x0100000006061812 */ /* 0x000fe200078efcff */
[----:B------:R0:W-:Y:S03]  /*712a0*/  STL [R1+0x1db0], R10 ;  /* 0x001db00a01007387 */ /* 0x0001e60000100800 */
[----:B------:R-:W-:-:S04]  /*712b0*/  LOP3.LUT R6, R6, 0xff7fffff, RZ, 0xc0, !PT ;  /* 0xff7fffff06067812 */ /* 0x000fc800078ec0ff */
[----:B------:R-:W-:Y:S02]  /*712c0*/  @P0 LOP3.LUT R6, R6, 0x800000, RZ, 0xfc, !PT ;  /* 0x0080000006060812 */ /* 0x000fe400078efcff */
[----:B------:R-:W-:Y:S01]  /*712d0*/  ISETP.LT.AND P0, PT, R16, UR61, !P6 ;  /* 0x0000003d10007c0c */ /* 0x000fe2000f701270 */
[----:B0-----:R-:W2:Y:S01]  /*712e0*/  LDL.LU R10, [R1+0x1a4] ;  /* 0x0001a400010a7983 */ /* 0x001ea20000300800 */
[----:B------:R-:W-:Y:S02]  /*712f0*/  ISETP.LT.AND P2, PT, R251, UR6, !P6 ;  /* 0x00000006fb007c0c */ /* 0x000fe4000f741270 */
[----:B------:R-:W-:Y:S02]  /*71300*/  LOP3.LUT R6, R6, 0xffbfffff, RZ, 0xc0, !PT ;  /* 0xffbfffff06067812 */ /* 0x000fe400078ec0ff */
[----:B------:R-:W-:Y:S01]  /*71310*/  ISETP.LT.AND P1, PT, R13, UR7, !P6 ;  /* 0x000000070d007c0c */ /* 0x000fe2000f721270 */
[C---:B------:R-:W-:Y:S01]  /*71320*/  VIADD R251, R0.reuse, 0xc ;  /* 0x0000000c00fb7836 */ /* 0x040fe20000000000 */
[----:B------:R-:W-:Y:S01]  /*71330*/  ULDC UR61, c[0x0][0x22c] ;  /* 0x00008b00003d7ab9 */ /* 0x000fe20000000800 */
[----:B------:R-:W-:Y:S01]  /*71340*/  VIADD R16, R0, 0xb ;  /* 0x0000000b00107836 */ /* 0x000fe20000000000 */
[----:B------:R-:W-:Y:S01]  /*71350*/  ULDC UR6, c[0x0][0x22c] ;  /* 0x00008b0000067ab9 */ /* 0x000fe20000000800 */
[----:B------:R-:W3:Y:S02]  /*71360*/  LDL.LU R9, [R1+0x1a0] ;  /* 0x0001a00001097983 */ /* 0x000ee40000300800 */
[----:B------:R-:W-:Y:S01]  /*71370*/  @P0 LOP3.LUT R6, R6, 0x400000, RZ, 0xfc, !PT ;  /* 0x0040000006060812 */ /* 0x000fe200078efcff */
[----:B------:R-:W-:Y:S01]  /*71380*/  VIADD R13, R0, 0x9 ;  /* 0x00000009000d7836 */ /* 0x000fe20000000000 */
[----:B------:R-:W-:Y:S01]  /*71390*/  ULDC UR7, c[0x0][0x22c] ;  /* 0x00008b0000077ab9 */ /* 0x000fe20000000800 */
[----:B------:R-:W4:Y:S01]  /*713a0*/  LDL.LU R17, [R1+0x19c] ;  /* 0x00019c0001117983 */ /* 0x000f220000300800 */
        /* <DEDUP_REMOVED lines=16> */
[----:B------:R-:W-:Y:S01]  /*714b0*/  ULDC UR7, c[0x0][0x22c] ;  /* 0x00008b0000077ab9 */ /* 0x000fe20000000800 */
[----:B------:R-:W-:-:S02]  /*714c0*/  ULDC UR6, c[0x0][0x22c] ;  /* 0x00008b0000067ab9 */ /* 0x000fc40000000800 */
[----:B------:R-:W-:-:S04]  /*714d0*/  @P0 LOP3.LUT R6, R6, 0x40000, RZ, 0xfc, !PT ;  /* 0x0004000006060812 */ /* 0x000fc800078efcff */
        /* <DEDUP_REMOVED lines=9> */
[----:B------:R-:W-:Y:S01]  /*71570*/  ISETP.LT.AND P0, PT, R16, UR61, !P6 ;  /* 0x0000003d10007c0c */ /* 0x000fe2000f701270 */
[----:B------:R-:W-:Y:S01]  /*71580*/  VIADD R251, R0, 0x6 ;  /* 0x0000000600fb7836 */ /* 0x000fe20000000000 */
[----:B------:R-:W-:Y:S01]  /*71590*/  ISETP.LT.AND P1, PT, R13, UR7, !P6 ;  /* 0x000000070d007c0c */ /* 0x000fe2000f721270 */
[----:B------:R-:W-:Y:S01]  /*715a0*/  ULDC UR61, c[0x0][0x22c] ;  /* 0x00008b00003d7ab9 */ /* 0x000fe20000000800 */
[----:B------:R-:W-:Y:S01]  /*715b0*/  LOP3.LUT R6, R6, 0xffffbfff, RZ, 0xc0, !PT ;  /* 0xffffbfff06067812 */ /* 0x000fe200078ec0ff */
[----:B------:R-:W4:Y:S01]  /*715c0*/  LDL.LU R16, [R1+0x194] ;  /* 0x0001940001107983 */ /* 0x000f220000300800 */
[----:B------:R-:W-:Y:S01]  /*715d0*/  ISETP.LT.AND P2, PT, R251, UR6, !P6 ;  /* 0x00000006fb007c0c */ /* 0x000fe2000f741270 */
[C---:B------:R-:W-:Y:S01]  /*715e0*/  VIADD R251, R0.reuse, 0x4 ;  /* 0x0000000400fb7836 */ /* 0x040fe20000000000 */
[----:B------:R-:W-:Y:S01]  /*715f0*/  ULDC UR6, c[0x0][0x22c] ;  /* 0x00008b0000067ab9 */ /* 0x000fe20000000800 */
[----:B------:R-:W-:Y:S01]  /*71600*/  VIADD R13, R0, 0x3 ;  /* 0x00000003000d7836 */ /* 0x000fe20000000000 */
[----:B------:R-:W-:-:S03]  /*71610*/  ULDC UR7, c[0x0][0x22c] ;  /* 0x00008b0000077ab9 */ /* 0x000fc60000000800 */
[----:B------:R-:W-:Y:S02]  /*71620*/  @P0 LOP3.LUT R6, R6, 0x4000, RZ, 0xfc, !PT ;  /* 0x0000400006060812 */ /* 0x000fe400078efcff */
[----:B------:R-:W-:Y:S02]  /*71630*/  ISETP.LT.AND P0, PT, R251, UR4, !P6 ;  /* 0x00000004fb007c0c */ /* 0x000fe4000f701270 */
[----:B------:R-:W-:Y:S01]  /*71640*/  @P1 LOP3.LUT R7, R7, 0x10, RZ, 0xfc, !PT ;  /* 0x0000001007071812 */ /* 0x000fe200078efcff */
[----:B------:R-:W-:Y:S01]  /*71650*/  VIADD R251, R0, 0x2 ;  /* 0x0000000200fb7836 */ /* 0x000fe20000000000 */
[----:B------:R-:W-:Y:S01]  /*71660*/  LOP3.LUT R6, R6, 0xffffdfff, RZ, 0xc0, !PT ;  /* 0xffffdfff06067812 */ /* 0x000fe200078ec0ff */
[----:B------:R-:W-:Y:S01]  /*71670*/  ULDC UR4, c[0x0][0x22c] ;  /* 0x00008b0000047ab9 */ /* 0x000fe20000000800 */
[----:B------:R-:W-:Y:S02]  /*71680*/  LOP3.LUT R7, R7, 0xfffffff7, RZ, 0xc0, !PT ;  /* 0xfffffff707077812 */ /* 0x000fe400078ec0ff */
[----:B------:R-:W-:-:S02]  /*71690*/  @P2 LOP3.LUT R6, R6, 0x2000, RZ, 0xfc, !PT ;  /* 0x0000200006062812 */ /* 0x000fc400078efcff */
[----:B------:R-:W-:Y:S01]  /*716a0*/  ISETP.LT.AND P2, PT, R13, UR61, !P6 ;  /* 0x0000003d0d007c0c */ /* 0x000fe2000f741270 */
[C---:B------:R-:W-:Y:S01]  /*716b0*/  VIADD R244, R0.reuse, 0xbd ;  /* 0x000000bd00f47836 */ /* 0x040fe20000000000 */
[----:B------:R-:W-:Y:S01]  /*716c0*/  ISETP.LT.AND P1, PT, R251, UR6, !P6 ;  /* 0x00000006fb007c0c */ /* 0x000fe2000f721270 */
[----:B------:R-:W4:Y:S01]  /*716d0*/  LDL.LU R13, [R1+0x190] ;  /* 0x00019000010d7983 */ /* 0x000f220000300800 */
[----:B------:R-:W-:Y:S01]  /*716e0*/  @P0 LOP3.LUT R7, R7, 0x8, RZ, 0xfc, !PT ;  /* 0x0000000807070812 */ /* 0x000fe200078efcff */
[C---:B------:R-:W-:Y:S01]  /*716f0*/  VIADD R245, R0.reuse, 0xdd ;  /* 0x000000dd00f57836 */ /* 0x040fe20000000000 */
[----:B------:R-:W-:Y:S01]  /*71700*/  ISETP.LT.AND P0, PT, R11, UR7, !P6 ;  /* 0x000000070b007c0c */ /* 0x000fe2000f701270 */
[----:B------:R-:W4:Y:S01]  /*71710*/  LDL.LU R251, [R1+0x18c] ;  /* 0x00018c0001fb7983 */ /* 0x000f220000300800 */
[C---:B------:R-:W-:Y:S01]  /*71720*/  VIADD R246, R0.reuse, 0xfd ;  /* 0x000000fd00f67836 */ /* 0x040fe20000000000 */
[C---:B------:R-:W-:Y:S01]  /*71730*/  ISETP.LT.AND P4, PT, R0.reuse, UR4, !P6 ;  /* 0x0000000400007c0c */ /* 0x040fe2000f781270 */
[C---:B------:R-:W-:Y:S01]  /*71740*/  VIADD R247, R0.reuse, 0x119 ;  /* 0x0000011900f77836 */ /* 0x040fe20000000000 */
[----:B------:R-:W4:Y:S01]  /*71750*/  LDL.LU R11, [R1+0x198] ;  /* 0x00019800010b7983 */ /* 0x000f220000300800 */
[----:B------:R-:W-:-:S02]  /*71760*/  VIADD R248, R0, 0x11a ;  /* 0x0000011a00f87836 */ /* 0x000fc40000000000 */
[C---:B------:R-:W-:Y:S02]  /*71770*/  VIADD R249, R0.reuse, 0x11b ;  /* 0x0000011b00f97836 */ /* 0x040fe40000000000 */
[C---:B------:R-:W-:Y:S02]  /*71780*/  VIADD R250, R0.reuse, 0x11c ;  /* 0x0000011c00fa7836 */ /* 0x040fe40000000000 */
[C---:B------:R-:W-:Y:S02]  /*71790*/  VIADD R18, R0.reuse, 0x11d ;  /* 0x0000011d00127836 */ /* 0x040fe40000000000 */
[C---:B------:R-:W-:Y:S02]  /*717a0*/  VIADD R19, R0.reuse, 0x11e ;  /* 0x0000011e00137836 */ /* 0x040fe40000000000 */
[C---:B------:R-:W-:Y:S02]  /*717b0*/  VIADD R20, R0.reuse, 0x11f ;  /* 0x0000011f00147836 */ /* 0x040fe40000000000 */
        /* <DEDUP_REMOVED lines=152> */
[----:B------:R-:W-:Y:S01]  /*72140*/  VIADD R173, R0, 0x1b8 ;  /* 0x000001b800ad7836 */ /* 0x000fe20000000000 */
[----:B------:R-:W-:Y:S01]  /*72150*/  LOP3.LUT R7, R7, 0xfffffffb, RZ, 0xc0, !PT ;  /* 0xfffffffb07077812 */ /* 0x000fe200078ec0ff */
[----:B------:R-:W4:Y:S01]  /*72160*/  LDL.LU R0, [R1+0x1a8] ;  /* 0x0001a80001007983 */ /* 0x000f220000300800 */
[----:B------:R-:W-:Y:S01]  /*72170*/  ULDC UR6, c[0x0][0x22c] ;  /* 0x00008b0000067ab9 */ /* 0x000fe20000000800 */
[----:B------:R-:W-:Y:S01]  /*72180*/  ULDC UR61, c[0x0][0x22c] ;  /* 0x00008b00003d7ab9 */ /* 0x000fe20000000800 */
[----:B------:R-:W-:Y:S01]  /*72190*/  @P2 LOP3.LUT R7, R7, 0x4, RZ, 0xfc, !PT ;  /* 0x0000000407072812 */ /* 0x000fe200078efcff */
[----:B------:R-:W-:Y:S01]  /*721a0*/  ULDC UR7, c[0x0][0x22c] ;  /* 0x00008b0000077ab9 */ /* 0x000fe20000000800 */
[----:B--2---:R-:W-:Y:S01]  /*721b0*/  ISETP.LT.AND P2, PT, R10, UR6, !P6 ;  /* 0x000000060a007c0c */ /* 0x004fe2000f741270 */
[----:B------:R-:W-:Y:S01]  /*721c0*/  ULDC UR4, c[0x0][0x22c] ;  /* 0x00008b0000047ab9 */ /* 0x000fe20000000800 */
[----:B------:R-:W2:Y:S01]  /*721d0*/  LDL.LU R10, [R1+0x188] ;  /* 0x00018800010a7983 */ /* 0x000ea20000300800 */
[----:B------:R-:W-:Y:S01]  /*721e0*/  LOP3.LUT R7, R7, 0xfffffffd, RZ, 0xc0, !PT ;  /* 0xfffffffd07077812 */ /* 0x000fe200078ec0ff */
[----:B------:R-:W-:-:S03]  /*721f0*/  ULDC UR6, c[0x0][0x22c] ;  /* 0x00008b0000067ab9 */ /* 0x000fc60000000800 */
[----:B------:R-:W-:-:S04]  /*72200*/  @P1 LOP3.LUT R7, R7, 0x2, RZ, 0xfc, !PT ;  /* 0x0000000207071812 */ /* 0x000fc800078efcff */
[----:B------:R-:W-:-:S04]  /*72210*/  LOP3.LUT R7, R7, 0xfffffffe, RZ, 0xc0, !PT ;  /* 0xfffffffe07077812 */ /* 0x000fc800078ec0ff */
[----:B------:R-:W-:Y:S02]  /*72220*/  @P0 LOP3.LUT R7, R7, 0x1, RZ, 0xfc, !PT ;  /* 0x0000000107070812 */ /* 0x000fe400078efcff */
[----:B---3--:R-:W-:Y:S01]  /*72230*/  ISETP.LT.AND P1, PT, R9, UR7, !P6 ;  /* 0x0000000709007c0c */ /* 0x008fe2000f721270 */
[----:B------:R-:W-:Y:S01]  /*72240*/  ULDC UR7, c[0x0][0x22c] ;  /* 0x00008b0000077ab9 */ /* 0x000fe20000000800 */
[----:B------:R-:W-:Y:S01]  /*72250*/  LOP3.LUT R6, R6, 0xffffefff, RZ, 0xc0, !PT ;  /* 0xffffefff06067812 */ /* 0x000fe200078ec0ff */
[----:B------:R-:W3:Y:S01]  /*72260*/  LDL.LU R9, [R1+0x184] ;  /* 0x0001840001097983 */ /* 0x000ee20000300800 */
[----:B----4-:R-:W-:Y:S01]  /*72270*/  ISETP.LT.AND P0, PT, R0, UR61, !P6 ;  /* 0x0000003d00007c0c */ /* 0x010fe2000f701270 */
[----:B------:R-:W-:-:S12]  /*72280*/  ULDC UR61, c[0x0][0x22c] ;  /* 0x00008b00003d7ab9 */ /* 0x000fd80000000800 */
[----:B------:R-:W-:Y:S02]  /*72290*/  @P0 LOP3.LUT R6, R6, 0x1000, RZ, 0xfc, !PT ;  /* 0x0000100006060812 */ /* 0x000fe400078efcff */
[----:B------:R-:W-:Y:S01]  /*722a0*/  ISETP.LT.AND P0, PT, R17, UR4, !P6 ;  /* 0x0000000411007c0c */ /* 0x000fe2000f701270 */
[----:B------:R-:W-:Y:S01]  /*722b0*/  ULDC UR4, c[0x0][0x22c] ;  /* 0x00008b0000047ab9 */ /* 0x000fe20000000800 */
[----:B------:R-:W4:Y:S01]  /*722c0*/  LDL.LU R17, [R1+0x180] ;  /* 0x0001800001117983 */ /* 0x000f220000300800 */
[----:B------:R-:W-:-:S04]  /*722d0*/  LOP3.LUT R6, R6, 0xfffff7ff, RZ, 0xc0, !PT ;  /* 0xfffff7ff06067812 */ /* 0x000fc800078ec0ff */
[----:B------:R-:W-:-:S04]  /*722e0*/  @P2 LOP3.LUT R6, R6, 0x800, RZ, 0xfc, !PT ;  /* 0x0000080006062812 */ /* 0x000fc800078efcff */
[----:B------:R-:W-:-:S04]  /*722f0*/  LOP3.LUT R6, R6, 0xfffffbff, RZ, 0xc0, !PT ;  /* 0xfffffbff06067812 */ /* 0x000fc800078ec0ff */
[----:B------:R-:W-:-:S04]  /*72300*/  @P1 LOP3.LUT R6, R6, 0x400, RZ, 0xfc, !PT ;  /* 0x0000040006061812 */ /* 0x000fc800078efcff */
[----:B------:R-:W-:-:S04]  /*72310*/  LOP3.LUT R6, R6, 0xfffffdff, RZ, 0xc0, !PT ;  /* 0xfffffdff06067812 */ /* 0x000fc800078ec0ff */
[----:B------:R-:W-:Y:S02]  /*72320*/  @P0 LOP3.LUT R6, R6, 0x200, RZ, 0xfc, !PT ;  /* 0x0000020006060812 */ /* 0x000fe400078efcff */
[----:B------:R-:W-:Y:S01]  /*72330*/  ISETP.LT.AND P0, PT, R11, UR61, !P6 ;  /* 0x0000003d0b007c0c */ /* 0x000fe2000f701270 */
[----:B------:R-:W-:Y:S01]  /*72340*/  ULDC UR61, c[0x0][0x22c] ;  /* 0x00008b00003d7ab9 */ /* 0x000fe20000000800 */
[----:B------:R-:W4:Y:S01]  /*72350*/  LDL.LU R11, [R1+0x178] ;  /* 0x00017800010b7983 */ /* 0x000f220000300800 */
[----:B------:R-:W-:Y:S02]  /*72360*/  LOP3.LUT R6, R6, 0xfffffeff, RZ, 0xc0, !PT ;  /* 0xfffffeff06067812 */ /* 0x000fe400078ec0ff */
[----:B------:R-:W-:Y:S01]  /*72370*/  ISETP.LT.AND P2, PT, R16, UR6, !P6 ;  /* 0x0000000610007c0c */ /* 0x000fe2000f741270 */
[----:B------:R-:W-:Y:S01]  /*72380*/  ULDC UR6, c[0x0][0x22c] ;  /* 0x00008b0000067ab9 */ /* 0x000fe20000000800 */
[----:B------:R-:W-:Y:S01]  /*72390*/  ISETP.LT.AND P1, PT, R13, UR7, !P6 ;  /* 0x000000070d007c0c */ /* 0x000fe2000f721270 */
[----:B------:R-:W4:Y:S01]  /*723a0*/  LDL.LU R16, [R1+0x174] ;  /* 0x0001740001107983 */ /* 0x000f220000300800 */
[----:B------:R-:W-:-:S03]  /*723b0*/  ULDC UR7, c[0x0][0x22c] ;  /* 0x00008b0000077ab9 */ /* 0x000fc60000000800 */
[----:B------:R-:W4:Y:S01]  /*723c0*/  LDL.LU R13, [R1+0x170] ;  /* 0x00017000010d7983 */ /* 0x000f220000300800 */
        /* <DEDUP_REMOVED lines=10> */
[----:B--2---:R-:W-:Y:S01]  /*72470*/  ISETP.LT.AND P0, PT, R10, UR61, !P6 ;  /* 0x0000003d0a007c0c */ /* 0x004fe2000f701270 */
[----:B------:R-:W-:Y:S01]  /*72480*/  ULDC UR61, c[0x0][0x22c] ;  /* 0x00008b00003d7ab9 */ /* 0x000fe20000000800 */
[----:B------:R-:W-:-:S11]  /*72490*/  LOP3.LUT R6, R6, 0xffffffef, RZ, 0xc0, !PT ;  /* 0xffffffef06067812 */ /* 0x000fd600078ec0ff */
[----:B------:R-:W-:Y:S02]  /*724a0*/  @P0 LOP3.LUT R6, R6, 0x10, RZ, 0xfc, !PT ;  /* 0x0000001006060812 */ /* 0x000fe400078efcff */
[----:B------:R-:W-:Y:S01]  /*724b0*/  ISETP.LT.AND P0, PT, R244, UR4, !P6 ;  /* 0x00000004f4007c0c */ /* 0x000fe2000f701270 */
[----:B------:R-:W-:Y:S01]  /*724c0*/  ULDC UR4, c[0x0][0x22c] ;  /* 0x00008b0000047ab9 */ /* 0x000fe20000000800 */
[----:B------:R-:W2:Y:S04]  /*724d0*/  LDL.LU R244, [R1+0x1dbc] ;  /* 0x001dbc0001f47983 */ /* 0x000ea80000300800 */
[----:B------:R-:W2:Y:S04]  /*724e0*/  LDL.LU R0, [R1+0x168] ;  /* 0x0001680001007983 */ /* 0x000ea80000300800 */
[----:B------:R-:W2:Y:S01]  /*724f0*/  LDL.LU R10, [R1+0x164] ;  /* 0x00016400010a7983 */ /* 0x000ea20000300800 */
[----:B---3--:R-:W-:Y:S01]  /*72500*/  ISETP.LT.AND P2, PT, R9, UR6, !P6 ;  /* 0x0000000609007c0c */ /* 0x008fe2000f741270 */
[----:B------:R-:W-:-:S02]  /*72510*/  ULDC UR6, c[0x0][0x22c] ;  /* 0x00008b0000067ab9 */ /* 0x000fc40000000800 */
[----:B------:R-:W3:Y:S01]  /*72520*/  LDL.LU R9, [R1+0x160] ;  /* 0x0001600001097983 */ /* 0x000ee20000300800 */
[----:B------:R-:W-:-:S09]  /*72530*/  LOP3.LUT R6, R6, 0xfffffff7, RZ, 0xc0, !PT ;  /* 0xfffffff706067812 */ /* 0x000fd200078ec0ff */
[----:B------:R-:W-:-:S04]  /*72540*/  @P2 LOP3.LUT R6, R6, 0x8, RZ, 0xfc, !PT ;  /* 0x0000000806062812 */ /* 0x000fc800078efcff */
[----:B------:R-:W-:Y:S02]  /*72550*/  LOP3.LUT R6, R6, 0xfffffffb, RZ, 0xc0, !PT ;  /* 0xfffffffb06067812 */ /* 0x000fe400078ec0ff */
[----:B----4-:R-:W-:Y:S01]  /*72560*/  ISETP.LT.AND P1, PT, R17, UR7, !P6 ;  /* 0x0000000711007c0c */ /* 0x010fe2000f721270 */
[----:B------:R-:W-:Y:S01]  /*72570*/  ULDC UR7, c[0x0][0x22c] ;  /* 0x00008b0000077ab9 */ /* 0x000fe20000000800 */
[----:B------:R-:W4:Y:S11]  /*72580*/  LDL.LU R17, [R1+0x15c] ;  /* 0x00015c0001117983 */ /* 0x000f360000300800 */
        /* <DEDUP_REMOVED lines=9> */
[----:B------:R-:W4:Y:S01]  /*72620*/  LDL.LU R16, [R1+0x154] ;  /* 0x0001540001107983 */ /* 0x000f220000300800 */
[----:B------:R-:W-:Y:S01]  /*72630*/  ISETP.LT.AND P1, PT, R13, UR7, !P6 ;  /* 0x000000070d007c0c */ /* 0x000fe2000f721270 */
[----:B------:R-:W-:-:S02]  /*72640*/  ULDC UR7, c[0x0][0x22c] ;  /* 0x00008b0000077ab9 */ /* 0x000fc40000000800 */
[----:B------:R-:W4:Y:S02]  /*72650*/  LDL.LU R13, [R1+0x150] ;  /* 0x00015000010d7983 */ /* 0x000f240000300800 */
[----:B------:R-:W-:Y:S02]  /*72660*/  @P0 LOP3.LUT R6, R6, 0x1, RZ, 0xfc, !PT ;  /* 0x0000000106060812 */ /* 0x000fe400078efcff */
[----:B------:R-:W-:Y:S01]  /*72670*/  ISETP.LT.AND P0, PT, R251, UR4, !P6 ;  /* 0x00000004fb007c0c */ /* 0x000fe2000f701270 */
[----:B------:R-:W-:Y:S01]  /*72680*/  ULDC UR4, c[0x0][0x22c] ;  /* 0x00008b0000047ab9 */ /* 0x000fe20000000800 */
[----:B------:R-:W4:Y:S01]  /*72690*/  LDL.LU R251, [R1+0x14c] ;  /* 0x00014c0001fb7983 */ /* 0x000f220000300800 */
[----:B--2---:R-:W-:-:S04]  /*726a0*/  LOP3.LUT R244, R244, 0x7fffffff, RZ, 0xc0, !PT ;  /* 0x7ffffffff4f47812 */ /* 0x004fc800078ec0ff */
[----:B------:R-:W-:-:S04]  /*726b0*/  @P2 LOP3.LUT R244, R244, 0x80000000, RZ, 0xfc, !PT ;  /* 0x80000000f4f42812 */ /* 0x000fc800078efcff */
[----:B------:R-:W-:-:S04]  /*726c0*/  LOP3.LUT R244, R244, 0xbfffffff, RZ, 0xc0, !PT ;  /* 0xbffffffff4f47812 */ /* 0x000fc800078ec0ff */
[----:B------:R-:W-:-:S04]  /*726d0*/  @P1 LOP3.LUT R244, R244, 0x40000000, RZ, 0xfc, !PT ;  /* 0x40000000f4f41812 */ /* 0x000fc800078efcff */
[----:B------:R-:W-:Y:S02]  /*726e0*/  LOP3.LUT R244, R244, 0xdfffffff, RZ, 0xc0, !PT ;  /* 0xdffffffff4f47812 */ /* 0x000fe400078ec0ff */
[----:B------:R-:W-:Y:S01]  /*726f0*/  ISETP.LT.AND P2, PT, R10, UR6, !P6 ;  /* 0x000000060a007c0c */ /* 0x000fe2000f741270 */
[----:B------:R-:W-:Y:S01]  /*72700*/  ULDC UR6, c[0x0][0x22c] ;  /* 0x00008b0000067ab9 */ /* 0x000fe20000000800 */
[----:B------:R-:W-:Y:S02]  /*72710*/  @P0 LOP3.LUT R244, R244, 0x20000000, RZ, 0xfc, !PT ;  /* 0x20000000f4f40812 */ /* 0x000fe400078efcff */
[----:B------:R-:W-:Y:S01]  /*72720*/  ISETP.LT.AND P0, PT, R0, UR61, !P6 ;  /* 0x0000003d00007c0c */ /* 0x000fe2000f701270 */
[----:B------:R-:W-:Y:S01]  /*72730*/  ULDC UR61, c[0x0][0x22c] ;  /* 0x00008b00003d7ab9 */ /* 0x000fe20000000800 */
[----:B------:R-:W2:Y:S04]  /*72740*/  LDL.LU R0, [R1+0x148] ;  /* 0x0001480001007983 */ /* 0x000ea80000300800 */
[----:B------:R-:W2:Y:S01]  /*72750*/  LDL.LU R10, [R1+0x144] ;  /* 0x00014400010a7983 */ /* 0x000ea20000300800 */
[----:B---3--:R-:W-:Y:S01]  /*72760*/  ISETP.LT.AND P1, PT, R9, UR7, !P6 ;  /* 0x0000000709007c0c */ /* 0x008fe2000f721270 */
[----:B------:R-:W-:Y:S01]  /*72770*/  ULDC UR7, c[0x0][0x22c] ;  /* 0x00008b0000077ab9 */ /* 0x000fe20000000800 */
[----:B------:R-:W-:Y:S01]  /*72780*/  LOP3.LUT R244, R244, 0xefffffff, RZ, 0xc0, !PT ;  /* 0xeffffffff4f47812 */ /* 0x000fe200078ec0ff */
[----:B------:R-:W3:Y:S03]  /*72790*/  LDL.LU R9, [R1+0x140] ;  /* 0x0001400001097983 */ /* 0x000ee60000300800 */
[----:B------:R-:W-:-:S04]  /*727a0*/  @P0 LOP3.LUT R244, R244, 0x10000000, RZ, 0xfc, !PT ;  /* 0x10000000f4f40812 */ /* 0x000fc800078efcff */
[----:B------:R-:W-:-:S04]  /*727b0*/  LOP3.LUT R244, R244, 0xf7ffffff, RZ, 0xc0, !PT ;  /* 0xf7fffffff4f47812 */ /* 0x000fc800078ec0ff */
[----:B------:R-:W-:-:S04]  /*727c0*/  @P2 LOP3.LUT R244, R244, 0x8000000, RZ, 0xfc, !PT ;  /* 0x08000000f4f42812 */ /* 0x000fc800078efcff */
[----:B------:R-:W-:-:S04]  /*727d0*/  LOP3.LUT R244, R244, 0xfbffffff, RZ, 0xc0, !PT ;  /* 0xfbfffffff4f47812 */ /* 0x000fc800078ec0ff */
[----:B------:R-:W-:-:S04]  /*727e0*/  @P1 LOP3.LUT R244, R244, 0x4000000, RZ, 0xfc, !PT ;  /* 0x04000000f4f41812 */ /* 0x000fc800078efcff */
[----:B------:R-:W-:Y:S02]  /*727f0*/  LOP3.LUT R244, R244, 0xfdffffff, RZ, 0xc0, !PT ;  /* 0xfdfffffff4f47812 */ /* 0x000fe400078ec0ff */
[----:B----4-:R-:W-:Y:S01]  /*72800*/  ISETP.LT.AND P0, PT, R17, UR4, !P6 ;  /* 0x0000000411007c0c */ /* 0x010fe2000f701270 */
[----:B------:R-:W-:Y:S01]  /*72810*/  ULDC UR4, c[0x0][0x22c] ;  /* 0x00008b0000047ab9 */ /* 0x000fe20000000800 */
[----:B------:R-:W4:Y:S11]  /*72820*/  LDL.LU R17, [R1+0x13c] ;  /* 0x00013c0001117983 */ /* 0x000f360000300800 */
[----:B------:R-:W-:-:S02]  /*72830*/  @P0 LOP3.LUT R244, R244, 0x2000000, RZ, 0xfc, !PT ;  /* 0x02000000f4f40812 */ /* 0x000fc400078efcff */
        /* <DEDUP_REMOVED lines=8> */
[----:B------:R-:W-:Y:S02]  /*728c0*/  ULDC UR7, c[0x0][0x22c] ;  /* 0x00008b0000077ab9 */ /* 0x000fe40000000800 */
[----:B------:R-:W4:Y:S02]  /*728d0*/  LDL.LU R13, [R1+0x130] ;  /* 0x00013000010d7983 */ /* 0x000f240000300800 */
[----:B------:R-:W-:-:S02]  /*728e0*/  @P0 LOP3.LUT R244, R244, 0x1000000, RZ, 0xfc, !PT ;  /* 0x01000000f4f40812 */ /* 0x000fc400078efcff */
        /* <DEDUP_REMOVED lines=11> */
[----:B------:R-:W2:Y:S01]  /*729a0*/  LDL.LU R0, [R1+0x128] ;  /* 0x0001280001007983 */ /* 0x000ea20000300800 */
[----:B------:R-:W-:Y:S01]  /*729b0*/  ISETP.LT.AND P2, PT, R10, UR6, !P6 ;  /* 0x000000060a007c0c */ /* 0x000fe2000f741270 */
[----:B------:R-:W-:Y:S02]  /*729c0*/  ULDC UR6, c[0x0][0x22c] ;  /* 0x00008b0000067ab9 */ /* 0x000fe40000000800 */
[----:B------:R-:W2:Y:S01]  /*729d0*/  LDL.LU R10, [R1+0x124] ;  /* 0x00012400010a7983 */ /* 0x000ea20000300800 */
[----:B------:R-:W-:Y:S02]  /*729e0*/  LOP3.LUT R244, R244, 0xffefffff, RZ, 0xc0, !PT ;  /* 0xffeffffff4f47812 */ /* 0x000fe400078ec0ff */
[----:B---3--:R-:W-:Y:S01]  /*729f0*/  ISETP.LT.AND P1, PT, R9, UR7, !P6 ;  /* 0x0000000709007c0c */ /* 0x008fe2000f721270 */
[----:B------:R-:W-:Y:S01]  /*72a00*/  ULDC UR7, c[0x0][0x22c] ;  /* 0x00008b0000077ab9 */ /* 0x000fe20000000800 */
[----:B------:R-:W3:Y:S02]  /*72a10*/  LDL.LU R9, [R1+0x120] ;  /* 0x0001200001097983 */ /* 0x000ee40000300800 */
        /* <DEDUP_REMOVED lines=25> */
[----:B------:R-:W-:Y:S02]  /*72bb0*/  @P2 LOP3.LUT R244, R244, 0x8000, RZ, 0xfc, !PT ;  /* 0x00008000f4f42812 */ /* 0x000fe400078efcff */
[----:B--2---:R-:W-:Y:S01]  /*72bc0*/  ISETP.LT.AND P2, PT, R10, UR6, !P6 ;  /* 0x000000060a007c0c */ /* 0x004fe2000f741270 */
[----:B------:R-:W-:Y:S01]  /*72bd0*/  ULDC UR6, c[0x0][0x22c] ;  /* 0x00008b0000067ab9 */ /* 0x000fe20000000800 */
[----:B------:R-:W2:Y:S01]  /*72be0*/  LDL.LU R10, [R1+0x108] ;  /* 0x00010800010a7983 */ /* 0x000ea20000300800 */
[----:B------:R-:W-:-:S04]  /*72bf0*/  LOP3.LUT R244, R244, 0xffffbfff, RZ, 0xc0, !PT ;  /* 0xffffbffff4f47812 */ /* 0x000fc800078ec0ff */
[----:B------:R-:W-:-:S04]  /*72c00*/  @P1 LOP3.LUT R244, R244, 0x4000, RZ, 0xfc, !PT ;  /* 0x00004000f4f41812 */ /* 0x000fc800078efcff */
[----:B------:R-:W-:-:S04]  /*72c10*/  LOP3.LUT R244, R244, 0xffffdfff, RZ, 0xc0, !PT ;  /* 0xffffdffff4f47812 */ /* 0x000fc800078ec0ff */
[----:B------:R-:W-:Y:S02]  /*72c20*/  @P0 LOP3.LUT R244, R244, 0x2000, RZ, 0xfc, !PT ;  /* 0x00002000f4f40812 */ /* 0x000fe400078efcff */
[----:B------:R-:W-:Y:S01]  /*72c30*/  ISETP.LT.AND P0, PT, R0, UR61, !P6 ;  /* 0x0000003d00007c0c */ /* 0x000fe2000f701270 */
[----:B------:R-:W-:Y:S01]  /*72c40*/  ULDC UR61, c[0x0][0x22c] ;  /* 0x00008b00003d7ab9 */ /* 0x000fe20000000800 */
[----:B---3--:R-:W-:Y:S01]  /*72c50*/  ISETP.LT.AND P1, PT, R9, UR7, !P6 ;  /* 0x0000000709007c0c */ /* 0x008fe2000f721270 */
[----:B------:R-:W-:Y:S01]  /*72c60*/  ULDC UR7, c[0x0][0x22c] ;  /* 0x00008b0000077ab9 */ /* 0x000fe20000000800 */
[----:B------:R-:W-:Y:S01]  /*72c70*/  LOP3.LUT R244, R244, 0xffffefff, RZ, 0xc0, !PT ;  /* 0xffffeffff4f47812 */ /* 0x000fe200078ec0ff */
[----:B------:R-:W3:Y:S08]  /*72c80*/  LDL.LU R9, [R1+0x104] ;  /* 0x0001040001097983 */ /* 0x000ef00000300800 */
        /* <DEDUP_REMOVED lines=29> */
[----:B------:R-:W-:-:S04]  /*72e60*/  @P0 LOP3.LUT R244, R244, 0x20, RZ, 0xfc, !PT ;  /* 0x00000020f4f40812 */ /* 0x000fc800078efcff */
[----:B------:R-:W-:Y:S02]  /*72e70*/  LOP3.LUT R244, R244, 0xffffffef, RZ, 0xc0, !PT ;  /* 0xffffffeff4f47812 */ /* 0x000fe400078ec0ff */
[----:B--2---:R-:W-:Y:S01]  /*72e80*/  ISETP.LT.AND P0, PT, R10, UR61, !P6 ;  /* 0x0000003d0a007c0c */ /* 0x004fe2000f701270 */
[----:B------:R-:W-:-:S12]  /*72e90*/  ULDC UR61, c[0x0][0x22c] ;  /* 0x00008b00003d7ab9 */ /* 0x000fd80000000800 */
        /* <DEDUP_REMOVED lines=80> */
[----:B------:R-:W-:Y:S01]  /*733a0*/  ULDC UR61, c[0x0][0x22c] ;  /* 0x00008b00003d7ab9 */ /* 0x000fe20000000800 */
[----:B------:R-:W2:Y:S01]  /*733b0*/  LDL.LU R0, [R1+0xa8] ;  /* 0x0000a80001007983 */ /* 0x000ea20000300800 */
[----:B------:R-:W-:Y:S01]  /*733c0*/  ISETP.LT.AND P2, PT, R10, UR6, !P6 ;  /* 0x000000060a007c0c */ /* 0x000fe2000f741270 */
[----:B------:R-:W-:Y:S02]  /*733d0*/  ULDC UR6, c[0x0][0x22c] ;  /* 0x00008b0000067ab9 */ /* 0x000fe40000000800 */
[----:B------:R-:W2:Y:S01]  /*733e0*/  LDL.LU R10, [R1+0xa4] ;  /* 0x0000a400010a7983 */ /* 0x000ea20000300800 */
[----:B---3--:R-:W-:Y:S01]  /*733f0*/  ISETP.LT.AND P1, PT, R9, UR7, !P6 ;  /* 0x0000000709007c0c */ /* 0x008fe2000f721270 */
[----:B------:R-:W-:-:S02]  /*73400*/  ULDC UR7, c[0x0][0x22c] ;  /* 0x00008b0000077ab9 */ /* 0x000fc40000000800 */
        /* <DEDUP_REMOVED lines=36> */
[----:B------:R-:W-:Y:S01]  /*73650*/  ULDC UR61, c[0x0][0x22c] ;  /* 0x00008b00003d7ab9 */ /* 0x000fe20000000800 */
[----:B---3--:R-:W-:Y:S01]  /*73660*/  ISETP.LT.AND P1, PT, R9, UR7, !P6 ;  /* 0x0000000709007c0c */ /* 0x008fe2000f721270 */
[----:B------:R-:W-:Y:S01]  /*73670*/  ULDC UR7, c[0x0][0x22c] ;  /* 0x00008b0000077ab9 */ /* 0x000fe20000000800 */
[----:B------:R-:W3:Y:S09]  /*73680*/  LDL.LU R9, [R1+0x84] ;  /* 0x0000840001097983 */ /* 0x000ef20000300800 */
        /* <DEDUP_REMOVED lines=8> */
[----:B------:R-:W4:Y:S04]  /*73710*/  LDL.LU R17, [R1+0x80] ;  /* 0x0000800001117983 */ /* 0x000f280000300800 */
[----:B------:R-:W4:Y:S07]  /*73720*/  LDL.LU R0, [R1+0x78] ;  /* 0x0000780001007983 */ /* 0x000f2e0000300800 */
[----:B------:R-:W-:-:S02]  /*73730*/  @P0 LOP3.LUT R245, R245, 0x200, RZ, 0xfc, !PT ;  /* 0x00000200f5f50812 */ /* 0x000fc400078efcff */
[----:B------:R-:W-:Y:S01]  /*73740*/  ISETP.LT.AND P0, PT, R11, UR61, !P6 ;  /* 0x0000003d0b007c0c */ /* 0x000fe2000f701270 */
[----:B------:R-:W-:Y:S01]  /*73750*/  ULDC UR61, c[0x0][0x22c] ;  /* 0x00008b00003d7ab9 */ /* 0x000fe20000000800 */
[----:B------:R-:W-:Y:S02]  /*73760*/  LOP3.LUT R245, R245, 0xfffffeff, RZ, 0xc0, !PT ;  /* 0xfffffefff5f57812 */ /* 0x000fe400078ec0ff */
[----:B------:R-:W-:Y:S01]  /*73770*/  ISETP.LT.AND P2, PT, R16, UR6, !P6 ;  /* 0x0000000610007c0c */ /* 0x000fe2000f741270 */
[----:B------:R-:W-:Y:S01]  /*73780*/  ULDC UR6, c[0x0][0x22c] ;  /* 0x00008b0000067ab9 */ /* 0x000fe20000000800 */
[----:B------:R-:W4:Y:S01]  /*73790*/  LDL.LU R16, [R1+0x74] ;  /* 0x0000740001107983 */ /* 0x000f220000300800 */
[----:B------:R-:W-:Y:S01]  /*737a0*/  ISETP.LT.AND P1, PT, R13, UR7, !P6 ;  /* 0x000000070d007c0c */ /* 0x000fe2000f721270 */
[----:B------:R-:W-:Y:S02]  /*737b0*/  ULDC UR7, c[0x0][0x22c] ;  /* 0x00008b0000077ab9 */ /* 0x000fe40000000800 */
[----:B------:R-:W4:Y:S03]  /*737c0*/  LDL.LU R13, [R1+0x70] ;  /* 0x00007000010d7983 */ /* 0x000f260000300800 */
        /* <DEDUP_REMOVED lines=17> */
[----:B------:R-:W2:Y:S01]  /*738e0*/  LDL.LU R11, [R1+0x68] ;  /* 0x00006800010b7983 */ /* 0x000ea20000300800 */
[----:B---3--:R-:W-:Y:S01]  /*738f0*/  ISETP.LT.AND P2, PT, R9, UR6, !P6 ;  /* 0x0000000609007c0c */ /* 0x008fe2000f741270 */
[----:B------:R-:W-:-:S02]  /*73900*/  ULDC UR6, c[0x0][0x22c] ;  /* 0x00008b0000067ab9 */ /* 0x000fc40000000800 */
[----:B------:R-:W3:Y:S01]  /*73910*/  LDL.LU R10, [R1+0x64] ;  /* 0x00006400010a7983 */ /* 0x000ee20000300800 */
[----:B------:R-:W-:-:S03]  /*73920*/  LOP3.LUT R245, R245, 0xfffffff7, RZ, 0xc0, !PT ;  /* 0xfffffff7f5f57812 */ /* 0x000fc600078ec0ff */
[----:B------:R-:W3:Y:S06]  /*73930*/  LDL.LU R9, [R1+0x60] ;  /* 0x0000600001097983 */ /* 0x000eec0000300800 */
        /* <DEDUP_REMOVED lines=16> */
[----:B------:R-:W-:-:S04]  /*73a40*/  ULDC UR7, c[0x0][0x22c] ;  /* 0x00008b0000077ab9 */ /* 0x000fc80000000800 */
[----:B------:R-:W-:Y:S01]  /*73a50*/  @P0 LOP3.LUT R245, R245, 0x1, RZ, 0xfc, !PT ;  /* 0x00000001f5f50812 */ /* 0x000fe200078efcff */
[----:B------:R-:W4:Y:S01]  /*73a60*/  LDL.LU R13, [R1+0x50] ;  /* 0x00005000010d7983 */ /* 0x000f220000300800 */
[----:B------:R-:W-:Y:S01]  /*73a70*/  ISETP.LT.AND P0, PT, R251, UR4, !P6 ;  /* 0x00000004fb007c0c */ /* 0x000fe2000f701270 */
[----:B------:R-:W-:Y:S02]  /*73a80*/  ULDC UR4, c[0x0][0x22c] ;  /* 0x00008b0000047ab9 */ /* 0x000fe40000000800 */
[----:B------:R-:W4:Y:S01]  /*73a90*/  LDL.LU R251, [R1+0x4c] ;  /* 0x00004c0001fb7983 */ /* 0x000f220000300800 */
[----:B--2---:R-:W-:-:S04]  /*73aa0*/  LOP3.LUT R246, R246, 0x7fffffff, RZ, 0xc0, !PT ;  /* 0x7ffffffff6f67812 */ /* 0x004fc800078ec0ff */
[----:B------:R-:W-:-:S04]  /*73ab0*/  @P2 LOP3.LUT R246, R246, 0x80000000, RZ, 0xfc, !PT ;  /* 0x80000000f6f62812 */ /* 0x000fc800078efcff */
        /* <DEDUP_REMOVED lines=9> */
[----:B------:R-:W2:Y:S01]  /*73b50*/  LDL.LU R10, [R1+0x48] ;  /* 0x00004800010a7983 */ /* 0x000ea20000300800 */
[----:B------:R-:W-:Y:S01]  /*73b60*/  ISETP.LT.AND P1, PT, R9, UR7, !P6 ;  /* 0x0000000709007c0c */ /* 0x000fe2000f721270 */
[----:B------:R-:W-:Y:S02]  /*73b70*/  ULDC UR7, c[0x0][0x22c] ;  /* 0x00008b0000077ab9 */ /* 0x000fe40000000800 */
[----:B------:R-:W3:Y:S04]  /*73b80*/  LDL.LU R11, [R1+0x44] ;  /* 0x00004400010b7983 */ /* 0x000ee80000300800 */
[----:B------:R-:W-:Y:S01]  /*73b90*/  @P0 LOP3.LUT R246, R246, 0x10000000, RZ, 0xfc, !PT ;  /* 0x10000000f6f60812 */ /* 0x000fe200078efcff */
[----:B------:R-:W3:Y:S03]  /*73ba0*/  LDL.LU R9, [R1+0x40] ;  /* 0x0000400001097983 */ /* 0x000ee60000300800 */
        /* <DEDUP_REMOVED lines=16> */
[----:B------:R-:W-:-:S05]  /*73cb0*/  ULDC UR7, c[0x0][0x22c] ;  /* 0x00008b0000077ab9 */ /* 0x000fca0000000800 */
[----:B------:R-:W-:Y:S01]  /*73cc0*/  @P0 LOP3.LUT R246, R246, 0x1000000, RZ, 0xfc, !PT ;  /* 0x01000000f6f60812 */ /* 0x000fe200078efcff */
[----:B------:R-:W4:Y:S01]  /*73cd0*/  LDL.LU R13, [R1+0x34] ;  /* 0x00003400010d7983 */ /* 0x000f220000300800 */
[----:B------:R-:W-:Y:S01]  /*73ce0*/  ISETP.LT.AND P0, PT, R251, UR4, !P6 ;  /* 0x00000004fb007c0c */ /* 0x000fe2000f701270 */
[----:B------:R-:W-:Y:S02]  /*73cf0*/  ULDC UR4, c[0x0][0x22c] ;  /* 0x00008b0000047ab9 */ /* 0x000fe40000000800 */
[----:B------:R-:W4:Y:S01]  /*73d00*/  LDL.LU R251, [R1+0x30] ;  /* 0x0000300001fb7983 */ /* 0x000f220000300800 */
[----:B------:R-:W-:-:S03]  /*73d10*/  LOP3.LUT R246, R246, 0xff7fffff, RZ, 0xc0, !PT ;  /* 0xff7ffffff6f67812 */ /* 0x000fc600078ec0ff */
[----:B------:R-:W4:Y:S01]  /*73d20*/  LDL.LU R0, [R1+0x2c] ;  /* 0x00002c0001007983 */ /* 0x000f220000300800 */
        /* <DEDUP_REMOVED lines=9> */
[----:B---3--:R-:W-:Y:S01]  /*73dc0*/  ISETP.LT.AND P2, PT, R11, UR6, !P6 ;  /* 0x000000060b007c0c */ /* 0x008fe2000f741270 */
[----:B------:R-:W-:Y:S02]  /*73dd0*/  ULDC UR6, c[0x0][0x22c] ;  /* 0x00008b0000067ab9 */ /* 0x000fe40000000800 */
[----:B------:R-:W3:Y:S01]  /*73de0*/  LDL.LU R11, [R1+0x28] ;  /* 0x00002800010b7983 */ /* 0x000ee20000300800 */
[----:B------:R-:W-:Y:S01]  /*73df0*/  ISETP.LT.AND P1, PT, R9, UR7, !P6 ;  /* 0x0000000709007c0c */ /* 0x000fe2000f721270 */
[----:B------:R-:W-:-:S02]  /*73e00*/  ULDC UR7, c[0x0][0x22c] ;  /* 0x00008b0000077ab9 */ /* 0x000fc40000000800 */
[----:B------:R-:W2:Y:S03]  /*73e10*/  LDL.LU R9, [R1+0x1dac] ;  /* 0x001dac0001097983 */ /* 0x000ea60000300800 */
        /* <DEDUP_REMOVED lines=12> */
[----:B------:R-:W2:Y:S01]  /*73ee0*/  LDL.LU R16, [R1+0x1da4] ;  /* 0x001da40001107983 */ /* 0x000ea20000300800 */
[----:B------:R-:W-:Y:S01]  /*73ef0*/  ISETP.LT.AND P2, PT, R13, UR6, !P6 ;  /* 0x000000060d007c0c */ /* 0x000fe2000f741270 */
[----:B------:R-:W-:Y:S02]  /*73f00*/  ULDC UR6, c[0x0][0x22c] ;  /* 0x00008b0000067ab9 */ /* 0x000fe40000000800 */
[----:B------:R-:W4:Y:S01]  /*73f10*/  LDL.LU R13, [R1+0x1da0] ;  /* 0x001da000010d7983 */ /* 0x000f220000300800 */
[----:B------:R-:W-:Y:S01]  /*73f20*/  ISETP.LT.AND P1, PT, R251, UR7, !P6 ;  /* 0x00000007fb007c0c */ /* 0x000fe2000f721270 */
[----:B------:R-:W-:Y:S02]  /*73f30*/  ULDC UR7, c[0x0][0x22c] ;  /* 0x00008b0000077ab9 */ /* 0x000fe40000000800 */
[----:B------:R-:W2:Y:S01]  /*73f40*/  LDL.LU R251, [R1+0x1d9c] ;  /* 0x001d9c0001fb7983 */ /* 0x000ea20000300800 */
[----:B------:R-:W-:-:S04]  /*73f50*/  LOP3.LUT R246, R246, 0xfffeffff, RZ, 0xc0, !PT ;  /* 0xfffefffff6f67812 */ /* 0x000fc800078ec0ff */
[----:B------:R-:W-:-:S04]  /*73f60*/  @P0 LOP3.LUT R246, R246, 0x10000, RZ, 0xfc, !PT ;  /* 0x00010000f6f60812 */ /* 0x000fc800078efcff */
[----:B------:R-:W-:-:S04]  /*73f70*/  LOP3.LUT R246, R246, 0xffff7fff, RZ, 0xc0, !PT ;  /* 0xffff7ffff6f67812 */ /* 0x000fc800078ec0ff */
[----:B------:R-:W-:Y:S02]  /*73f80*/  @P2 LOP3.LUT R246, R246, 0x8000, RZ, 0xfc, !PT ;  /* 0x00008000f6f62812 */ /* 0x000fe400078efcff */
[----:B------:R-:W-:Y:S01]  /*73f90*/  ISETP.LT.AND P0, PT, R0, UR4, !P6 ;  /* 0x0000000400007c0c */ /* 0x000fe2000f701270 */
[----:B------:R-:W-:Y:S01]  /*73fa0*/  ULDC UR4, c[0x0][0x22c] ;  /* 0x00008b0000047ab9 */ /* 0x000fe20000000800 */
[----:B------:R-:W-:-:S04]  /*73fb0*/  LOP3.LUT R246, R246, 0xffffbfff, RZ, 0xc0, !PT ;  /* 0xffffbffff6f67812 */ /* 0x000fc800078ec0ff */
[----:B------:R-:W-:-:S04]  /*73fc0*/  @P1 LOP3.LUT R246, R246, 0x4000, RZ, 0xfc, !PT ;  /* 0x00004000f6f61812 */ /* 0x000fc800078efcff */
[----:B------:R-:W-:-:S04]  /*73fd0*/  LOP3.LUT R246, R246, 0xffffdfff, RZ, 0xc0, !PT ;  /* 0xffffdffff6f67812 */ /* 0x000fc800078ec0ff */
[----:B------:R-:W-:-:S04]  /*73fe0*/  @P0 LOP3.LUT R246, R246, 0x2000, RZ, 0xfc, !PT ;  /* 0x00002000f6f60812 */ /* 0x000fc800078efcff */
[----:B------:R-:W-:Y:S02]  /*73ff0*/  LOP3.LUT R246, R246, 0xffffefff, RZ, 0xc0, !PT ;  /* 0xffffeffff6f67812 */ /* 0x000fe400078ec0ff */
[----:B---3--:R-:W-:Y:S01]  /*74000*/  ISETP.LT.AND P0, PT, R11, UR61, !P6 ;  /* 0x0000003d0b007c0c */ /* 0x008fe2000f701270 */
[----:B------:R-:W-:-:S12]  /*74010*/  ULDC UR61, c[0x0][0x22c] ;  /* 0x00008b00003d7ab9 */ /* 0x000fd80000000800 */
[----:B------:R-:W-:-:S04]  /*74020*/  @P0 LOP3.LUT R246, R246, 0x1000, RZ, 0xfc, !PT ;  /* 0x00001000f6f60812 */ /* 0x000fc800078efcff */
[----:B------:R-:W-:Y:S02]  /*74030*/  LOP3.LUT R246, R246, 0xfffff7ff, RZ, 0xc0, !PT ;  /* 0xfffff7fff6f67812 */ /* 0x000fe400078ec0ff */
[----:B--2---:R-:W-:Y:S01]  /*74040*/  ISETP.LT.AND P2, PT, R251, UR6, !P6 ;  /* 0x00000006fb007c0c */ /* 0x004fe2000f741270 */
[----:B------:R-:W-:Y:S01]  /*74050*/  ULDC UR6, c[0x0][0x22c] ;  /* 0x00008b0000067ab9 */ /* 0x000fe20000000800 */
[----:B----4-:R-:W-:Y:S01]  /*74060*/  ISETP.LT.AND P1, PT, R13, UR7, !P6 ;  /* 0x000000070d007c0c */ /* 0x010fe2000f721270 */
[----:B------:R-:W2:Y:S01]  /*74070*/  LDL.LU R251, [R1+0x1d98] ;  /* 0x001d980001fb7983 */ /* 0x000ea20000300800 */
[----:B------:R-:W-:Y:S01]  /*74080*/  ISETP.LT.AND P0, PT, R16, UR4, !P6 ;  /* 0x0000000410007c0c */ /* 0x000fe2000f701270 */
[----:B------:R-:W-:Y:S01]  /*74090*/  ULDC UR7, c[0x0][0x22c] ;  /* 0x00008b0000077ab9 */ /* 0x000fe20000000800 */
[----:B------:R-:W-:Y:S01]  /*740a0*/  ULDC UR4, c[0x0][0x22c] ;  /* 0x00008b0000047ab9 */ /* 0x000fe20000000800 */
[----:B------:R-:W3:Y:S04]  /*740b0*/  LDL.LU R13, [R1+0x1d94] ;  /* 0x001d9400010d7983 */ /* 0x000ee80000300800 */
[----:B------:R-:W4:Y:S02]  /*740c0*/  LDL.LU R16, [R1+0x1d90] ;  /* 0x001d900001107983 */ /* 0x000f240000300800 */
[----:B------:R-:W-:-:S04]  /*740d0*/  @P2 LOP3.LUT R246, R246, 0x800, RZ, 0xfc, !PT ;  /* 0x00000800f6f62812 */ /* 0x000fc800078efcff */
[----:B------:R-:W-:-:S04]  /*740e0*/  LOP3.LUT R246, R246, 0xfffffbff, RZ, 0xc0, !PT ;  /* 0xfffffbfff6f67812 */ /* 0x000fc800078ec0ff */
[----:B------:R-:W-:-:S04]  /*740f0*/  @P1 LOP3.LUT R246, R246, 0x400, RZ, 0xfc, !PT ;  /* 0x00000400f6f61812 */ /* 0x000fc800078efcff */
[----:B------:R-:W-:-:S04]  /*74100*/  LOP3.LUT R246, R246, 0xfffffdff, RZ, 0xc0, !PT ;  /* 0xfffffdfff6f67812 */ /* 0x000fc800078ec0ff */
[----:B------:R-:W-:Y:S02]  /*74110*/  @P0 LOP3.LUT R246, R246, 0x200, RZ, 0xfc, !PT ;  /* 0x00000200f6f60812 */ /* 0x000fe400078efcff */
[----:B------:R-:W-:Y:S01]  /*74120*/  ISETP.LT.AND P0, PT, R17, UR61, !P6 ;  /* 0x0000003d11007c0c */ /* 0x000fe2000f701270 */
[----:B------:R-:W-:Y:S01]  /*74130*/  ULDC UR61, c[0x0][0x22c] ;  /* 0x00008b00003d7ab9 */ /* 0x000fe20000000800 */
[----:B------:R-:W-:Y:S01]  /*74140*/  LOP3.LUT R246, R246, 0xfffffeff, RZ, 0xc0, !PT ;  /* 0xfffffefff6f67812 */ /* 0x000fe200078ec0ff */
[----:B------:R-:W4:Y:S01]  /*74150*/  LDL.LU R17, [R1+0x1d8c] ;  /* 0x001d8c0001117983 */ /* 0x000f220000300800 */
[----:B------:R-:W-:Y:S01]  /*74160*/  ISETP.LT.AND P2, PT, R9, UR6, !P6 ;  /* 0x0000000609007c0c */ /* 0x000fe2000f741270 */
[----:B------:R-:W-:Y:S01]  /*74170*/  ULDC UR6, c[0x0][0x22c] ;  /* 0x00008b0000067ab9 */ /* 0x000fe20000000800 */
[----:B------:R-:W-:Y:S01]  /*74180*/  ISETP.LT.AND P1, PT, R10, UR7, !P6 ;  /* 0x000000070a007c0c */ /* 0x000fe2000f721270 */
[----:B------:R-:W4:Y:S01]  /*74190*/  LDL.LU R9, [R1+0x1d88] ;  /* 0x001d880001097983 */ /* 0x000f220000300800 */
[----:B------:R-:W-:-:S03]  /*741a0*/  ULDC UR7, c[0x0][0x22c] ;  /* 0x00008b0000077ab9 */ /* 0x000fc60000000800 */
[----:B------:R-:W4:Y:S02]  /*741b0*/  LDL.LU R10, [R1+0x1d84] ;  /* 0x001d8400010a7983 */ /* 0x000f240000300800 */
[----:B------:R-:W-:Y:S02]  /*741c0*/  @P0 LOP3.LUT R246, R246, 0x100, RZ, 0xfc, !PT ;  /* 0x00000100f6f60812 */ /* 0x000fe400078efcff */
[----:B------:R-:W-:Y:S01]  /*741d0*/  ISETP.LT.AND P0, PT, R247, UR4, !P6 ;  /* 0x00000004f7007c0c */ /* 0x000fe2000f701270 */
[----:B------:R-:W-:Y:S01]  /*741e0*/  ULDC UR4, c[0x0][0x22c] ;  /* 0x00008b0000047ab9 */ /* 0x000fe20000000800 */
[----:B------:R-:W2:Y:S01]  /*741f0*/  LDL.LU R247, [R1+0x1d80] ;  /* 0x001d800001f77983 */ /* 0x000ea20000300800 */
        /* <DEDUP_REMOVED lines=8> */
[----:B------:R-:W-:Y:S01]  /*74280*/  ISETP.LT.AND P2, PT, R249, UR6, !P6 ;  /* 0x00000006f9007c0c */ /* 0x000fe2000f741270 */
[----:B------:R-:W-:Y:S01]  /*74290*/  ULDC UR6, c[0x0][0x22c] ;  /* 0x00008b0000067ab9 */ /* 0x000fe20000000800 */
[----:B------:R-:W-:Y:S01]  /*742a0*/  LOP3.LUT R246, R246, 0xffffffef, RZ, 0xc0, !PT ;  /* 0xffffffeff6f67812 */ /* 0x000fe200078ec0ff */
[----:B------:R-:W3:Y:S01]  /*742b0*/  LDL.LU R248, [R1+0x1d7c] ;  /* 0x001d7c0001f87983 */ /* 0x000ee20000300800 */
[----:B------:R-:W-:Y:S01]  /*742c0*/  ISETP.LT.AND P1, PT, R250, UR7, !P6 ;  /* 0x00000007fa007c0c */ /* 0x000fe2000f721270 */
[----:B------:R-:W-:Y:S02]  /*742d0*/  ULDC UR7, c[0x0][0x22c] ;  /* 0x00008b0000077ab9 */ /* 0x000fe40000000800 */
[----:B------:R-:W4:Y:S04]  /*742e0*/  LDL.LU R249, [R1+0x1d78] ;  /* 0x001d780001f97983 */ /* 0x000f280000300800 */
[----:B------:R-:W-:Y:S01]  /*742f0*/  @P0 LOP3.LUT R246, R246, 0x10, RZ, 0xfc, !PT ;  /* 0x00000010f6f60812 */ /* 0x000fe200078efcff */
[----:B------:R-:W4:Y:S03]  /*74300*/  LDL.LU R250, [R1+0x1d74] ;  /* 0x001d740001fa7983 */ /* 0x000f260000300800 */
[----:B------:R-:W-:Y:S01]  /*74310*/  LOP3.LUT R246, R246, 0xfffffff7, RZ, 0xc0, !PT ;  /* 0xfffffff7f6f67812 */ /* 0x000fe200078ec0ff */
[----:B------:R-:W4:Y:S03]  /*74320*/  LDL.LU R11, [R1+0x848] ;  /* 0x00084800010b7983 */ /* 0x000f260000300800 */
[----:B------:R-:W-:-:S02]  /*74330*/  @P2 LOP3.LUT R246, R246, 0x8, RZ, 0xfc, !PT ;  /* 0x00000008f6f62812 */ /* 0x000fc400078efcff */
[----:B------:R-:W-:Y:S01]  /*74340*/  ISETP.LT.AND P0, PT, R18, UR4, !P6 ;  /* 0x0000000412007c0c */ /* 0x000fe2000f701270 */
[----:B------:R-:W-:Y:S01]  /*74350*/  ULDC UR4, c[0x0][0x22c] ;  /* 0x00008b0000047ab9 */ /* 0x000fe20000000800 */
        /* <DEDUP_REMOVED lines=8> */
[----:B------:R-:W-:Y:S01]  /*743e0*/  ISETP.LT.AND P1, PT, R21, UR7, !P6 ;  /* 0x0000000715007c0c */ /* 0x000fe2000f721270 */
[----:B------:R-:W-:Y:S01]  /*743f0*/  ULDC UR7, c[0x0][0x22c] ;  /* 0x00008b0000077ab9 */ /* 0x000fe20000000800 */
[----:B------:R-:W-:-:S09]  /*74400*/  LOP3.LUT R246, R246, 0xfffffffe, RZ, 0xc0, !PT ;  /* 0xfffffffef6f67812 */ /* 0x000fd200078ec0ff */
[----:B------:R-:W-:Y:S02]  /*74410*/  @P0 LOP3.LUT R246, R246, 0x1, RZ, 0xfc, !PT ;  /* 0x00000001f6f60812 */ /* 0x000fe400078efcff */
[----:B------:R-:W-:Y:S01]  /*74420*/  ISETP.LT.AND P0, PT, R22, UR4, !P6 ;  /* 0x0000000416007c0c */ /* 0x000fe2000f701270 */
[----:B------:R-:W-:Y:S01]  /*74430*/  ULDC UR4, c[0x0][0x22c] ;  /* 0x00008b0000047ab9 */ /* 0x000fe20000000800 */
        /* <DEDUP_REMOVED lines=10> */
[----:B------:R-:W-:Y:S02]  /*744e0*/  LOP3.LUT R247, R247, 0xefffffff, RZ, 0xc0, !PT ;  /* 0xeffffffff7f77812 */ /* 0x000fe400078ec0ff */
[----:B------:R-:W-:Y:S01]  /*744f0*/  ISETP.LT.AND P1, PT, R25, UR7, !P6 ;  /* 0x0000000719007c0c */ /* 0x000fe2000f721270 */
[----:B------:R-:W-:-:S06]  /*74500*/  ULDC UR7, c[0x0][0x22c] ;  /* 0x00008b0000077ab9 */ /* 0x000fcc0000000800 */
        /* <DEDUP_REMOVED lines=111> */
[----:B---3--:R-:W-:-:S02]  /*74c00*/  LOP3.LUT R248, R248, 0x7fffffff, RZ, 0xc0, !PT ;  /* 0x7ffffffff8f87812 */ /* 0x008fc400078ec0ff */
[----:B------:R-:W-:-:S03]  /*74c10*/  LOP3.LUT R247, R247, 0xfffffffe, RZ, 0xc0, !PT ;  /* 0xfffffffef7f77812 */ /* 0x000fc600078ec0ff */
[----:B------:R-:W-:-:S04]  /*74c20*/  @P2 LOP3.LUT R248, R248, 0x80000000, RZ, 0xfc, !PT ;  /* 0x80000000f8f82812 */ /* 0x000fc800078efcff */
        /* <DEDUP_REMOVED lines=125> */
[----:B----4-:R-:W-:-:S02]  /*75400*/  LOP3.LUT R249, R249, 0x7fffffff, RZ, 0xc0, !PT ;  /* 0x7ffffffff9f97812 */ /* 0x010fc400078ec0ff */
        /* <DEDUP_REMOVED lines=127> */
[----:B------:R-:W-:-:S02]  /*75c00*/  LOP3.LUT R250, R250, 0x7fffffff, RZ, 0xc0, !PT ;  /* 0x7ffffffffafa7812 */ /* 0x000fc400078ec0ff */
        /* <DEDUP_REMOVED lines=38> */
[----:B------:R-:W-:Y:S02]  /*75e70*/  @P1 LOP3.LUT R250, R250, 0x400000, RZ, 0xfc, !PT ;  /* 0x00400000fafa1812 */ /* 0x000fe400078efcff */
[----:B------:R-:W-:Y:S02]  /*75e80*/  ISETP.LT.AND P1, PT, R127, UR61, !P6 ;  /* 0x0000003d7f007c0c */ /* 0x000fe4000f721270 */
[----:B------:R-:W-:-:S04]  /*75e90*/  LOP3.LUT R250, R250, 0xffdfffff, RZ, 0xc0, !PT ;  /* 0xffdffffffafa7812 */ /* 0x000fc800078ec0ff */
[----:B------:R-:W-:Y:S02]  /*75ea0*/  @P0 LOP3.LUT R250, R250, 0x200000, RZ, 0xfc, !PT ;  /* 0x00200000fafa0812 */ /* 0x000fe400078efcff */
[----:B------:R-:W-:Y:S02]  /*75eb0*/  ISETP.LT.AND P0, PT, R128, UR6, !P6 ;  /* 0x0000000680007c0c */ /* 0x000fe4000f701270 */
[----:B------:R-:W-:-:S04]  /*75ec0*/  LOP3.LUT R250, R250, 0xffefffff, RZ, 0xc0, !PT ;  /* 0xffeffffffafa7812 */ /* 0x000fc800078ec0ff */
[----:B------:R-:W-:-:S04]  /*75ed0*/  @P1 LOP3.LUT R250, R250, 0x100000, RZ, 0xfc, !PT ;  /* 0x00100000fafa1812 */ /* 0x000fc800078efcff */
[----:B------:R-:W-:Y:S02]  /*75ee0*/  LOP3.LUT R250, R250, 0xfff7ffff, RZ, 0xc0, !PT ;  /* 0xfff7fffffafa7812 */ /* 0x000fe400078ec0ff */
[----:B------:R-:W-:Y:S02]  /*75ef0*/  R2UR UR61, R14 ;  /* 0x000000000e3d72ca */ /* 0x000fe400000e0000 */
[----:B------:R-:W2:Y:S01]  /*75f00*/  LDL.LU R14, [R1+0x1d70] ;  /* 0x001d7000010e7983 */ /* 0x000ea20000300800 */
[----:B------:R-:W-:Y:S02]  /*75f10*/  R2UR UR6, R15 ;  /* 0x000000000f0672ca */ /* 0x000fe400000e0000 */
[----:B------:R-:W-:Y:S01]  /*75f20*/  ISETP.LT.AND P1, PT, R129, UR7, !P6 ;  /* 0x0000000781007c0c */ /* 0x000fe2000f721270 */
[----:B------:R-:W2:Y:S01]  /*75f30*/  LDL.LU R15, [R1+0x1d6c] ;  /* 0x001d6c00010f7983 */ /* 0x000ea20000300800 */
[----:B------:R-:W-:Y:S02]  /*75f40*/  @P0 LOP3.LUT R250, R250, 0x80000, RZ, 0xfc, !PT ;  /* 0x00080000fafa0812 */ /* 0x000fe400078efcff */
[----:B------:R-:W-:-:S02]  /*75f50*/  R2UR UR7, R12 ;  /* 0x000000000c0772ca */ /* 0x000fc400000e0000 */
[----:B------:R-:W-:Y:S01]  /*75f60*/  ISETP.LT.AND P0, PT, R130, UR4, !P6 ;  /* 0x0000000482007c0c */ /* 0x000fe2000f701270 */
[----:B------:R-:W3:Y:S01]  /*75f70*/  LDL.LU R12, [R1+0x1d68] ;  /* 0x001d6800010c7983 */ /* 0x000ee20000300800 */
[----:B------:R-:W-:-:S03]  /*75f80*/  R2UR UR4, R252 ;  /* 0x00000000fc0472ca */ /* 0x000fc600000e0000 */
[----:B------:R-:W4:Y:S01]  /*75f90*/  LDL.LU R252, [R1+0x1d64] ;  /* 0x001d640001fc7983 */ /* 0x000f220000300800 */
[----:B------:R-:W-:-:S04]  /*75fa0*/  LOP3.LUT R250, R250, 0xfffbffff, RZ, 0xc0, !PT ;  /* 0xfffbfffffafa7812 */ /* 0x000fc800078ec0ff */
[----:B------:R-:W-:-:S05]  /*75fb0*/  @P1 LOP3.LUT R250, R250, 0x40000, RZ, 0xfc, !PT ;  /* 0x00040000fafa1812 */ /* 0x000fca00078efcff */
[----:B------:R-:W-:Y:S02]  /*75fc0*/  ISETP.LT.AND P1, PT, R131, UR4, !P6 ;  /* 0x0000000483007c0c */ /* 0x000fe4000f721270 */
[----:B------:R-:W-:Y:S02]  /*75fd0*/  R2UR UR4, R251 ;  /* 0x00000000fb0472ca */ /* 0x000fe400000e0000 */
[----:B------:R-:W2:Y:S01]  /*75fe0*/  LDL.LU R251, [R1+0x1d60] ;  /* 0x001d600001fb7983 */ /* 0x000ea20000300800 */
[----:B------:R-:W-:-:S04]  /*75ff0*/  LOP3.LUT R250, R250, 0xfffdffff, RZ, 0xc0, !PT ;  /* 0xfffdfffffafa7812 */ /* 0x000fc800078ec0ff */
[----:B------:R-:W-:Y:S02]  /*76000*/  @P0 LOP3.LUT R250, R250, 0x20000, RZ, 0xfc, !PT ;  /* 0x00020000fafa0812 */ /* 0x000fe400078efcff */
[----:B------:R-:W-:Y:S02]  /*76010*/  ISETP.LT.AND P0, PT, R132, UR7, !P6 ;  /* 0x0000000784007c0c */ /* 0x000fe4000f701270 */
[----:B------:R-:W-:-:S04]  /*76020*/  LOP3.LUT R250, R250, 0xfffeffff, RZ, 0xc0, !PT ;  /* 0xfffefffffafa7812 */ /* 0x000fc800078ec0ff */
[----:B------:R-:W-:Y:S02]  /*76030*/  @P1 LOP3.LUT R250, R250, 0x10000, RZ, 0xfc, !PT ;  /* 0x00010000fafa1812 */ /* 0x000fe400078efcff */
[----:B------:R-:W-:Y:S02]  /*76040*/  ISETP.LT.AND P1, PT, R133, UR6, !P6 ;  /* 0x0000000685007c0c */ /* 0x000fe4000f721270 */
[----:B------:R-:W-:-:S04]  /*76050*/  LOP3.LUT R250, R250, 0xffff7fff, RZ, 0xc0, !PT ;  /* 0xffff7ffffafa7812 */ /* 0x000fc800078ec0ff */
[----:B------:R-:W-:Y:S02]  /*76060*/  @P0 LOP3.LUT R250, R250, 0x8000, RZ, 0xfc, !PT ;  /* 0x00008000fafa0812 */ /* 0x000fe400078efcff */
[----:B------:R-:W-:Y:S01]  /*76070*/  ISETP.LT.AND P0, PT, R134, UR61, !P6 ;  /* 0x0000003d86007c0c */ /* 0x000fe2000f701270 */
[----:B------:R-:W-:Y:S01]  /*76080*/  ULDC UR61, c[0x0][0x22c] ;  /* 0x00008b00003d7ab9 */ /* 0x000fe20000000800 */
        /* <DEDUP_REMOVED lines=60> */
[----:B----4-:R-:W-:Y:S02]  /*76450*/  R2UR UR6, R252 ;  /* 0x00000000fc0672ca */ /* 0x010fe400000e0000 */
[----:B------:R-:W4:Y:S04]  /*76460*/  LDL.LU R252, [R1+0x1d5c] ;  /* 0x001d5c0001fc7983 */ /* 0x000f280000300800 */
[----:B------:R-:W3:Y:S04]  /*76470*/  LDL.LU R32, [R1+0x82c] ;  /* 0x00082c0001207983 */ /* 0x000ee80000300800 */
[----:B------:R-:W3:Y:S01]  /*76480*/  LDL.LU R20, [R1+0x840] ;  /* 0x0008400001147983 */ /* 0x000ee20000300800 */
[----:B--2---:R-:W-:-:S03]  /*76490*/  LOP3.LUT R251, R251, 0x7fffffff, RZ, 0xc0, !PT ;  /* 0x7ffffffffbfb7812 */ /* 0x004fc600078ec0ff */
[----:B------:R-:W2:Y:S01]  /*764a0*/  LDL.LU R21, [R1+0x828] ;  /* 0x0008280001157983 */ /* 0x000ea20000300800 */
[----:B------:R-:W-:-:S03]  /*764b0*/  @P0 LOP3.LUT R251, R251, 0x80000000, RZ, 0xfc, !PT ;  /* 0x80000000fbfb0812 */ /* 0x000fc600078efcff */
[----:B------:R-:W2:Y:S01]  /*764c0*/  LDL.LU R18, [R1+0x838] ;  /* 0x0008380001127983 */ /* 0x000ea20000300800 */
[----:B------:R-:W-:Y:S01]  /*764d0*/  ISETP.LT.AND P0, PT, R150, UR45, !P6 ;  /* 0x0000002d96007c0c */ /* 0x000fe2000f701270 */
[----:B------:R-:W-:Y:S01]  /*764e0*/  ULDC UR45, c[0x0][0x22c] ;  /* 0x00008b00002d7ab9 */ /* 0x000fe20000000800 */
[----:B------:R-:W-:Y:S01]  /*764f0*/  LOP3.LUT R251, R251, 0xbfffffff, RZ, 0xc0, !PT ;  /* 0xbffffffffbfb7812 */ /* 0x000fe200078ec0ff */
[----:B------:R-:W2:Y:S03]  /*76500*/  LDL.LU R24, [R1+0x478] ;  /* 0x0004780001187983 */ /* 0x000ea60000300800 */
[----:B------:R-:W-:Y:S01]  /*76510*/  @P1 LOP3.LUT R251, R251, 0x40000000, RZ, 0xfc, !PT ;  /* 0x40000000fbfb1812 */ /* 0x000fe200078efcff */
        /* <DEDUP_REMOVED lines=133> */
[----:B----4-:R-:W-:-:S04]  /*76d70*/  LOP3.LUT R252, R252, 0x7fffffff, RZ, 0xc0, !PT ;  /* 0x7ffffffffcfc7812 */ /* 0x010fc800078ec0ff */
        /* <DEDUP_REMOVED lines=85> */
[----:B------:R-:W-:Y:S02]  /*772d0*/  LOP3.LUT R252, R252, 0xffffffdf, RZ, 0xc0, !PT ;  /* 0xffffffdffcfc7812 */ /* 0x000fe400078ec0ff */
[----:B------:R-:W-:Y:S02]  /*772e0*/  R2UR UR7, R11 ;  /* 0x000000000b0772ca */ /* 0x000fe400000e0000 */
[----:B------:R-:W0:Y:S01]  /*772f0*/  S2R R11, SR_TID.X ;  /* 0x00000000000b7919 */ /* 0x000e220000002100 */
[----:B------:R-:W-:Y:S02]  /*77300*/  @P0 LOP3.LUT R252, R252, 0x20, RZ, 0xfc, !PT ;  /* 0x00000020fcfc0812 */ /* 0x000fe400078efcff */
[----:B------:R-:W-:-:S02]  /*77310*/  ISETP.LT.AND P2, PT, R208, UR26, !P6 ;  /* 0x0000001ad0007c0c */ /* 0x000fc4000f741270 */
        /* <DEDUP_REMOVED lines=9> */
[----:B------:R-:W-:Y:S01]  /*773b0*/  LOP3.LUT R252, R252, 0xfffffffd, RZ, 0xc0, !PT ;  /* 0xfffffffdfcfc7812 */ /* 0x000fe200078ec0ff */
[----:B0-----:R-:W-:-:S03]  /*773c0*/  IMAD.SHL.U32 R11, R11, 0x8, RZ ;  /* 0x000000080b0b7824 */ /* 0x001fc600078e00ff */
[----:B------:R-:W-:Y:S02]  /*773d0*/  @P1 LOP3.LUT R252, R252, 0x2, RZ, 0xfc, !PT ;  /* 0x00000002fcfc1812 */ /* 0x000fe400078efcff */
[----:B------:R-:W-:Y:S02]  /*773e0*/  LOP3.LUT R11, R11, 0x300, RZ, 0xc0, !PT ;  /* 0x000003000b0b7812 */ /* 0x000fe400078ec0ff */
[----:B------:R-:W-:Y:S02]  /*773f0*/  LOP3.LUT R252, R252, 0xfffffffe, RZ, 0xc0, !PT ;  /* 0xfffffffefcfc7812 */ /* 0x000fe400078ec0ff */
[----:B---3--:R-:W-:Y:S01]  /*77400*/  PRMT R20, R20, 0x5410, R32 ;  /* 0x0000541014147816 */ /* 0x008fe20000000020 */
[----:B------:R-:W-:Y:S01]  /*77410*/  IMAD.IADD R47, R13, 0x1, R11 ;  /* 0x000000010d2f7824 */ /* 0x000fe200078e020b */
[----:B------:R-:W-:Y:S02]  /*77420*/  @P2 LOP3.LUT R252, R252, 0x1, RZ, 0xfc, !PT ;  /* 0x00000001fcfc2812 */ /* 0x000fe400078efcff */
[----:B--2---:R-:W-:-:S02]  /*77430*/  PRMT R21, R18, 0x5410, R21 ;  /* 0x0000541012157816 */ /* 0x004fc40000000015 */
[----:B------:R-:W-:Y:S02]  /*77440*/  PRMT R22, R22, 0x5410, R24 ;  /* 0x0000541016167816 */ /* 0x000fe40000000018 */
[----:B------:R-:W-:Y:S02]  /*77450*/  PRMT R23, R19, 0x5410, R23 ;  /* 0x0000541013177816 */ /* 0x000fe40000000017 */
[----:B------:R-:W-:Y:S02]  /*77460*/  ISETP.LT.AND P2, PT, R214, UR32, !P6 ;  /* 0x00000020d6007c0c */ /* 0x000fe4000f741270 */
[----:B------:R-:W2:Y:S04]  /*77470*/  LDL R214, [R1+0xe80] ;  /* 0x000e800001d67983 */ /* 0x000ea80000100800 */
[----:B------:R-:W3:Y:S04]  /*77480*/  LDL.LU R13, [R1+0x1d58] ;  /* 0x001d5800010d7983 */ /* 0x000ee80000300800 */
[----:B------:R-:W4:Y:S04]  /*77490*/  LDL.LU R41, [R1+0x84c] ;  /* 0x00084c0001297983 */ /* 0x000f280000300800 */
[----:B------:R0:W-:Y:S04]  /*774a0*/  STSM.16.M88.4 [R47], R20 ;  /* 0x000000142f007844 */ /* 0x0001e80000000200 */
[----:B------:R-:W4:Y:S04]  /*774b0*/  LDL.LU R40, [R1+0x85c] ;  /* 0x00085c0001287983 */ /* 0x000f280000300800 */
[----:B------:R-:W2:Y:S01]  /*774c0*/  LDL.LU R39, [R1+0x83c] ;  /* 0x00083c0001277983 */ /* 0x000ea20000300800 */
[----:B0-----:R-:W-:-:S03]  /*774d0*/  PRMT R20, R30, 0x5410, R31 ;  /* 0x000054101e147816 */ /* 0x001fc6000000001f */
[----:B------:R-:W2:Y:S04]  /*774e0*/  LDL.LU R30, [R1+0x854] ;  /* 0x00085400011e7983 */ /* 0x000ea80000300800 */
[----:B------:R-:W3:Y:S04]  /*774f0*/  LDL.LU R38, [R1+0x490] ;  /* 0x0004900001267983 */ /* 0x000ee80000300800 */
[----:B------:R-:W3:Y:S01]  /*77500*/  LDL.LU R33, [R1+0x4a0] ;  /* 0x0004a00001217983 */ /* 0x000ee20000300800 */
[----:B------:R-:W-:Y:S02]  /*77510*/  PRMT R21, R0, 0x5410, R25 ;  /* 0x0000541000157816 */ /* 0x000fe40000000019 */
[----:B------:R-:W0:Y:S01]  /*77520*/  S2R R0, SR_TID.X ;  /* 0x0000000000007919 */ /* 0x000e220000002100 */
[----:B------:R-:W2:Y:S04]  /*77530*/  LDL.LU R32, [R1+0x488] ;  /* 0x0004880001207983 */ /* 0x000ea80000300800 */
[----:B------:R-:W2:Y:S04]  /*77540*/  LDL.LU R31, [R1+0x498] ;  /* 0x00049800011f7983 */ /* 0x000ea80000300800 */
[----:B------:R-:W2:Y:S04]  /*77550*/  LDL.LU R45, [R1+0x858] ;  /* 0x00085800012d7983 */ /* 0x000ea80000300800 */
[----:B------:R-:W2:Y:S04]  /*77560*/  LDL.LU R44, [R1+0x86c] ;  /* 0x00086c00012c7983 */ /* 0x000ea80000300800 */
[----:B------:R-:W2:Y:S04]  /*77570*/  LDL.LU R43, [R1+0x850] ;  /* 0x00085000012b7983 */ /* 0x000ea80000300800 */
[----:B------:R-:W2:Y:S01]  /*77580*/  LDL.LU R34, [R1+0x864] ;  /* 0x0008640001227983 */ /* 0x000ea20000300800 */
[----:B------:R-:W-:-:S03]  /*77590*/  PRMT R22, R26, 0x5410, R29 ;  /* 0x000054101a167816 */ /* 0x000fc6000000001d */
[----:B------:R-:W2:Y:S01]  /*775a0*/  LDL.LU R42, [R1+0x49c] ;  /* 0x00049c00012a7983 */ /* 0x000ea20000300800 */
[----:B0-----:R-:W-:-:S03]  /*775b0*/  LOP3.LUT R0, R0, 0x7f, RZ, 0xc0, !PT ;  /* 0x0000007f00007812 */ /* 0x001fc600078ec0ff */
[----:B------:R-:W2:Y:S01]  /*775c0*/  LDL.LU R37, [R1+0x4b0] ;  /* 0x0004b00001257983 */ /* 0x000ea20000300800 */
[----:B------:R-:W-:Y:S01]  /*775d0*/  LEA R0, R0, UR4, 0x4 ;  /* 0x0000000400007c11 */ /* 0x000fe2000f8e20ff */
[----:B------:R-:W-:Y:S01]  /*775e0*/  BAR.SYNC.DEFER_BLOCKING 0x0 ;  /* 0x0000000000007b1d */ /* 0x000fe20000010000 */
[----:B------:R-:W-:-:S05]  /*775f0*/  PRMT R23, R27, 0x5410, R28 ;  /* 0x000054101b177816 */ /* 0x000fca000000001c */
[----:B------:R-:W-:Y:S01]  /*77600*/  ULDC UR4, c[0x0][0x248] ;  /* 0x0000920000047ab9 */ /* 0x000fe20000000800 */
[----:B------:R-:W2:Y:S04]  /*77610*/  LDL.LU R36, [R1+0x494] ;  /* 0x0004940001247983 */ /* 0x000ea80000300800 */
[----:B------:R-:W2:Y:S04]  /*77620*/  LDL.LU R35, [R1+0x4a8] ;  /* 0x0004a80001237983 */ /* 0x000ea80000300800 */
[----:B------:R-:W2:Y:S04]  /*77630*/  LDL.LU R50, [R1+0x868] ;  /* 0x0008680001327983 */ /* 0x000ea80000300800 */
[----:B------:R-:W2:Y:S04]  /*77640*/  LDL.LU R49, [R1+0x87c] ;  /* 0x00087c0001317983 */ /* 0x000ea80000300800 */
[----:B------:R-:W-:Y:S01]  /*77650*/  LDS.128 R176, [R0] ;  /* 0x0000000000b07984 */ /* 0x000fe20000000c00 */
[----:B------:R-:W-:Y:S06]  /*77660*/  BAR.SYNC.DEFER_BLOCKING 0x0 ;  /* 0x0000000000007b1d */ /* 0x000fec0000010000 */
[----:B------:R-:W2:Y:S04]  /*77670*/  LDL.LU R48, [R1+0x860] ;  /* 0x0008600001307983 */ /* 0x000ea80000300800 */
[----:B------:R4:W-:Y:S01]  /*77680*/  STSM.16.M88.4 [R47], R20 ;  /* 0x000000142f007844 */ /* 0x0009e20000000200 */
[----:B------:R-:W-:Y:S06]  /*77690*/  BAR.SYNC.DEFER_BLOCKING 0x0 ;  /* 0x0000000000007b1d */ /* 0x000fec0000010000 */
[----:B------:R-:W0:Y:S01]  /*776a0*/  LDS.128 R172, [R0] ;  /* 0x0000000000ac7984 */ /* 0x000e220000000c00 */
[----:B----4-:R-:W-:-:S02]  /*776b0*/  PRMT R20, R40, 0x5410, R41 ;  /* 0x0000541028147816 */ /* 0x010fc40000000029 */
[----:B---3--:R-:W-:Y:S02]  /*776c0*/  PRMT R22, R33, 0x5410, R38 ;  /* 0x0000541021167816 */ /* 0x008fe40000000026 */
[----:B------:R-:W3:Y:S04]  /*776d0*/  LDL.LU R38, [R1+0x874] ;  /* 0x0008740001267983 */ /* 0x000ee80000300800 */
[----:B------:R-:W4:Y:S04]  /*776e0*/  LDL.LU R46, [R1+0x4ac] ;  /* 0x0004ac00012e7983 */ /* 0x000f280000300800 */
[----:B------:R-:W4:Y:S01]  /*776f0*/  LDL.LU R41, [R1+0x4c0] ;  /* 0x0004c00001297983 */ /* 0x000f220000300800 */
[----:B--2---:R-:W-:-:S02]  /*77700*/  PRMT R21, R30, 0x5410, R39 ;  /* 0x000054101e157816 */ /* 0x004fc40000000027 */
[----:B------:R-:W-:Y:S01]  /*77710*/  PRMT R23, R31, 0x5410, R32 ;  /* 0x000054101f177816 */ /* 0x000fe20000000020 */
[----:B------:R-:W-:Y:S06]  /*77720*/  BAR.SYNC.DEFER_BLOCKING 0x0 ;  /* 0x0000000000007b1d */ /* 0x000fec0000010000 */
[----:B------:R-:W2:Y:S04]  /*77730*/  LDL.LU R40, [R1+0x4a4] ;  /* 0x0004a40001287983 */ /* 0x000ea80000300800 */
[----:B------:R-:W2:Y:S04]  /*77740*/  LDL.LU R39, [R1+0x4b8] ;  /* 0x0004b80001277983 */ /* 0x000ea80000300800 */
[----:B------:R-:W2:Y:S04]  /*77750*/  LDL.LU R55, [R1+0x878] ;  /* 0x0008780001377983 */ /* 0x000ea80000300800 */
[----:B------:R-:W2:Y:S04]  /*77760*/  LDL.LU R53, [R1+0x88c] ;  /* 0x00088c0001357983 */ /* 0x000ea80000300800 */
[----:B------:R1:W-:Y:S01]  /*77770*/  STSM.16.M88.4 [R47], R20 ;  /* 0x000000142f007844 */ /* 0x0003e20000000200 */
[----:B------:R-:W-:Y:S06]  /*77780*/  BAR.SYNC.DEFER_BLOCKING 0x0 ;  /* 0x0000000000007b1d */ /* 0x000fec0000010000 */
[----:B------:R-:W2:Y:S04]  /*77790*/  LDL.LU R52, [R1+0x870] ;  /* 0x0008700001347983 */ /* 0x000ea80000300800 */
[----:B------:R-:W0:Y:S01]  /*777a0*/  LDS.128 R168, [R0] ;  /* 0x0000000000a87984 */ /* 0x000e220000000c00 */
[----:B-1----:R-:W-:-:S02]  /*777b0*/  PRMT R22, R37, 0x5410, R42 ;  /* 0x0000541025167816 */ /* 0x002fc4000000002a */
[----:B------:R-:W-:Y:S01]  /*777c0*/  PRMT R20, R44, 0x5410, R45 ;  /* 0x000054102c147816 */ /* 0x000fe2000000002d */
[----:B------:R-:W2:Y:S01]  /*777d0*/  LDL.LU R42, [R1+0x884] ;  /* 0x00088400012a7983 */ /* 0x000ea20000300800 */
[----:B------:R-:W-:-:S03]  /*777e0*/  PRMT R21, R34, 0x5410, R43 ;  /* 0x0000541022157816 */ /* 0x000fc6000000002b */
[----:B------:R-:W2:Y:S01]  /*777f0*/  LDL.LU R51, [R1+0x4bc] ;  /* 0x0004bc0001337983 */ /* 0x000ea20000300800 */
[----:B------:R-:W-:Y:S01]  /*77800*/  PRMT R23, R35, 0x5410, R36 ;  /* 0x0000541023177816 */ /* 0x000fe20000000024 */
[----:B------:R-:W-:Y:S06]  /*77810*/  BAR.SYNC.DEFER_BLOCKING 0x0 ;  /* 0x0000000000007b1d */ /* 0x000fec0000010000 */
[----:B------:R-:W2:Y:S04]  /*77820*/  LDL.LU R45, [R1+0x4d0] ;  /* 0x0004d000012d7983 */ /* 0x000ea80000300800 */
[----:B------:R-:W2:Y:S04]  /*77830*/  LDL.LU R44, [R1+0x4b4] ;  /* 0x0004b400012c7983 */ /* 0x000ea80000300800 */
[----:B------:R-:W2:Y:S04]  /*77840*/  LDL.LU R43, [R1+0x4c8] ;  /* 0x0004c800012b7983 */ /* 0x000ea80000300800 */
[----:B------:R-:W2:Y:S04]  /*77850*/  LDL.LU R58, [R1+0x888] ;  /* 0x00088800013a7983 */ /* 0x000ea80000300800 */
[----:B------:R1:W-:Y:S04]  /*77860*/  STSM.16.M88.4 [R47], R20 ;  /* 0x000000142f007844 */ /* 0x0003e80000000200 */
[----:B------:R-:W2:Y:S04]  /*77870*/  LDL.LU R57, [R1+0x89c] ;  /* 0x00089c0001397983 */ /* 0x000ea80000300800 */
[----:B------:R-:W2:Y:S01]  /*77880*/  LDL.LU R56, [R1+0x880] ;  /* 0x0008800001387983 */ /* 0x000ea20000300800 */
[----:B------:R-:W-:Y:S01]  /*77890*/  BAR.SYNC.DEFER_BLOCKING 0x0 ;  /* 0x0000000000007b1d */ /* 0x000fe20000010000 */
[----:B-1----:R-:W-:-:S05]  /*778a0*/  PRMT R20, R49, 0x5410, R50 ;  /* 0x0000541031147816 */ /* 0x002fca0000000032 */
[----:B------:R-:W1:Y:S01]  /*778b0*/  LDS.128 R164, [R0] ;  /* 0x0000000000a47984 */ /* 0x000e620000000c00 */
[----:B----4-:R-:W-:-:S03]  /*778c0*/  PRMT R22, R41, 0x5410, R46 ;  /* 0x0000541029167816 */ /* 0x010fc6000000002e */
[----:B------:R-:W4:Y:S04]  /*778d0*/  LDL.LU R46, [R1+0x894] ;  /* 0x00089400012e7983 */ /* 0x000f280000300800 */
[----:B------:R-:W4:Y:S04]  /*778e0*/  LDL.LU R54, [R1+0x4cc] ;  /* 0x0004cc0001367983 */ /* 0x000f280000300800 */
[----:B------:R-:W4:Y:S01]  /*778f0*/  LDL.LU R50, [R1+0x4e0] ;  /* 0x0004e00001327983 */ /* 0x000f220000300800 */
[----:B---3--:R-:W-:-:S03]  /*77900*/  PRMT R21, R38, 0x5410, R48 ;  /* 0x0000541026157816 */ /* 0x008fc60000000030 */
[----:B------:R-:W3:Y:S01]  /*77910*/  LDL.LU R49, [R1+0x4c4] ;  /* 0x0004c40001317983 */ /* 0x000ee20000300800 */
[----:B--2---:R-:W-:Y:S01]  /*77920*/  PRMT R23, R39, 0x5410, R40 ;  /* 0x0000541027177816 */ /* 0x004fe20000000028 */
[----:B------:R-:W-:Y:S06]  /*77930*/  BAR.SYNC.DEFER_BLOCKING 0x0 ;  /* 0x0000000000007b1d */ /* 0x000fec0000010000 */
[----:B------:R-:W3:Y:S04]  /*77940*/  LDL.LU R48, [R1+0x4d8] ;  /* 0x0004d80001307983 */ /* 0x000ee80000300800 */
[----:B------:R-:W2:Y:S04]  /*77950*/  LDL.LU R66, [R1+0x898] ;  /* 0x0008980001427983 */ /* 0x000ea80000300800 */
[----:B------:R-:W2:Y:S04]  /*77960*/  LDL.LU R65, [R1+0x8ac] ;  /* 0x0008ac0001417983 */ /* 0x000ea80000300800 */
[----:B------:R-:W2:Y:S04]  /*77970*/  LDL.LU R64, [R1+0x890] ;  /* 0x0008900001407983 */ /* 0x000ea80000300800 */
[----:B------:R0:W-:Y:S01]  /*77980*/  STSM.16.M88.4 [R47], R20 ;  /* 0x000000142f007844 */ /* 0x0001e20000000200 */
[----:B------:R-:W-:Y:S06]  /*77990*/  BAR.SYNC.DEFER_BLOCKING 0x0 ;  /* 0x0000000000007b1d */ /* 0x000fec0000010000 */
[----:B------:R-:W1:Y:S01]  /*779a0*/  LDS.128 R160, [R0] ;  /* 0x0000000000a07984 */ /* 0x000e620000000c00 */
[----:B0-----:R-:W-:-:S02]  /*779b0*/  PRMT R20, R53, 0x5410, R55 ;  /* 0x0000541035147816 */ /* 0x001fc40000000037 */
[----:B------:R-:W-:Y:S02]  /*779c0*/  PRMT R22, R45, 0x5410, R51 ;  /* 0x000054102d167816 */ /* 0x000fe40000000033 */
        /* <DEDUP_REMOVED lines=13> */
[----:B0-----:R-:W-:-:S05]  /*77aa0*/  PRMT R20, R57, 0x5410, R58 ;  /* 0x0000541039147816 */ /* 0x001fca000000003a */
[----:B------:R-:W0:Y:S01]  /*77ab0*/  LDS.128 R156, [R0] ;  /* 0x00000000009c7984 */ /* 0x000e220000000c00 */
[----:B----4-:R-:W-:Y:S02]  /*77ac0*/  PRMT R21, R46, 0x5410, R56 ;  /* 0x000054102e157816 */ /* 0x010fe40000000038 */
[----:B------:R-:W-:Y:S02]  /*77ad0*/  PRMT R22, R50, 0x5410, R54 ;  /* 0x0000541032167816 */ /* 0x000fe40000000036 */
[----:B------:R-:W4:Y:S04]  /*77ae0*/  LDL.LU R54, [R1+0x8b4] ;  /* 0x0008b40001367983 */ /* 0x000f280000300800 */
[----:B------:R-:W4:Y:S04]  /*77af0*/  LDL.LU R59, [R1+0x4ec] ;  /* 0x0004ec00013b7983 */ /* 0x000f280000300800 */
[----:B------:R-:W4:Y:S04]  /*77b00*/  LDL.LU R58, [R1+0x500] ;  /* 0x00050000013a7983 */ /* 0x000f280000300800 */
[----:B------:R-:W4:Y:S04]  /*77b10*/  LDL.LU R57, [R1+0x4e4] ;  /* 0x0004e40001397983 */ /* 0x000f280000300800 */
[----:B------:R-:W4:Y:S01]  /*77b20*/  LDL.LU R56, [R1+0x4f8] ;  /* 0x0004f80001387983 */ /* 0x000f220000300800 */
[----:B---3--:R-:W-:Y:S01]  /*77b30*/  PRMT R23, R48, 0x5410, R49 ;  /* 0x0000541030177816 */ /* 0x008fe20000000031 */
[----:B------:R-:W-:Y:S06]  /*77b40*/  BAR.SYNC.DEFER_BLOCKING 0x0 ;  /* 0x0000000000007b1d */ /* 0x000fec0000010000 */
[----:B------:R-:W3:Y:S04]  /*77b50*/  LDL.LU R71, [R1+0x8b8] ;  /* 0x0008b80001477983 */ /* 0x000ee80000300800 */
[----:B------:R-:W3:Y:S04]  /*77b60*/  LDL.LU R70, [R1+0x8cc] ;  /* 0x0008cc0001467983 */ /* 0x000ee80000300800 */
[----:B------:R-:W3:Y:S04]  /*77b70*/  LDL.LU R69, [R1+0x8b0] ;  /* 0x0008b00001457983 */ /* 0x000ee80000300800 */
[----:B------:R-:W3:Y:S04]  /*77b80*/  LDL.LU R68, [R1+0x8c4] ;  /* 0x0008c40001447983 */ /* 0x000ee80000300800 */
[----:B------:R2:W-:Y:S01]  /*77b90*/  STSM.16.M88.4 [R47], R20 ;  /* 0x000000142f007844 */ /* 0x0005e20000000200 */
[----:B------:R-:W-:Y:S06]  /*77ba0*/  BAR.SYNC.DEFER_BLOCKING 0x0 ;  /* 0x0000000000007b1d */ /* 0x000fec0000010000 */
[----:B------:R-:W3:Y:S04]  /*77bb0*/  LDL.LU R67, [R1+0x4fc] ;  /* 0x0004fc0001437983 */ /* 0x000ee80000300800 */
[----:B------:R-:W0:Y:S01]  /*77bc0*/  LDS.128 R152, [R0] ;  /* 0x0000000000987984 */ /* 0x000e220000000c00 */
[----:B--2---:R-:W-:-:S02]  /*77bd0*/  PRMT R20, R65, 0x5410, R66 ;  /* 0x0000541041147816 */ /* 0x004fc40000000042 */
[----:B------:R-:W-:Y:S01]  /*77be0*/  PRMT R21, R51, 0x5410, R64 ;  /* 0x0000541033157816 */ /* 0x000fe20000000040 */
[----:B------:R-:W2:Y:S04]  /*77bf0*/  LDL.LU R66, [R1+0x510] ;  /* 0x0005100001427983 */ /* 0x000ea80000300800 */
[----:B------:R-:W2:Y:S01]  /*77c00*/  LDL.LU R65, [R1+0x4f4] ;  /* 0x0004f40001417983 */ /* 0x000ea20000300800 */
[----:B------:R-:W-:-:S03]  /*77c10*/  PRMT R22, R55, 0x5410, R63 ;  /* 0x0000541037167816 */ /* 0x000fc6000000003f */
[----:B------:R-:W2:Y:S04]  /*77c20*/  LDL.LU R64, [R1+0x508] ;  /* 0x0005080001407983 */ /* 0x000ea80000300800 */
[----:B------:R-:W2:Y:S01]  /*77c30*/  LDL.LU R63, [R1+0x8c8] ;  /* 0x0008c800013f7983 */ /* 0x000ea20000300800 */
[----:B------:R-:W-:Y:S01]  /*77c40*/  PRMT R23, R52, 0x5410, R53 ;  /* 0x0000541034177816 */ /* 0x000fe20000000035 */
[----:B------:R-:W-:Y:S06]  /*77c50*/  BAR.SYNC.DEFER_BLOCKING 0x0 ;  /* 0x0000000000007b1d */ /* 0x000fec0000010000 */
[----:B------:R1:W-:Y:S02]  /*77c60*/  STSM.16.M88.4 [R47], R20 ;  /* 0x000000142f007844 */ /* 0x0003e40000000200 */
[----:B------:R-:W-:Y:S01]  /*77c70*/  BAR.SYNC.DEFER_BLOCKING 0x0 ;  /* 0x0000000000007b1d */ /* 0x000fe20000010000 */
[----:B-1----:R-:W-:-:S05]  /*77c80*/  PRMT R20, R61, 0x5410, R62 ;  /* 0x000054103d147816 */ /* 0x002fca000000003e */
[----:B------:R-:W2:Y:S04]  /*77c90*/  LDL.LU R62, [R1+0x8dc] ;  /* 0x0008dc00013e7983 */ /* 0x000ea80000300800 */
[----:B------:R-:W2:Y:S04]  /*77ca0*/  LDL.LU R61, [R1+0x8c0] ;  /* 0x0008c000013d7983 */ /* 0x000ea80000300800 */
[----:B------:R-:W1:Y:S01]  /*77cb0*/  LDS.128 R148, [R0] ;  /* 0x0000000000947984 */ /* 0x000e620000000c00 */
[----:B----4-:R-:W-:-:S03]  /*77cc0*/  PRMT R21, R54, 0x5410, R60 ;  /* 0x0000541036157816 */ /* 0x010fc6000000003c */
[----:B------:R-:W4:Y:S01]  /*77cd0*/  LDL.LU R60, [R1+0x8d4] ;  /* 0x0008d400013c7983 */ /* 0x000f220000300800 */
[----:B------:R-:W-:-:S03]  /*77ce0*/  PRMT R22, R58, 0x5410, R59 ;  /* 0x000054103a167816 */ /* 0x000fc6000000003b */
[----:B------:R-:W4:Y:S04]  /*77cf0*/  LDL.LU R59, [R1+0x50c] ;  /* 0x00050c00013b7983 */ /* 0x000f280000300800 */
[----:B------:R-:W4:Y:S01]  /*77d00*/  LDL.LU R58, [R1+0x520] ;  /* 0x00052000013a7983 */ /* 0x000f220000300800 */
[----:B------:R-:W-:-:S03]  /*77d10*/  PRMT R23, R56, 0x5410, R57 ;  /* 0x0000541038177816 */ /* 0x000fc60000000039 */
[----:B------:R-:W4:Y:S04]  /*77d20*/  LDL.LU R57, [R1+0x504] ;  /* 0x0005040001397983 */ /* 0x000f280000300800 */
[----:B------:R-:W4:Y:S01]  /*77d30*/  LDL.LU R56, [R1+0x518] ;  /* 0x0005180001387983 */ /* 0x000f220000300800 */
[----:B------:R-:W-:Y:S06]  /*77d40*/  BAR.SYNC.DEFER_BLOCKING 0x0 ;  /* 0x0000000000007b1d */ /* 0x000fec0000010000 */
[----:B------:R3:W-:Y:S02]  /*77d50*/  STSM.16.M88.4 [R47], R20 ;  /* 0x000000142f007844 */ /* 0x0007e40000000200 */
[----:B------:R-:W-:Y:S06]  /*77d60*/  BAR.SYNC.DEFER_BLOCKING 0x0 ;  /* 0x0000000000007b1d */ /* 0x000fec0000010000 */
[----:B------:R-:W1:Y:S01]  /*77d70*/  LDS.128 R144, [R0] ;  /* 0x0000000000907984 */ /* 0x000e620000000c00 */
[----:B---3--:R-:W-:-:S02]  /*77d80*/  PRMT R20, R70, 0x5410, R71 ;  /* 0x0000541046147816 */ /* 0x008fc40000000047 */
[----:B------:R-:W-:Y:S01]  /*77d90*/  PRMT R21, R68, 0x5410, R69 ;  /* 0x0000541044157816 */ /* 0x000fe20000000045 */
[----:B------:R-:W3:Y:S01]  /*77da0*/  LDL.LU R71, [R1+0x8d8] ;  /* 0x0008d80001477983 */ /* 0x000ee20000300800 */
[----:B--2---:R-:W-:-:S03]  /*77db0*/  PRMT R22, R66, 0x5410, R67 ;  /* 0x0000541042167816 */ /* 0x004fc60000000043 */
[----:B------:R-:W3:Y:S01]  /*77dc0*/  LDL.LU R70, [R1+0x8ec] ;  /* 0x0008ec0001467983 */ /* 0x000ee20000300800 */
[----:B------:R-:W-:Y:S01]  /*77dd0*/  PRMT R23, R64, 0x5410, R65 ;  /* 0x0000541040177816 */ /* 0x000fe20000000041 */
[----:B------:R-:W-:Y:S06]  /*77de0*/  BAR.SYNC.DEFER_BLOCKING 0x0 ;  /* 0x0000000000007b1d */ /* 0x000fec0000010000 */
[----:B------:R-:W2:Y:S04]  /*77df0*/  LDL.LU R69, [R1+0x8d0] ;  /* 0x0008d00001457983 */ /* 0x000ea80000300800 */
[----:B------:R-:W2:Y:S04]  /*77e00*/  LDL.LU R68, [R1+0x8e4] ;  /* 0x0008e40001447983 */ /* 0x000ea80000300800 */
[----:B------:R-:W2:Y:S04]  /*77e10*/  LDL.LU R67, [R1+0x51c] ;  /* 0x00051c0001437983 */ /* 0x000ea80000300800 */
[----:B------:R-:W2:Y:S04]  /*77e20*/  LDL.LU R66, [R1+0x534] ;  /* 0x0005340001427983 */ /* 0x000ea80000300800 */
[----:B------:R-:W2:Y:S04]  /*77e30*/  LDL.LU R65, [R1+0x514] ;  /* 0x0005140001417983 */ /* 0x000ea80000300800 */
[----:B------:R-:W2:Y:S04]  /*77e40*/  LDL.LU R64, [R1+0x52c] ;  /* 0x00052c0001407983 */ /* 0x000ea80000300800 */
[----:B------:R0:W-:Y:S01]  /*77e50*/  STSM.16.M88.4 [R47], R20 ;  /* 0x000000142f007844 */ /* 0x0001e20000000200 */
[----:B------:R-:W-:Y:S01]  /*77e60*/  BAR.SYNC.DEFER_BLOCKING 0x0 ;  /* 0x0000000000007b1d */ /* 0x000fe20000010000 */
[----:B0-----:R-:W-:-:S05]  /*77e70*/  PRMT R20, R62, 0x5410, R63 ;  /* 0x000054103e147816 */ /* 0x001fca000000003f */
[----:B------:R-:W2:Y:S04]  /*77e80*/  LDL.LU R63, [R1+0x8e8] ;  /* 0x0008e800013f7983 */ /* 0x000ea80000300800 */
[----:B------:R-:W2:Y:S04]  /*77e90*/  LDL.LU R62, [R1+0x8fc] ;  /* 0x0008fc00013e7983 */ /* 0x000ea80000300800 */
[----:B------:R-:W0:Y:S01]  /*77ea0*/  LDS.128 R140, [R0] ;  /* 0x00000000008c7984 */ /* 0x000e220000000c00 */
[----:B----4-:R-:W-:-:S03]  /*77eb0*/  PRMT R21, R60, 0x5410, R61 ;  /* 0x000054103c157816 */ /* 0x010fc6000000003d */
[----:B------:R-:W4:Y:S04]  /*77ec0*/  LDL.LU R61, [R1+0x8e0] ;  /* 0x0008e000013d7983 */ /* 0x000f280000300800 */
        /* <DEDUP_REMOVED lines=10> */
[----:B------:R-:W0:Y:S01]  /*77f70*/  LDS.128 R136, [R0] ;  /* 0x0000000000887984 */ /* 0x000e220000000c00 */
[----:B---3--:R-:W-:-:S03]  /*77f80*/  PRMT R20, R70, 0x5410, R71 ;  /* 0x0000541046147816 */ /* 0x008fc60000000047 */
[----:B------:R-:W3:Y:S04]  /*77f90*/  LDL.LU R71, [R1+0x8f8] ;  /* 0x0008f80001477983 */ /* 0x000ee80000300800 */
[----:B------:R-:W3:Y:S01]  /*77fa0*/  LDL.LU R70, [R1+0x90c] ;  /* 0x00090c0001467983 */ /* 0x000ee20000300800 */
[----:B--2---:R-:W-:-:S03]  /*77fb0*/  PRMT R21, R68, 0x5410, R69 ;  /* 0x0000541044157816 */ /* 0x004fc60000000045 */
[----:B------:R-:W2:Y:S04]  /*77fc0*/  LDL.LU R69, [R1+0x8f0] ;  /* 0x0008f00001457983 */ /* 0x000ea80000300800 */
[----:B------:R-:W2:Y:S01]  /*77fd0*/  LDL.LU R68, [R1+0x904] ;  /* 0x0009040001447983 */ /* 0x000ea20000300800 */
[----:B------:R-:W-:-:S03]  /*77fe0*/  PRMT R22, R66, 0x5410, R67 ;  /* 0x0000541042167816 */ /* 0x000fc60000000043 */
[----:B------:R-:W2:Y:S04]  /*77ff0*/  LDL.LU R67, [R1+0x540] ;  /* 0x0005400001437983 */ /* 0x000ea80000300800 */
[----:B------:R-:W2:Y:S01]  /*78000*/  LDL.LU R66, [R1+0x554] ;  /* 0x0005540001427983 */ /* 0x000ea20000300800 */
[----:B------:R-:W-:Y:S01]  /*78010*/  PRMT R23, R64, 0x5410, R65 ;  /* 0x0000541040177816 */ /* 0x000fe20000000041 */
[----:B------:R-:W-:Y:S06]  /*78020*/  BAR.SYNC.DEFER_BLOCKING 0x0 ;  /* 0x0000000000007b1d */ /* 0x000fec0000010000 */
[----:B------:R-:W2:Y:S04]  /*78030*/  LDL.LU R65, [R1+0x538] ;  /* 0x0005380001417983 */ /* 0x000ea80000300800 */
[----:B------:R-:W2:Y:S04]  /*78040*/  LDL.LU R64, [R1+0x54c] ;  /* 0x00054c0001407983 */ /* 0x000ea80000300800 */
[----:B------:R1:W-:Y:S01]  /*78050*/  STSM.16.M88.4 [R47], R20 ;  /* 0x000000142f007844 */ /* 0x0003e20000000200 */
[----:B------:R-:W-:Y:S01]  /*78060*/  BAR.SYNC.DEFER_BLOCKING 0x0 ;  /* 0x0000000000007b1d */ /* 0x000fe20000010000 */
[----:B-1----:R-:W-:-:S05]  /*78070*/  PRMT R20, R62, 0x5410, R63 ;  /* 0x000054103e147816 */ /* 0x002fca000000003f */
[----:B------:R-:W2:Y:S04]  /*78080*/  LDL.LU R63, [R1+0x908] ;  /* 0x00090800013f7983 */ /* 0x000ea80000300800 */
[----:B------:R-:W2:Y:S04]  /*78090*/  LDL.LU R62, [R1+0x91c] ;  /* 0x00091c00013e7983 */ /* 0x000ea80000300800 */
[----:B------:R-:W1:Y:S01]  /*780a0*/  LDS.128 R132, [R0] ;  /* 0x0000000000847984 */ /* 0x000e620000000c00 */
        /* <DEDUP_REMOVED lines=75> */
[----:B------:R-:W-:Y:S01]  /*78560*/  BAR.SYNC.DEFER_BLOCKING 0x0 ;  /* 0x0000000000007b1d */ /* 0x000fe20000010000 */
[----:B------:R-:W-:-:S05]  /*78570*/  VIADD R11, R214, UR5 ;  /* 0x00000005d60b7c36 */ /* 0x000fca0008000000 */
[----:B------:R-:W-:Y:S02]  /*78580*/  ULDC UR5, c[0x0][0x248] ;  /* 0x0000920000057ab9 */ /* 0x000fe40000000800 */
[----:B------:R-:W-:Y:S01]  /*78590*/  VIADD R18, R11, UR5 ;  /* 0x000000050b127c36 */ /* 0x000fe20008000000 */
[----:B------:R-:W-:Y:S01]  /*785a0*/  ULDC UR5, c[0x0][0x248] ;  /* 0x0000920000057ab9 */ /* 0x000fe20000000800 */
[----:B------:R-:W1:Y:S02]  /*785b0*/  LDS.128 R112, [R0] ;  /* 0x0000000000707984 */ /* 0x000e640000000c00 */
[----:B------:R-:W-:Y:S01]  /*785c0*/  VIADD R19, R18, UR5 ;  /* 0x0000000512137c36 */ /* 0x000fe20008000000 */
[----:B------:R-:W-:Y:S01]  /*785d0*/  ULDC UR5, c[0x0][0x248] ;  /* 0x0000920000057ab9 */ /* 0x000fe20000000800 */
[----:B---3--:R-:W-:Y:S02]  /*785e0*/  PRMT R20, R70, 0x5410, R71 ;  /* 0x0000541046147816 */ /* 0x008fe40000000047 */
[----:B------:R-:W-:Y:S01]  /*785f0*/  VIADD R24, R19, UR5 ;  /* 0x0000000513187c36 */ /* 0x000fe20008000000 */
[----:B------:R-:W3:Y:S01]  /*78600*/  LDL.LU R71, [R1+0x958] ;  /* 0x0009580001477983 */ /* 0x000ee20000300800 */
[----:B------:R-:W-:-:S03]  /*78610*/  ULDC UR5, c[0x0][0x248] ;  /* 0x0000920000057ab9 */ /* 0x000fc60000000800 */
[----:B------:R-:W3:Y:S01]  /*78620*/  LDL.LU R70, [R1+0x96c] ;  /* 0x00096c0001467983 */ /* 0x000ee20000300800 */
[----:B------:R-:W-:Y:S01]  /*78630*/  VIADD R25, R24, UR5 ;  /* 0x0000000518197c36 */ /* 0x000fe20008000000 */
[----:B------:R-:W-:Y:S01]  /*78640*/  ULDC UR5, c[0x0][0x248] ;  /* 0x0000920000057ab9 */ /* 0x000fe20000000800 */
[----:B--2---:R-:W-:Y:S02]  /*78650*/  PRMT R21, R68, 0x5410, R69 ;  /* 0x0000541044157816 */ /* 0x004fe40000000045 */
[----:B------:R-:W2:Y:S04]  /*78660*/  LDL.LU R69, [R1+0x950] ;  /* 0x0009500001457983 */ /* 0x000ea80000300800 */
[----:B------:R-:W2:Y:S01]  /*78670*/  LDL.LU R68, [R1+0x964] ;  /* 0x0009640001447983 */ /* 0x000ea20000300800 */
[----:B------:R-:W-:-:S03]  /*78680*/  PRMT R22, R66, 0x5410, R67 ;  /* 0x0000541042167816 */ /* 0x000fc60000000043 */
[----:B------:R-:W2:Y:S01]  /*78690*/  LDL.LU R67, [R1+0x5a0] ;  /* 0x0005a00001437983 */ /* 0x000ea20000300800 */
[----:B------:R-:W-:Y:S01]  /*786a0*/  VIADD R26, R25, UR5 ;  /* 0x00000005191a7c36 */ /* 0x000fe20008000000 */
[----:B------:R-:W-:Y:S02]  /*786b0*/  ULDC UR5, c[0x0][0x248] ;  /* 0x0000920000057ab9 */ /* 0x000fe40000000800 */
[----:B------:R-:W2:Y:S01]  /*786c0*/  LDL.LU R66, [R1+0x5e0] ;  /* 0x0005e00001427983 */ /* 0x000ea20000300800 */
[----:B------:R-:W-:Y:S01]  /*786d0*/  VIADD R27, R26, UR5 ;  /* 0x000000051a1b7c36 */ /* 0x000fe20008000000 */
[----:B------:R-:W-:-:S03]  /*786e0*/  ULDC UR5, c[0x0][0x248] ;  /* 0x0000920000057ab9 */ /* 0x000fc60000000800 */
[----:B------:R-:W-:Y:S01]  /*786f0*/  VIADD R28, R27, UR4 ;  /* 0x000000041b1c7c36 */ /* 0x000fe20008000000 */
[----:B------:R-:W-:Y:S01]  /*78700*/  ULDC UR4, c[0x0][0x248] ;  /* 0x0000920000047ab9 */ /* 0x000fe20000000800 */
[----:B------:R-:W-:Y:S01]  /*78710*/  PRMT R23, R64, 0x5410, R65 ;  /* 0x0000541040177816 */ /* 0x000fe20000000041 */
[----:B------:R-:W-:Y:S06]  /*78720*/  BAR.SYNC.DEFER_BLOCKING 0x0 ;  /* 0x0000000000007b1d */ /* 0x000fec0000010000 */
[----:B------:R-:W2:Y:S04]  /*78730*/  LDL.LU R65, [R1+0x598] ;  /* 0x0005980001417983 */ /* 0x000ea80000300800 */
[----:B------:R-:W2:Y:S04]  /*78740*/  LDL.LU R64, [R1+0x5ac] ;  /* 0x0005ac0001407983 */ /* 0x000ea80000300800 */
[----:B------:R0:W-:Y:S01]  /*78750*/  STSM.16.M88.4 [R47], R20 ;  /* 0x000000142f007844 */ /* 0x0001e20000000200 */
[----:B------:R-:W-:Y:S01]  /*78760*/  VIADD R29, R28, UR5 ;  /* 0x000000051c1d7c36 */ /* 0x000fe20008000000 */
[----:B------:R-:W-:Y:S01]  /*78770*/  ULDC UR5, c[0x0][0x248] ;  /* 0x0000920000057ab9 */ /* 0x000fe20000000800 */
[----:B------:R-:W-:Y:S01]  /*78780*/  ISETP.LT.AND P0, PT, R212, UR30, !P6 ;  /* 0x0000001ed4007c0c */ /* 0x000fe2000f701270 */
[----:B------:R-:W-:Y:S01]  /*78790*/  BAR.SYNC.DEFER_BLOCKING 0x0 ;  /* 0x0000000000007b1d */ /* 0x000fe20000010000 */
[----:B0-----:R-:W-:-:S05]  /*787a0*/  PRMT R20, R62, 0x5410, R63 ;  /* 0x000054103e147816 */ /* 0x001fca000000003f */
[----:B------:R-:W2:Y:S04]  /*787b0*/  LDL.LU R63, [R1+0x968] ;  /* 0x00096800013f7983 */ /* 0x000ea80000300800 */
[----:B------:R-:W2:Y:S01]  /*787c0*/  LDL.LU R62, [R1+0x9cc] ;  /* 0x0009cc00013e7983 */ /* 0x000ea20000300800 */
[----:B------:R-:W-:Y:S01]  /*787d0*/  VIADD R30, R29, UR4 ;  /* 0x000000041d1e7c36 */ /* 0x000fe20008000000 */
[----:B------:R-:W-:-:S03]  /*787e0*/  ULDC UR4, c[0x0][0x248] ;  /* 0x0000920000047ab9 */ /* 0x000fc60000000800 */
[----:B------:R-:W-:Y:S01]  /*787f0*/  VIADD R31, R30, UR4 ;  /* 0x000000041e1f7c36 */ /* 0x000fe20008000000 */
[----:B------:R-:W-:Y:S01]  /*78800*/  ULDC UR4, c[0x0][0x248] ;  /* 0x0000920000047ab9 */ /* 0x000fe20000000800 */
[----:B------:R-:W-:Y:S01]  /*78810*/  ISETP.LT.AND P1, PT, R213, UR31, !P6 ;  /* 0x0000001fd5007c0c */ /* 0x000fe2000f721270 */
[----:B------:R-:W0:Y:S01]  /*78820*/  LDS.128 R108, [R0] ;  /* 0x00000000006c7984 */ /* 0x000e220000000c00 */
[----:B------:R-:W-:Y:S01]  /*78830*/  VIADD R32, R31, UR4 ;  /* 0x000000041f207c36 */ /* 0x000fe20008000000 */
[----:B------:R-:W-:-:S03]  /*78840*/  ULDC UR4, c[0x0][0x248] ;  /* 0x0000920000047ab9 */ /* 0x000fc60000000800 */
        /* <DEDUP_REMOVED lines=21> */
[----:B------:R-:W-:Y:S01]  /*789a0*/  ULDC UR4, c[0x0][0x248] ;  /* 0x0000920000047ab9 */ /* 0x000fe20000000800 */
[----:B----4-:R-:W-:Y:S02]  /*789b0*/  PRMT R21, R60, 0x5410, R61 ;  /* 0x000054103c157816 */ /* 0x010fe4000000003d */
        /* <DEDUP_REMOVED lines=8> */
[----:B------:R-:W-:Y:S01]  /*78a40*/  VIADD R44, R43, UR4 ;  /* 0x000000042b2c7c36 */ /* 0x000fe20008000000 */
[----:B------:R-:W-:Y:S01]  /*78a50*/  ULDC UR4, c[0x0][0x248] ;  /* 0x0000920000047ab9 */ /* 0x000fe20000000800 */
[----:B------:R-:W-:Y:S01]  /*78a60*/  LOP3.LUT R7, R7, 0x7fffffff, RZ, 0xc0, !PT ;  /* 0x7fffffff07077812 */ /* 0x000fe200078ec0ff */
[----:B------:R-:W-:Y:S01]  /*78a70*/  BAR.SYNC.DEFER_BLOCKING 0x0 ;  /* 0x0000000000007b1d */ /* 0x000fe20000010000 */
[----:B------:R-:W-:-:S04]  /*78a80*/  VIADD R45, R44, UR5 ;  /* 0x000000052c2d7c36 */ /* 0x000fc80008000000 */
[----:B------:R-:W-:Y:S01]  /*78a90*/  VIADD R46, R45, UR4 ;  /* 0x000000042d2e7c36 */ /* 0x000fe20008000000 */
[----:B------:R-:W-:Y:S01]  /*78aa0*/  ULDC UR4, c[0x0][0x248] ;  /* 0x0000920000047ab9 */ /* 0x000fe20000000800 */
[----:B------:R-:W-:Y:S02]  /*78ab0*/  ULDC UR5, c[0x0][0x248] ;  /* 0x0000920000057ab9 */ /* 0x000fe40000000800 */
[----:B------:R-:W-:Y:S01]  /*78ac0*/  VIADD R48, R46, UR4 ;  /* 0x000000042e307c36 */ /* 0x000fe20008000000 */
[----:B------:R-:W-:-:S03]  /*78ad0*/  ULDC UR4, c[0x0][0x248] ;  /* 0x0000920000047ab9 */ /* 0x000fc60000000800 */
[----:B------:R-:W-:Y:S01]  /*78ae0*/  VIADD R49, R48, UR4 ;  /* 0x0000000430317c36 */ /* 0x000fe20008000000 */
[----:B------:R-:W-:Y:S01]  /*78af0*/  @P0 LOP3.LUT R7, R7, 0x80000000, RZ, 0xfc, !PT ;  /* 0x8000000007070812 */ /* 0x000fe200078efcff */
[----:B------:R-:W-:Y:S02]  /*78b00*/  ULDC UR4, c[0x0][0x248] ;  /* 0x0000920000047ab9 */ /* 0x000fe40000000800 */
[----:B------:R-:W-:Y:S01]  /*78b10*/  VIADD R50, R49, UR5 ;  /* 0x0000000531327c36 */ /* 0x000fe20008000000 */
[----:B------:R-:W-:Y:S01]  /*78b20*/  LOP3.LUT R7, R7, 0xbfffffff, RZ, 0xc0, !PT ;  /* 0xbfffffff07077812 */ /* 0x000fe200078ec0ff */
[----:B------:R-:W-:Y:S02]  /*78b30*/  ULDC UR5, c[0x0][0x248] ;  /* 0x0000920000057ab9 */ /* 0x000fe40000000800 */
[----:B------:R-:W-:Y:S01]  /*78b40*/  VIADD R51, R50, UR4 ;  /* 0x0000000432337c36 */ /* 0x000fe20008000000 */
[----:B------:R-:W-:Y:S01]  /*78b50*/  ULDC UR4, c[0x0][0x248] ;  /* 0x0000920000047ab9 */ /* 0x000fe20000000800 */
[----:B------:R-:W-:-:S02]  /*78b60*/  @P1 LOP3.LUT R7, R7, 0x40000000, RZ, 0xfc, !PT ;  /* 0x4000000007071812 */ /* 0x000fc400078efcff */
[----:B------:R-:W-:Y:S01]  /*78b70*/  VIADD R52, R51, UR4 ;  /* 0x0000000433347c36 */ /* 0x000fe20008000000 */
[----:B------:R-:W-:Y:S01]  /*78b80*/  ULDC UR4, c[0x0][0x248] ;  /* 0x0000920000047ab9 */ /* 0x000fe20000000800 */
[----:B------:R-:W-:Y:S02]  /*78b90*/  LOP3.LUT R7, R7, 0xdfffffff, RZ, 0xc0, !PT ;  /* 0xdfffffff07077812 */ /* 0x000fe400078ec0ff */
[----:B------:R-:W-:Y:S01]  /*78ba0*/  VIADD R55, R52, UR4 ;  /* 0x0000000434377c36 */ /* 0x000fe20008000000 */
[----:B------:R-:W-:Y:S01]  /*78bb0*/  ISETP.LT.AND P0, PT, R215, UR33, !P6 ;  /* 0x00000021d7007c0c */ /* 0x000fe2000f701270 */
[----:B------:R-:W-:Y:S01]  /*78bc0*/  ULDC UR4, c[0x0][0x248] ;  /* 0x0000920000047ab9 */ /* 0x000fe20000000800 */
[----:B------:R-:W-:Y:S01]  /*78bd0*/  @P2 LOP3.LUT R7, R7, 0x20000000, RZ, 0xfc, !PT ;  /* 0x2000000007072812 */ /* 0x000fe200078efcff */
[----:B------:R-:W-:Y:S01]  /*78be0*/  VIADD R53, R55, UR5 ;  /* 0x0000000537357c36 */ /* 0x000fe20008000000 */
[----:B------:R-:W-:Y:S01]  /*78bf0*/  ISETP.LT.AND P1, PT, R216, UR34, !P6 ;  /* 0x00000022d8007c0c */ /* 0x000fe2000f721270 */
[----:B------:R-:W-:Y:S01]  /*78c00*/  ULDC UR5, c[0x0][0x248] ;  /* 0x0000920000057ab9 */ /* 0x000fe20000000800 */
[----:B------:R-:W-:Y:S01]  /*78c10*/  LOP3.LUT R7, R7, 0xf7ffffff, RZ, 0xc0, !PT ;  /* 0xf7ffffff07077812 */ /* 0x000fe200078ec0ff */
[----:B------:R-:W-:Y:S01]  /*78c20*/  VIADD R54, R53, UR4 ;  /* 0x0000000435367c36 */ /* 0x000fe20008000000 */
[----:B------:R-:W-:-:S02]  /*78c30*/  ULDC UR4, c[0x0][0x248] ;  /* 0x0000920000047ab9 */ /* 0x000fc40000000800 */
[----:B------:R-:W-:Y:S01]  /*78c40*/  LOP3.LUT R7, R7, 0xefffffff, RZ, 0xc0, !PT ;  /* 0xefffffff07077812 */ /* 0x000fe200078ec0ff */
[----:B------:R-:W-:Y:S01]  /*78c50*/  VIADD R181, R54, UR4 ;  /* 0x0000000436b57c36 */ /* 0x000fe20008000000 */
[----:B------:R-:W-:Y:S02]  /*78c60*/  ULDC UR4, c[0x0][0x248] ;  /* 0x0000920000047ab9 */ /* 0x000fe40000000800 */
[----:B------:R-:W-:Y:S01]  /*78c70*/  @P0 LOP3.LUT R7, R7, 0x10000000, RZ, 0xfc, !PT ;  /* 0x1000000007070812 */ /* 0x000fe200078efcff */
        /* <DEDUP_REMOVED lines=9> */
[----:B------:R-:W-:-:S03]  /*78d10*/  ULDC UR4, c[0x0][0x248] ;  /* 0x0000920000047ab9 */ /* 0x000fc60000000800 */
[----:B------:R-:W-:Y:S01]  /*78d20*/  VIADD R185, R182, UR4 ;  /* 0x00000004b6b97c36 */ /* 0x000fe20008000000 */
[----:B------:R-:W-:Y:S01]  /*78d30*/  ULDC UR4, c[0x0][0x248] ;  /* 0x0000920000047ab9 */ /* 0x000fe20000000800 */
[----:B------:R-:W-:Y:S02]  /*78d40*/  @P0 LOP3.LUT R7, R7, 0x4000000, RZ, 0xfc, !PT ;  /* 0x0400000007070812 */ /* 0x000fe400078efcff */
[----:B------:R-:W-:Y:S01]  /*78d50*/  ISETP.LT.AND P1, PT, R219, UR37, !P6 ;  /* 0x00000025db007c0c */ /* 0x000fe2000f721270 */
[----:B------:R-:W-:Y:S01]  /*78d60*/  VIADD R187, R185, UR4 ;  /* 0x00000004b9bb7c36 */ /* 0x000fe20008000000 */
[----:B------:R-:W-:Y:S01]  /*78d70*/  LOP3.LUT R7, R7, 0xfdffffff, RZ, 0xc0, !PT ;  /* 0xfdffffff07077812 */ /* 0x000fe200078ec0ff */
[----:B------:R-:W-:Y:S02]  /*78d80*/  ULDC UR4, c[0x0][0x248] ;  /* 0x0000920000047ab9 */ /* 0x000fe40000000800 */
[----:B------:R-:W-:Y:S01]  /*78d90*/  VIADD R184, R187, UR5 ;  /* 0x00000005bbb87c36 */ /* 0x000fe20008000000 */
[----:B------:R-:W-:Y:S01]  /*78da0*/  @P2 LOP3.LUT R7, R7, 0x2000000, RZ, 0xfc, !PT ;  /* 0x0200000007072812 */ /* 0x000fe200078efcff */
[----:B------:R-:W-:Y:S01]  /*78db0*/  ULDC UR5, c[0x0][0x248] ;  /* 0x0000920000057ab9 */ /* 0x000fe20000000800 */
[----:B------:R-:W-:Y:S01]  /*78dc0*/  ISETP.LT.AND P0, PT, R220, UR38, !P6 ;  /* 0x00000026dc007c0c */ /* 0x000fe2000f701270 */
[----:B------:R-:W-:Y:S01]  /*78dd0*/  VIADD R186, R184, UR4 ;  /* 0x00000004b8ba7c36 */ /* 0x000fe20008000000 */
[----:B------:R-:W-:Y:S01]  /*78de0*/  LOP3.LUT R7, R7, 0xfeffffff, RZ, 0xc0, !PT ;  /* 0xfeffffff07077812 */ /* 0x000fe200078ec0ff */
[----:B------:R-:W-:-:S02]  /*78df0*/  ULDC UR4, c[0x0][0x248] ;  /* 0x0000920000047ab9 */ /* 0x000fc40000000800 */
[----:B------:R-:W-:Y:S01]  /*78e00*/  VIADD R189, R186, UR4 ;  /* 0x00000004babd7c36 */ /* 0x000fe20008000000 */
[----:B------:R-:W-:Y:S01]  /*78e10*/  @P1 LOP3.LUT R7, R7, 0x1000000, RZ, 0xfc, !PT ;  /* 0x0100000007071812 */ /* 0x000fe200078efcff */
[----:B------:R-:W-:Y:S01]  /*78e20*/  ULDC UR4, c[0x0][0x248] ;  /* 0x0000920000047ab9 */ /* 0x000fe20000000800 */
        /* <DEDUP_REMOVED lines=90> */
[----:B------:R3:W-:Y:S01]  /*793d0*/  STSM.16.M88.4 [R47], R20 ;  /* 0x000000142f007844 */ /* 0x0007e20000000200 */
[----:B------:R-:W-:Y:S01]  /*793e0*/  ISETP.LT.AND P1, PT, R234, UR52, !P6 ;  /* 0x00000034ea007c0c */ /* 0x000fe2000f721270 */
[----:B------:R-:W-:Y:S01]  /*793f0*/  VIADD R219, R217, UR4 ;  /* 0x00000004d9db7c36 */ /* 0x000fe20008000000 */
[----:B------:R-:W-:Y:S01]  /*79400*/  LOP3.LUT R7, R7, 0xfffffbff, RZ, 0xc0, !PT ;  /* 0xfffffbff07077812 */ /* 0x000fe200078ec0ff */
[----:B------:R-:W-:Y:S03]  /*79410*/  BAR.SYNC.DEFER_BLOCKING 0x0 ;  /* 0x0000000000007b1d */ /* 0x000fe60000010000 */
[----:B------:R-:W-:-:S03]  /*79420*/  @P2 LOP3.LUT R7, R7, 0x400, RZ, 0xfc, !PT ;  /* 0x0000040007072812 */ /* 0x000fc600078efcff */
[----:B------:R-:W-:Y:S01]  /*79430*/  ULDC UR4, c[0x0][0x248] ;  /* 0x0000920000047ab9 */ /* 0x000fe20000000800 */
[----:B------:R-:W-:Y:S01]  /*79440*/  ULDC UR5, c[0x0][0x248] ;  /* 0x0000920000057ab9 */ /* 0x000fe20000000800 */
[----:B------:R-:W-:Y:S01]  /*79450*/  VIADD R221, R219, UR4 ;  /* 0x00000004dbdd7c36 */ /* 0x000fe20008000000 */
[----:B------:R-:W-:Y:S01]  /*79460*/  ULDC UR4, c[0x0][0x248] ;  /* 0x0000920000047ab9 */ /* 0x000fe20000000800 */
[----:B------:R-:W-:Y:S02]  /*79470*/  ISETP.LT.AND P0, PT, R235, UR53, !P6 ;  /* 0x00000035eb007c0c */ /* 0x000fe4000f701270 */
        /* <DEDUP_REMOVED lines=16> */
[----:B------:R-:W0:Y:S01]  /*79580*/  LDS.128 R104, [R0] ;  /* 0x0000000000687984 */ /* 0x000e220000000c00 */
[----:B------:R-:W-:Y:S01]  /*79590*/  ULDC UR4, c[0x0][0x248] ;  /* 0x0000920000047ab9 */ /* 0x000fe20000000800 */
        /* <DEDUP_REMOVED lines=13> */
[----:B------:R-:W-:Y:S01]  /*79670*/  ULDC UR4, c[0x0][0x248] ;  /* 0x0000920000047ab9 */ /* 0x000fe20000000800 */
[----:B------:R-:W-:Y:S01]  /*79680*/  BAR.SYNC.DEFER_BLOCKING 0x0 ;  /* 0x0000000000007b1d */ /* 0x000fe20000010000 */
[----:B------:R-:W-:Y:S01]  /*79690*/  ISETP.LT.AND P1, PT, R241, UR59, !P6 ;  /* 0x0000003bf1007c0c */ /* 0x000fe2000f721270 */
[----:B------:R-:W-:Y:S01]  /*796a0*/  VIADD R241, R239, UR5 ;  /* 0x00000005eff17c36 */ /* 0x000fe20008000000 */
[----:B------:R-:W-:-:S02]  /*796b0*/  @P0 LOP3.LUT R7, R7, 0x20, RZ, 0xfc, !PT ;  /* 0x0000002007070812 */ /* 0x000fc400078efcff */
[----:B---3--:R-:W-:Y:S02]  /*796c0*/  PRMT R20, R70, 0x5410, R71 ;  /* 0x0000541046147816 */ /* 0x008fe40000000047 */
[----:B--2---:R-:W-:Y:S02]  /*796d0*/  PRMT R21, R68, 0x5410, R69 ;  /* 0x0000541044157816 */ /* 0x004fe40000000045 */
[----:B------:R-:W-:Y:S02]  /*796e0*/  PRMT R22, R66, 0x5410, R67 ;  /* 0x0000541042167816 */ /* 0x000fe40000000043 */
[----:B------:R-:W-:Y:S02]  /*796f0*/  PRMT R23, R64, 0x5410, R65 ;  /* 0x0000541040177816 */ /* 0x000fe40000000041 */
[----:B------:R-:W-:Y:S02]  /*79700*/  ISETP.LT.AND P2, PT, R240, UR58, !P6 ;  /* 0x0000003af0007c0c */ /* 0x000fe4000f741270 */
[----:B------:R-:W-:-:S02]  /*79710*/  ISETP.LT.AND P0, PT, R242, UR60, !P6 ;  /* 0x0000003cf2007c0c */ /* 0x000fc4000f701270 */
[----:B------:R-:W-:Y:S01]  /*79720*/  ISETP.LT.AND P6, PT, R243, UR61, !P6 ;  /* 0x0000003df3007c0c */ /* 0x000fe2000f7c1270 */
[----:B------:R-:W-:Y:S01]  /*79730*/  VIADD R243, R241, UR4 ;  /* 0x00000004f1f37c36 */ /* 0x000fe20008000000 */
[----:B------:R-:W-:Y:S01]  /*79740*/  ULDC UR4, c[0x0][0x248] ;  /* 0x0000920000047ab9 */ /* 0x000fe20000000800 */
[----:B------:R4:W-:Y:S02]  /*79750*/  STSM.16.M88.4 [R47], R20 ;  /* 0x000000142f007844 */ /* 0x0009e40000000200 */
[----:B----4-:R-:W-:Y:S01]  /*79760*/  PRMT R23, R56, 0x5410, R57 ;  /* 0x0000541038177816 */ /* 0x010fe20000000039 */
[----:B------:R-:W-:-:S05]  /*79770*/  VIADD R56, R243, UR4 ;  /* 0x00000004f3387c36 */ /* 0x000fca0008000000 */
[----:B------:R2:W-:Y:S01]  /*79780*/  STL [R1+0xf4c], R56 ;  /* 0x000f4c3801007387 */ /* 0x0005e20000100800 */
[----:B------:R-:W-:Y:S02]  /*79790*/  PRMT R20, R62, 0x5410, R63 ;  /* 0x000054103e147816 */ /* 0x000fe4000000003f */
[----:B------:R-:W-:Y:S02]  /*797a0*/  PRMT R21, R60, 0x5410, R61 ;  /* 0x000054103c157816 */ /* 0x000fe4000000003d */
[----:B------:R-:W-:Y:S01]  /*797b0*/  PRMT R22, R58, 0x5410, R59 ;  /* 0x000054103a167816 */ /* 0x000fe2000000003b */
        /* <DEDUP_REMOVED lines=10> */
[----:B------:R-:W-:Y:S06]  /*79860*/  BAR.SYNC.DEFER_BLOCKING 0x0 ;  /* 0x0000000000007b1d */ /* 0x000fec0000010000 */
[----:B------:R-:W4:Y:S04]  /*79870*/  LDL.LU R59, [R1+0x994] ;  /* 0x00099400013b7983 */ /* 0x000f280000300800 */
[----:B------:R-:W4:Y:S04]  /*79880*/  LDL.LU R58, [R1+0x9f4] ;  /* 0x0009f400013a7983 */ /* 0x000f280000300800 */
[----:B------:R-:W4:Y:S04]  /*79890*/  LDL.LU R73, [R1+0x7b8] ;  /* 0x0007b80001497983 */ /* 0x000f280000300800 */
[----:B------:R-:W4:Y:S04]  /*798a0*/  LDL.LU R72, [R1+0x818] ;  /* 0x0008180001487983 */ /* 0x000f280000300800 */
[----:B------:R-:W4:Y:S04]  /*798b0*/  LDL.LU R57, [R1+0x5d4] ;  /* 0x0005d40001397983 */ /* 0x000f280000300800 */
[----:B--2---:R-:W2:Y:S01]  /*798c0*/  LDL.LU R56, [R1+0x7e8] ;  /* 0x0007e80001387983 */ /* 0x004ea20000300800 */
[----:B------:R-:W-:-:S03]  /*798d0*/  LOP3.LUT R8, R8, 0xbfffffff, RZ, 0xc0, !PT ;  /* 0xbfffffff08087812 */ /* 0x000fc600078ec0ff */
[----:B------:R-:W-:Y:S01]  /*798e0*/  STL.64 [R1+0x1fa0], R174 ;  /* 0x001fa0ae01007387 */ /* 0x000fe20000100a00 */
[----:B------:R-:W-:Y:S02]  /*798f0*/  @P3 LOP3.LUT R8, R8, 0x40000000, RZ, 0xfc, !PT ;  /* 0x4000000008083812 */ /* 0x000fe400078efcff */
[----:B------:R-:W-:Y:S01]  /*79900*/  LOP3.LUT P3, RZ, R7, 0x10, RZ, 0xc0, !PT ;  /* 0x0000001007ff7812 */ /* 0x000fe2000786c0ff */
[----:B------:R-:W0:Y:S01]  /*79910*/  LDS.128 R100, [R0] ;  /* 0x0000000000647984 */ /* 0x000e220000000c00 */
[----:B------:R-:W-:-:S03]  /*79920*/  LOP3.LUT R8, R8, 0xdfffffff, RZ, 0xc0, !PT ;  /* 0xdfffffff08087812 */ /* 0x000fc600078ec0ff */
[----:B------:R-:W-:Y:S01]  /*79930*/  STL.64 [R1+0x1f80], R168 ;  /* 0x001f80a801007387 */ /* 0x000fe20000100a00 */
[----:B------:R-:W-:Y:S01]  /*79940*/  @P2 LOP3.LUT R8, R8, 0x20000000, RZ, 0xfc, !PT ;  /* 0x2000000008082812 */ /* 0x000fe200078efcff */
[----:B------:R-:W-:Y:S03]  /*79950*/  BAR.SYNC.DEFER_BLOCKING 0x0 ;  /* 0x0000000000007b1d */ /* 0x000fe60000010000 */
[----:B------:R-:W-:Y:S02]  /*79960*/  LOP3.LUT R8, R8, 0xefffffff, RZ, 0xc0, !PT ;  /* 0xefffffff08087812 */ /* 0x000fe400078ec0ff */
[C---:B------:R-:W-:Y:S02]  /*79970*/  LOP3.LUT P2, RZ, R7.reuse, 0x8, RZ, 0xc0, !PT ;  /* 0x0000000807ff7812 */ /* 0x040fe4000784c0ff */
[----:B------:R-:W-:Y:S02]  /*79980*/  @P1 LOP3.LUT R8, R8, 0x10000000, RZ, 0xfc, !PT ;  /* 0x1000000008081812 */ /* 0x000fe400078efcff */
[----:B------:R-:W-:Y:S01]  /*79990*/  LOP3.LUT P1, RZ, R7, 0x4, RZ, 0xc0, !PT ;  /* 0x0000000407ff7812 */ /* 0x000fe2000782c0ff */
[----:B------:R-:W-:Y:S01]  /*799a0*/  STL.64 [R1+0x1f78], R170 ;  /* 0x001f78aa01007387 */ /* 0x000fe20000100a00 */
[----:B------:R-:W-:-:S03]  /*799b0*/  LOP3.LUT R8, R8, 0xf7ffffff, RZ, 0xc0, !PT ;  /* 0xf7ffffff08087812 */ /* 0x000fc600078ec0ff */
[----:B------:R-:W-:Y:S01]  /*799c0*/  STL.64 [R1+0x1f50], R164 ;  /* 0x001f50a401007387 */ /* 0x000fe20000100a00 */
        /* <DEDUP_REMOVED lines=10> */
[----:B------:R-:W-:-:S03]  /*79a70*/  @P5 LOP3.LUT R8, R8, 0x2000000, RZ, 0xfc, !PT ;  /* 0x0200000008085812 */ /* 0x000fc600078efcff */
        /* <DEDUP_REMOVED lines=20> */
[----:B------:R3:W-:Y:S04]  /*79bc0*/  STSM.16.M88.4 [R47], R20 ;  /* 0x000000142f007844 */ /* 0x0007e80000000200 */
[----:B------:R-:W-:Y:S01]  /*79bd0*/  STL.64 [R1+0x1e70], R122 ;  /* 0x001e707a01007387 */ /* 0x000fe20000100a00 */
[----:B------:R-:W-:Y:S06]  /*79be0*/  BAR.SYNC.DEFER_BLOCKING 0x0 ;  /* 0x0000000000007b1d */ /* 0x000fec0000010000 */
[----:B-1----:R-:W-:Y:S04]  /*79bf0*/  STL.64 [R1+0x1e68], R116 ;  /* 0x001e687401007387 */ /* 0x002fe80000100a00 */
[----:B------:R-:W-:Y:S04]  /*79c00*/  STL.64 [R1+0x1e60], R246 ;  /* 0x001e60f601007387 */ /* 0x000fe80000100a00 */
[----:B------:R-:W-:Y:S04]  /*79c10*/  STL.64 [R1+0x1e58], R118 ;  /* 0x001e587601007387 */ /* 0x000fe80000100a00 */
[----:B------:R-:W-:Y:S04]  /*79c20*/  STL.64 [R1+0x1e50], R112 ;  /* 0x001e507001007387 */ /* 0x000fe80000100a00 */
[----:B------:R-:W-:Y:S04]  /*79c30*/  STL.64 [R1+0x1e48], R114 ;  /* 0x001e487201007387 */ /* 0x000fe80000100a00 */
[----:B0-----:R-:W-:Y:S04]  /*79c40*/  STL.64 [R1+0x1e40], R108 ;  /* 0x001e406c01007387 */ /* 0x001fe80000100a00 */
[----:B------:R-:W-:Y:S04]  /*79c50*/  STL.64 [R1+0x1e38], R110 ;  /* 0x001e386e01007387 */ /* 0x000fe80000100a00 */
[----:B------:R-:W-:Y:S04]  /*79c60*/  STL.64 [R1+0x1e30], R104 ;  /* 0x001e306801007387 */ /* 0x000fe80000100a00 */
[----:B------:R-:W-:Y:S04]  /*79c70*/  STL.64 [R1+0x1e28], R106 ;  /* 0x001e286a01007387 */ /* 0x000fe80000100a00 */
[----:B------:R-:W-:Y:S04]  /*79c80*/  STL.64 [R1+0x1e10], R248 ;  /* 0x001e10f801007387 */ /* 0x000fe80000100a00 */
[----:B------:R-:W-:Y:S04]  /*79c90*/  STL.64 [R1+0x1dc8], R250 ;  /* 0x001dc8fa01007387 */ /* 0x000fe80000100a00 */
[----:B------:R-:W-:Y:S04]  /*79ca0*/  STL.64 [R1+0x1e20], R100 ;  /* 0x001e206401007387 */ /* 0x000fe80000100a00 */
[----:B------:R-:W-:Y:S04]  /*79cb0*/  STL.64 [R1+0x1e18], R102 ;  /* 0x001e186601007387 */ /* 0x000fe80000100a00 */
[----:B------:R-:W2:Y:S04]  /*79cc0*/  LDL.LU R71, [R1+0x9bc] ;  /* 0x0009bc0001477983 */ /* 0x000ea80000300800 */
[----:B------:R-:W2:Y:S04]  /*79cd0*/  LDL.LU R70, [R1+0xa1c] ;  /* 0x000a1c0001467983 */ /* 0x000ea80000300800 */
[----:B------:R-:W2:Y:S04]  /*79ce0*/  LDL.LU R69, [R1+0x990] ;  /* 0x0009900001457983 */ /* 0x000ea80000300800 */
[----:B------:R-:W2:Y:S04]  /*79cf0*/  LDL.LU R68, [R1+0x9f0] ;  /* 0x0009f00001447983 */ /* 0x000ea80000300800 */
[----:B------:R-:W2:Y:S04]  /*79d00*/  LDL.LU R65, [R1+0x7b4] ;  /* 0x0007b40001417983 */ /* 0x000ea80000300800 */
[----:B------:R-:W2:Y:S04]  /*79d10*/  LDL.LU R64, [R1+0x814] ;  /* 0x0008140001407983 */ /* 0x000ea80000300800 */
[----:B------:R-:W0:Y:S01]  /*79d20*/  LDS.128 R96, [R0] ;  /* 0x0000000000607984 */ /* 0x000e220000000c00 */
[----:B---3--:R-:W-:-:S03]  /*79d30*/  PRMT R20, R62, 0x5410, R63 ;  /* 0x000054103e147816 */ /* 0x008fc6000000003f */
[----:B------:R-:W3:Y:S04]  /*79d40*/  LDL.LU R63, [R1+0x5d0] ;  /* 0x0005d000013f7983 */ /* 0x000ee80000300800 */
[----:B------:R-:W3:Y:S01]  /*79d50*/  LDL.LU R62, [R1+0x7e4] ;  /* 0x0007e400013e7983 */ /* 0x000ee20000300800 */
[----:B----4-:R-:W-:Y:S02]  /*79d60*/  PRMT R21, R76, 0x5410, R77 ;  /* 0x000054104c157816 */ /* 0x010fe4000000004d */
[----:B------:R-:W-:Y:S02]  /*79d70*/  PRMT R22, R74, 0x5410, R75 ;  /* 0x000054104a167816 */ /* 0x000fe4000000004b */
[----:B------:R-:W-:Y:S01]  /*79d80*/  PRMT R23, R66, 0x5410, R67 ;  /* 0x0000541042177816 */ /* 0x000fe20000000043 */
[----:B------:R-:W-:Y:S06]  /*79d90*/  BAR.SYNC.DEFER_BLOCKING 0x0 ;  /* 0x0000000000007b1d */ /* 0x000fec0000010000 */
[----:B0-----:R-:W-:Y:S04]  /*79da0*/  STL.64 [R1+0x1e08], R96 ;  /* 0x001e086001007387 */ /* 0x001fe80000100a00 */
[----:B------:R-:W-:Y:S04]  /*79db0*/  STL.64 [R1+0x1e00], R98 ;  /* 0x001e006201007387 */ /* 0x000fe80000100a00 */
[----:B------:R-:W4:Y:S04]  /*79dc0*/  LDL.LU R67, [R1+0x9b8] ;  /* 0x0009b80001437983 */ /* 0x000f280000300800 */
[----:B------:R-:W4:Y:S04]  /*79dd0*/  LDL.LU R66, [R1+0xa18] ;  /* 0x000a180001427983 */ /* 0x000f280000300800 */
[----:B------:R0:W-:Y:S01]  /*79de0*/  STSM.16.M88.4 [R47], R20 ;  /* 0x000000142f007844 */ /* 0x0001e20000000200 */
[----:B------:R-:W-:Y:S01]  /*79df0*/  BAR.SYNC.DEFER_BLOCKING 0x0 ;  /* 0x0000000000007b1d */ /* 0x000fe20000010000 */
[----:B0-----:R-:W-:-:S05]  /*79e00*/  PRMT R20, R60, 0x5410, R61 ;  /* 0x000054103c147816 */ /* 0x001fca000000003d */
[----:B------:R-:W4:Y:S04]  /*79e10*/  LDL.LU R61, [R1+0x98c] ;  /* 0x00098c00013d7983 */ /* 0x000f280000300800 */
[----:B------:R-:W4:Y:S01]  /*79e20*/  LDL.LU R60, [R1+0x9ec] ;  /* 0x0009ec00013c7983 */ /* 0x000f220000300800 */
[----:B------:R-:W-:-:S03]  /*79e30*/  PRMT R21, R58, 0x5410, R59 ;  /* 0x000054103a157816 */ /* 0x000fc6000000003b */
[----:B------:R-:W4:Y:S01]  /*79e40*/  LDL.LU R59, [R1+0x7b0] ;  /* 0x0007b000013b7983 */ /* 0x000f220000300800 */
[----:B--2---:R-:W-:-:S03]  /*79e50*/  PRMT R23, R56, 0x5410, R57 ;  /* 0x0000541038177816 */ /* 0x004fc60000000039 */
[----:B------:R-:W2:Y:S04]  /*79e60*/  LDL.LU R58, [R1+0x810] ;  /* 0x00081000013a7983 */ /* 0x000ea80000300800 */
[----:B------:R-:W2:Y:S04]  /*79e70*/  LDL.LU R57, [R1+0x5cc] ;  /* 0x0005cc0001397983 */ /* 0x000ea80000300800 */
[----:B------:R-:W2:Y:S04]  /*79e80*/  LDL.LU R56, [R1+0x7e0] ;  /* 0x0007e00001387983 */ /* 0x000ea80000300800 */
[----:B------:R-:W0:Y:S01]  /*79e90*/  LDS.128 R92, [R0] ;  /* 0x00000000005c7984 */ /* 0x000e220000000c00 */
[----:B------:R-:W-:Y:S01]  /*79ea0*/  PRMT R22, R72, 0x5410, R73 ;  /* 0x0000541048167816 */ /* 0x000fe20000000049 */
[----:B------:R-:W-:Y:S06]  /*79eb0*/  BAR.SYNC.DEFER_BLOCKING 0x0 ;  /* 0x0000000000007b1d */ /* 0x000fec0000010000 */
[----:B------:R1:W-:Y:S02]  /*79ec0*/  STSM.16.M88.4 [R47], R20 ;  /* 0x000000142f007844 */ /* 0x0003e40000000200 */
[----:B------:R-:W-:Y:S06]  /*79ed0*/  BAR.SYNC.DEFER_BLOCKING 0x0 ;  /* 0x0000000000007b1d */ /* 0x000fec0000010000 */
[----:B0-----:R-:W-:Y:S04]  /*79ee0*/  STL.64 [R1+0x1df8], R92 ;  /* 0x001df85c01007387 */ /* 0x001fe80000100a00 */
[----:B------:R-:W-:Y:S04]  /*79ef0*/  STL.64 [R1+0x1df0], R94 ;  /* 0x001df05e01007387 */ /* 0x000fe80000100a00 */
[----:B------:R-:W0:Y:S01]  /*79f00*/  LDS.128 R88, [R0] ;  /* 0x0000000000587984 */ /* 0x000e220000000c00 */
[----:B-1----:R-:W-:-:S03]  /*79f10*/  PRMT R22, R64, 0x5410, R65 ;  /* 0x0000541040167816 */ /* 0x002fc60000000041 */
[----:B------:R-:W2:Y:S04]  /*79f20*/  LDL.LU R65, [R1+0x9b4] ;  /* 0x0009b40001417983 */ /* 0x000ea80000300800 */
[----:B------:R-:W2:Y:S01]  /*79f30*/  LDL.LU R64, [R1+0xa14] ;  /* 0x000a140001407983 */ /* 0x000ea20000300800 */
[----:B------:R-:W-:-:S03]  /*79f40*/  PRMT R20, R70, 0x5410, R71 ;  /* 0x0000541046147816 */ /* 0x000fc60000000047 */
[----:B------:R-:W2:Y:S01]  /*79f50*/  LDL.LU R77, [R1+0x988] ;  /* 0x00098800014d7983 */ /* 0x000ea20000300800 */
[----:B------:R-:W-:-:S03]  /*79f60*/  PRMT R21, R68, 0x5410, R69 ;  /* 0x0000541044157816 */ /* 0x000fc60000000045 */
[----:B------:R-:W2:Y:S04]  /*79f70*/  LDL.LU R76, [R1+0x9e8] ;  /* 0x0009e800014c7983 */ /* 0x000ea80000300800 */
[----:B------:R-:W2:Y:S04]  /*79f80*/  LDL.LU R75, [R1+0x5fc] ;  /* 0x0005fc00014b7983 */ /* 0x000ea80000300800 */
[----:B------:R-:W2:Y:S01]  /*79f90*/  LDL.LU R74, [R1+0x80c] ;  /* 0x00080c00014a7983 */ /* 0x000ea20000300800 */
[----:B---3--:R-:W-:Y:S01]  /*79fa0*/  PRMT R23, R62, 0x5410, R63 ;  /* 0x000054103e177816 */ /* 0x008fe2000000003f */
[----:B------:R-:W-:Y:S06]  /*79fb0*/  BAR.SYNC.DEFER_BLOCKING 0x0 ;  /* 0x0000000000007b1d */ /* 0x000fec0000010000 */
[----:B------:R-:W3:Y:S04]  /*79fc0*/  LDL.LU R63, [R1+0x5c8] ;  /* 0x0005c800013f7983 */ /* 0x000ee80000300800 */
[----:B------:R-:W3:Y:S04]  /*79fd0*/  LDL.LU R62, [R1+0x7dc] ;  /* 0x0007dc00013e7983 */ /* 0x000ee80000300800 */
[----:B0-----:R-:W-:Y:S04]  /*79fe0*/  STL.64 [R1+0x1de8], R88 ;  /* 0x001de85801007387 */ /* 0x001fe80000100a00 */
[----:B------:R-:W-:Y:S04]  /*79ff0*/  STL.64 [R1+0x1de0], R90 ;  /* 0x001de05a01007387 */ /* 0x000fe80000100a00 */
[----:B------:R4:W-:Y:S01]  /*7a000*/  STSM.16.M88.4 [R47], R20 ;  /* 0x000000142f007844 */ /* 0x0009e20000000200 */
[----:B------:R-:W-:Y:S06]  /*7a010*/  BAR.SYNC.DEFER_BLOCKING 0x0 ;  /* 0x0000000000007b1d */ /* 0x000fec0000010000 */
[----:B------:R-:W0:Y:S01]  /*7a020*/  LDS.128 R84, [R0] ;  /* 0x0000000000547984 */ /* 0x000e220000000c00 */
[----:B----4-:R-:W-:-:S03]  /*7a030*/  PRMT R21, R60, 0x5410, R61 ;  /* 0x000054103c157816 */ /* 0x010fc6000000003d */
[----:B------:R-:W4:Y:S04]  /*7a040*/  LDL.LU R61, [R1+0x9b0] ;  /* 0x0009b000013d7983 */ /* 0x000f280000300800 */
[----:B------:R-:W4:Y:S01]  /*7a050*/  LDL.LU R60, [R1+0xa10] ;  /* 0x000a1000013c7983 */ /* 0x000f220000300800 */
[----:B--2---:R-:W-:-:S03]  /*7a060*/  PRMT R22, R58, 0x5410, R59 ;  /* 0x000054103a167816 */ /* 0x004fc6000000003b */
[----:B------:R-:W2:Y:S04]  /*7a070*/  LDL.LU R59, [R1+0x984] ;  /* 0x00098400013b7983 */ /* 0x000ea80000300800 */
[----:B------:R-:W2:Y:S01]  /*7a080*/  LDL.LU R58, [R1+0x9e4] ;  /* 0x0009e400013a7983 */ /* 0x000ea20000300800 */
[----:B------:R-:W-:-:S03]  /*7a090*/  PRMT R23, R56, 0x5410, R57 ;  /* 0x0000541038177816 */ /* 0x000fc60000000039 */
[----:B------:R-:W2:Y:S04]  /*7a0a0*/  LDL.LU R73, [R1+0x5f8] ;  /* 0x0005f80001497983 */ /* 0x000ea80000300800 */
[----:B------:R-:W2:Y:S04]  /*7a0b0*/  LDL.LU R72, [R1+0x808] ;  /* 0x0008080001487983 */ /* 0x000ea80000300800 */
[----:B------:R-:W2:Y:S04]  /*7a0c0*/  LDL.LU R57, [R1+0x5c4] ;  /* 0x0005c40001397983 */ /* 0x000ea80000300800 */
[----:B------:R-:W2:Y:S01]  /*7a0d0*/  LDL.LU R56, [R1+0x7d8] ;  /* 0x0007d80001387983 */ /* 0x000ea20000300800 */
[----:B------:R-:W-:Y:S01]  /*7a0e0*/  PRMT R20, R66, 0x5410, R67 ;  /* 0x0000541042147816 */ /* 0x000fe20000000043 */
[----:B------:R-:W-:Y:S06]  /*7a0f0*/  BAR.SYNC.DEFER_BLOCKING 0x0 ;  /* 0x0000000000007b1d */ /* 0x000fec0000010000 */
[----:B0-----:R-:W-:Y:S04]  /*7a100*/  STL.64 [R1+0x1dd8], R84 ;  /* 0x001dd85401007387 */ /* 0x001fe80000100a00 */
[----:B------:R-:W-:Y:S04]  /*7a110*/  STL.64 [R1+0x1dd0], R86 ;  /* 0x001dd05601007387 */ /* 0x000fe80000100a00 */
[----:B------:R-:W2:Y:S04]  /*7a120*/  LDL.LU R71, [R1+0x9ac] ;  /* 0x0009ac0001477983 */ /* 0x000ea80000300800 */
[----:B------:R-:W2:Y:S04]  /*7a130*/  LDL.LU R70, [R1+0xa0c] ;  /* 0x000a0c0001467983 */ /* 0x000ea80000300800 */
[----:B------:R0:W-:Y:S01]  /*7a140*/  STSM.16.M88.4 [R47], R20 ;  /* 0x000000142f007844 */ /* 0x0001e20000000200 */
[----:B------:R-:W-:Y:S06]  /*7a150*/  BAR.SYNC.DEFER_BLOCKING 0x0 ;  /* 0x0000000000007b1d */ /* 0x000fec0000010000 */
[----:B------:R-:W2:Y:S04]  /*7a160*/  LDL.LU R69, [R1+0x980] ;  /* 0x0009800001457983 */ /* 0x000ea80000300800 */
[----:B------:R-:W2:Y:S04]  /*7a170*/  LDL.LU R68, [R1+0x9e0] ;  /* 0x0009e00001447983 */ /* 0x000ea80000300800 */
[----:B------:R-:W2:Y:S04]  /*7a180*/  LDL.LU R67, [R1+0x5f4] ;  /* 0x0005f40001437983 */ /* 0x000ea80000300800 */
[----:B------:R-:W2:Y:S04]  /*7a190*/  LDL.LU R66, [R1+0x804] ;  /* 0x0008040001427983 */ /* 0x000ea80000300800 */
[----:B------:R-:W1:Y:S01]  /*7a1a0*/  LDS.128 R80, [R0] ;  /* 0x0000000000507984 */ /* 0x000e620000000c00 */
[----:B0-----:R-:W-:-:S03]  /*7a1b0*/  PRMT R20, R64, 0x5410, R65 ;  /* 0x0000541040147816 */ /* 0x001fc60000000041 */
[----:B------:R-:W2:Y:S04]  /*7a1c0*/  LDL.LU R65, [R1+0x5c0] ;  /* 0x0005c00001417983 */ /* 0x000ea80000300800 */
[----:B------:R-:W2:Y:S01]  /*7a1d0*/  LDL.LU R64, [R1+0x7d4] ;  /* 0x0007d40001407983 */ /* 0x000ea20000300800 */
[----:B------:R-:W-:Y:S01]  /*7a1e0*/  PRMT R21, R76, 0x5410, R77 ;  /* 0x000054104c157816 */ /* 0x000fe2000000004d */
[----:B------:R-:W-:Y:S01]  /*7a1f0*/  BAR.SYNC.DEFER_BLOCKING 0x0 ;  /* 0x0000000000007b1d */ /* 0x000fe20000010000 */
[----:B------:R-:W-:-:S05]  /*7a200*/  PRMT R22, R74, 0x5410, R75 ;  /* 0x000054104a167816 */ /* 0x000fca000000004b */
[----:B-1----:R-:W-:Y:S04]  /*7a210*/  STL.64 [R1+0x1dc0], R80 ;  /* 0x001dc05001007387 */ /* 0x002fe80000100a00 */
[----:B------:R-:W-:Y:S01]  /*7a220*/  STL.64 [R1+0x1db8], R82 ;  /* 0x001db85201007387 */ /* 0x000fe20000100a00 */
[----:B---3--:R-:W-:-:S03]  /*7a230*/  PRMT R23, R62, 0x5410, R63 ;  /* 0x000054103e177816 */ /* 0x008fc6000000003f */
[----:B------:R-:W3:Y:S04]  /*7a240*/  LDL.LU R63, [R1+0x9a8] ;  /* 0x0009a800013f7983 */ /* 0x000ee80000300800 */
[----:B------:R4:W-:Y:S04]  /*7a250*/  STSM.16.M88.4 [R47], R20 ;  /* 0x000000142f007844 */ /* 0x0009e80000000200 */
[----:B------:R-:W3:Y:S01]  /*7a260*/  LDL.LU R62, [R1+0xa08] ;  /* 0x000a0800013e7983 */ /* 0x000ee20000300800 */
        /* <DEDUP_REMOVED lines=13> */
[----:B0-----:R-:W-:Y:S04]  /*7a340*/  STL.64 [R1+0x1db0], R76 ;  /* 0x001db04c01007387 */ /* 0x001fe80000100a00 */
[----:B------:R0:W-:Y:S01]  /*7a350*/  STSM.16.M88.4 [R47], R20 ;  /* 0x000000142f007844 */ /* 0x0001e20000000200 */
[----:B------:R-:W-:Y:S06]  /*7a360*/  BAR.SYNC.DEFER_BLOCKING 0x0 ;  /* 0x0000000000007b1d */ /* 0x000fec0000010000 */
[----:B------:R-:W-:Y:S04]  /*7a370*/  STL.64 [R1+0x1da8], R78 ;  /* 0x001da84e01007387 */ /* 0x000fe80000100a00 */
[----:B------:R-:W2:Y:S01]  /*7a380*/  LDL.LU R236, [R1+0x9a4] ;  /* 0x0009a40001ec7983 */ /* 0x000ea20000300800 */
[----:B0-----:R-:W-:-:S03]  /*7a390*/  PRMT R22, R66, 0x5410, R67 ;  /* 0x0000541042167816 */ /* 0x001fc60000000043 */
[----:B------:R-:W2:Y:S04]  /*7a3a0*/  LDL.LU R234, [R1+0xa04] ;  /* 0x000a040001ea7983 */ /* 0x000ea80000300800 */
[----:B------:R-:W2:Y:S04]  /*7a3b0*/  LDL.LU R224, [R1+0x978] ;  /* 0x0009780001e07983 */ /* 0x000ea80000300800 */
[----:B------:R-:W2:Y:S04]  /*7a3c0*/  LDL.LU R222, [R1+0x9d8] ;  /* 0x0009d80001de7983 */ /* 0x000ea80000300800 */
[----:B------:R-:W2:Y:S04]  /*7a3d0*/  LDL.LU R67, [R1+0x5ec] ;  /* 0x0005ec0001437983 */ /* 0x000ea80000300800 */
[----:B------:R-:W2:Y:S04]  /*7a3e0*/  LDL.LU R66, [R1+0x7fc] ;  /* 0x0007fc0001427983 */ /* 0x000ea80000300800 */
[----:B------:R-:W0:Y:S01]  /*7a3f0*/  LDS.128 R72, [R0] ;  /* 0x0000000000487984 */ /* 0x000e220000000c00 */
[----:B------:R-:W-:-:S02]  /*7a400*/  PRMT R20, R70, 0x5410, R71 ;  /* 0x0000541046147816 */ /* 0x000fc40000000047 */
[----:B------:R-:W-:Y:S01]  /*7a410*/  PRMT R21, R68, 0x5410, R69 ;  /* 0x0000541044157816 */ /* 0x000fe20000000045 */
[----:B------:R-:W-:Y:S01]  /*7a420*/  BAR.SYNC.DEFER_BLOCKING 0x0 ;  /* 0x0000000000007b1d */ /* 0x000fe20000010000 */
[----:B------:R-:W-:-:S05]  /*7a430*/  PRMT R23, R64, 0x5410, R65 ;  /* 0x0000541040177816 */ /* 0x000fca0000000041 */
[----:B------:R-:W2:Y:S04]  /*7a440*/  LDL.LU R65, [R1+0x5b8] ;  /* 0x0005b80001417983 */ /* 0x000ea80000300800 */
[----:B------:R-:W2:Y:S04]  /*7a450*/  LDL.LU R64, [R1+0x7cc] ;  /* 0x0007cc0001407983 */ /* 0x000ea80000300800 */
[----:B0-----:R-:W-:Y:S04]  /*7a460*/  STL.64 [R1+0x1da0], R72 ;  /* 0x001da04801007387 */ /* 0x001fe80000100a00 */
[----:B------:R-:W-:Y:S04]  /*7a470*/  STL.64 [R1+0x1d98], R74 ;  /* 0x001d984a01007387 */ /* 0x000fe80000100a00 */
[----:B------:R-:W2:Y:S04]  /*7a480*/  LDL.LU R232, [R1+0x9a0] ;  /* 0x0009a00001e87983 */ /* 0x000ea80000300800 */
[----:B------:R-:W2:Y:S04]  /*7a490*/  LDL.LU R230, [R1+0xa00] ;  /* 0x000a000001e67983 */ /* 0x000ea80000300800 */
[----:B------:R3:W-:Y:S04]  /*7a4a0*/  STSM.16.M88.4 [R47], R20 ;  /* 0x000000142f007844 */ /* 0x0007e80000000200 */
[----:B------:R-:W2:Y:S04]  /*7a4b0*/  LDL.LU R220, [R1+0x974] ;  /* 0x0009740001dc7983 */ /* 0x000ea80000300800 */
[----:B------:R-:W2:Y:S01]  /*7a4c0*/  LDL.LU R218, [R1+0x9d4] ;  /* 0x0009d40001da7983 */ /* 0x000ea20000300800 */
[----:B------:R-:W-:Y:S01]  /*7a4d0*/  BAR.SYNC.DEFER_BLOCKING 0x0 ;  /* 0x0000000000007b1d */ /* 0x000fe20000010000 */
[----:B---3--:R-:W-:-:S05]  /*7a4e0*/  PRMT R20, R62, 0x5410, R63 ;  /* 0x000054103e147816 */ /* 0x008fca000000003f */
[----:B------:R-:W3:Y:S04]  /*7a4f0*/  LDL.LU R63, [R1+0x5e8] ;  /* 0x0005e800013f7983 */ /* 0x000ee80000300800 */
[----:B------:R-:W3:Y:S04]  /*7a500*/  LDL.LU R62, [R1+0x7f8] ;  /* 0x0007f800013e7983 */ /* 0x000ee80000300800 */
[----:B------:R-:W0:Y:S01]  /*7a510*/  LDS.128 R68, [R0] ;  /* 0x0000000000447984 */ /* 0x000e220000000c00 */
[----:B----4-:R-:W-:-:S03]  /*7a520*/  PRMT R21, R60, 0x5410, R61 ;  /* 0x000054103c157816 */ /* 0x010fc6000000003d */
[----:B------:R-:W4:Y:S04]  /*7a530*/  LDL.LU R61, [R1+0x5b4] ;  /* 0x0005b400013d7983 */ /* 0x000f280000300800 */
[----:B------:R-:W4:Y:S04]  /*7a540*/  LDL.LU R60, [R1+0x7c8] ;  /* 0x0007c800013c7983 */ /* 0x000f280000300800 */
[----:B------:R-:W4:Y:S04]  /*7a550*/  LDL.LU R228, [R1+0x99c] ;  /* 0x00099c0001e47983 */ /* 0x000f280000300800 */
[----:B------:R-:W4:Y:S04]  /*7a560*/  LDL.LU R226, [R1+0x9fc] ;  /* 0x0009fc0001e27983 */ /* 0x000f280000300800 */
[----:B------:R-:W4:Y:S04]  /*7a570*/  LDL.LU R216, [R1+0x970] ;  /* 0x0009700001d87983 */ /* 0x000f280000300800 */
[----:B------:R-:W4:Y:S01]  /*7a580*/  LDL.LU R212, [R1+0x9d0] ;  /* 0x0009d00001d47983 */ /* 0x000f220000300800 */
[----:B--2---:R-:W-:-:S02]  /*7a590*/  PRMT R22, R58, 0x5410, R59 ;  /* 0x000054103a167816 */ /* 0x004fc4000000003b */
[----:B------:R-:W-:Y:S01]  /*7a5a0*/  PRMT R23, R56, 0x5410, R57 ;  /* 0x0000541038177816 */ /* 0x000fe20000000039 */
[----:B------:R-:W2:Y:S04]  /*7a5b0*/  LDL.LU R59, [R1+0x5e4] ;  /* 0x0005e400013b7983 */ /* 0x000ea80000300800 */
[----:B------:R-:W2:Y:S04]  /*7a5c0*/  LDL.LU R58, [R1+0x7f4] ;  /* 0x0007f400013a7983 */ /* 0x000ea80000300800 */
[----:B------:R-:W2:Y:S04]  /*7a5d0*/  LDL.LU R57, [R1+0x5b0] ;  /* 0x0005b00001397983 */ /* 0x000ea80000300800 */
[----:B------:R-:W2:Y:S01]  /*7a5e0*/  LDL.LU R56, [R1+0x7c4] ;  /* 0x0007c40001387983 */ /* 0x000ea20000300800 */
[----:B------:R-:W-:Y:S06]  /*7a5f0*/  BAR.SYNC.DEFER_BLOCKING 0x0 ;  /* 0x0000000000007b1d */ /* 0x000fec0000010000 */
[----:B------:R1:W-:Y:S04]  /*7a600*/  STSM.16.M88.4 [R47], R20 ;  /* 0x000000142f007844 */ /* 0x0003e80000000200 */
[----:B0-----:R-:W-:Y:S04]  /*7a610*/  STL.64 [R1+0x1d90], R68 ;  /* 0x001d904401007387 */ /* 0x001fe80000100a00 */
[----:B------:R-:W-:Y:S01]  /*7a620*/  STL.64 [R1+0x1d88], R70 ;  /* 0x001d884601007387 */ /* 0x000fe20000100a00 */
[----:B-1----:R-:W-:-:S02]  /*7a630*/  PRMT R22, R66, 0x5410, R67 ;  /* 0x0000541042167816 */ /* 0x002fc40000000043 */
[----:B------:R-:W-:Y:S02]  /*7a640*/  PRMT R21, R222, 0x5410, R224 ;  /* 0x00005410de157816 */ /* 0x000fe400000000e0 */
[----:B------:R-:W2:Y:S01]  /*7a650*/  LDL.LU R224, [R1+0x600] ;  /* 0x0006000001e07983 */ /* 0x000ea20000300800 */
[----:B------:R-:W-:-:S03]  /*7a660*/  PRMT R20, R234, 0x5410, R236 ;  /* 0x00005410ea147816 */ /* 0x000fc600000000ec */
[----:B------:R-:W2:Y:S01]  /*7a670*/  LDL.LU R222, [R1+0x604] ;  /* 0x0006040001de7983 */ /* 0x000ea20000300800 */
[----:B------:R-:W-:Y:S01]  /*7a680*/  PRMT R23, R64, 0x5410, R65 ;  /* 0x0000541040177816 */ /* 0x000fe20000000041 */
[----:B------:R-:W-:Y:S06]  /*7a690*/  BAR.SYNC.DEFER_BLOCKING 0x0 ;  /* 0x0000000000007b1d */ /* 0x000fec0000010000 */
[----:B------:R-:W0:Y:S02]  /*7a6a0*/  LDS.128 R64, [R0] ;  /* 0x0000000000407984 */ /* 0x000e240000000c00 */
[----:B------:R-:W-:Y:S06]  /*7a6b0*/  BAR.SYNC.DEFER_BLOCKING 0x0 ;  /* 0x0000000000007b1d */ /* 0x000fec0000010000 */
[----:B------:R3:W-:Y:S04]  /*7a6c0*/  STSM.16.M88.4 [R47], R20 ;  /* 0x000000142f007844 */ /* 0x0007e80000000200 */
[----:B0-----:R-:W-:Y:S01]  /*7a6d0*/  STL.64 [R1+0x1d80], R64 ;  /* 0x001d804001007387 */ /* 0x001fe20000100a00 */
[----:B---3--:R-:W-:-:S03]  /*7a6e0*/  PRMT R22, R62, 0x5410, R63 ;  /* 0x000054103e167816 */ /* 0x008fc6000000003f */
[----:B------:R-:W-:Y:S01]  /*7a6f0*/  STL.64 [R1+0x1d78], R66 ;  /* 0x001d784201007387 */ /* 0x000fe20000100a00 */
[----:B------:R-:W-:-:S03]  /*7a700*/  PRMT R21, R218, 0x5410, R220 ;  /* 0x00005410da157816 */ /* 0x000fc600000000dc */
[----:B------:R-:W3:Y:S01]  /*7a710*/  LDL.LU R220, [R1+0x608] ;  /* 0x0006080001dc7983 */ /* 0x000ee20000300800 */
[----:B------:R-:W-:-:S03]  /*7a720*/  PRMT R20, R230, 0x5410, R232 ;  /* 0x00005410e6147816 */ /* 0x000fc600000000e8 */
[----:B------:R-:W3:Y:S01]  /*7a730*/  LDL.LU R218, [R1+0x60c] ;  /* 0x00060c0001da7983 */ /* 0x000ee20000300800 */
[----:B----4-:R-:W-:Y:S01]  /*7a740*/  PRMT R23, R60, 0x5410, R61 ;  /* 0x000054103c177816 */ /* 0x010fe2000000003d */
[----:B------:R-:W-:Y:S06]  /*7a750*/  BAR.SYNC.DEFER_BLOCKING 0x0 ;  /* 0x0000000000007b1d */ /* 0x000fec0000010000 */
[----:B------:R-:W0:Y:S02]  /*7a760*/  LDS.128 R60, [R0] ;  /* 0x00000000003c7984 */ /* 0x000e240000000c00 */
[----:B------:R-:W-:Y:S06]  /*7a770*/  BAR.SYNC.DEFER_BLOCKING 0x0 ;  /* 0x0000000000007b1d */ /* 0x000fec0000010000 */
[----:B------:R1:W-:Y:S04]  /*7a780*/  STSM.16.M88.4 [R47], R20 ;  /* 0x000000142f007844 */ /* 0x0003e80000000200 */
[----:B0-----:R-:W-:Y:S04]  /*7a790*/  STL.64 [R1+0x1d60], R60 ;  /* 0x001d603c01007387 */ /* 0x001fe80000100a00 */
[----:B------:R-:W-:Y:S01]  /*7a7a0*/  STL.64 [R1+0x1d58], R62 ;  /* 0x001d583e01007387 */ /* 0x000fe20000100a00 */
[----:B-1----:R-:W-:-:S03]  /*7a7b0*/  PRMT R21, R212, 0x5410, R216 ;  /* 0x00005410d4157816 */ /* 0x002fc600000000d8 */
[----:B------:R-:W4:Y:S01]  /*7a7c0*/  LDL.LU R216, [R1+0x610] ;  /* 0x0006100001d87983 */ /* 0x000f220000300800 */
[----:B--2---:R-:W-:Y:S02]  /*7a7d0*/  PRMT R22, R58, 0x5410, R59 ;  /* 0x000054103a167816 */ /* 0x004fe4000000003b */
[----:B------:R-:W-:Y:S01]  /*7a7e0*/  PRMT R23, R56, 0x5410, R57 ;  /* 0x0000541038177816 */ /* 0x000fe20000000039 */
[----:B------:R-:W-:Y:S06]  /*7a7f0*/  BAR.SYNC.DEFER_BLOCKING 0x0 ;  /* 0x0000000000007b1d */ /* 0x000fec0000010000 */
[----:B------:R-:W0:Y:S01]  /*7a800*/  LDS.128 R56, [R0] ;  /* 0x0000000000387984 */ /* 0x000e220000000c00 */
[----:B------:R-:W-:Y:S01]  /*7a810*/  PRMT R20, R226, 0x5410, R228 ;  /* 0x00005410e2147816 */ /* 0x000fe200000000e4 */
[----:B------:R-:W-:Y:S01]  /*7a820*/  BAR.SYNC.DEFER_BLOCKING 0x0 ;  /* 0x0000000000007b1d */ /* 0x000fe20000010000 */
[----:B------:R-:W-:-:S05]  /*7a830*/  PRMT R212, R176, 0x7770, RZ ;  /* 0x00007770b0d47816 */ /* 0x000fca00000000ff */
[----:B------:R-:W-:Y:S02]  /*7a840*/  STSM.16.M88.4 [R47], R20 ;  /* 0x000000142f007844 */ /* 0x000fe40000000200 */
[----:B------:R-:W-:Y:S06]  /*7a850*/  BAR.SYNC.DEFER_BLOCKING 0x0 ;  /* 0x0000000000007b1d */ /* 0x000fec0000010000 */
[----:B0-----:R-:W-:Y:S04]  /*7a860*/  STL.64 [R1+0x1d70], R56 ;  /* 0x001d703801007387 */ /* 0x001fe80000100a00 */
[----:B------:R-:W-:Y:S04]  /*7a870*/  STL.64 [R1+0x1d68], R58 ;  /* 0x001d683a01007387 */ /* 0x000fe80000100a00 */
[----:B------:R-:W2:Y:S04]  /*7a880*/  LDL.LU R236, [R1+0x614] ;  /* 0x0006140001ec7983 */ /* 0x000ea80000300800 */
[----:B------:R-:W2:Y:S04]  /*7a890*/  LDL.LU R228, [R1+0x618] ;  /* 0x0006180001e47983 */ /* 0x000ea80000300800 */
[----:B------:R-:W2:Y:S04]  /*7a8a0*/  LDL.LU R226, [R1+0x61c] ;  /* 0x00061c0001e27983 */ /* 0x000ea80000300800 */
[----:B------:R0:W-:Y:S02]  /*7a8b0*/  @P4 STG.E.U8 desc[UR6][R12.64], R212 ;  /* 0x000000d40c004986 */ /* 0x0001e4000c101106 */
[----:B0-----:R-:W-:-:S04]  /*7a8c0*/  IADD3 R12, P4, R224, R10, RZ ;  /* 0x0000000ae00c7210 */ /* 0x001fc80007f9e0ff */
[----:B------:R-:W-:Y:S02]  /*7a8d0*/  LEA.HI.X.SX32 R13, R224, R9, 0x1, P4 ;  /* 0x00000009e00d7211 */ /* 0x000fe400020f0eff */
[----:B------:R-:W2:Y:S01]  /*7a8e0*/  LDL.LU R224, [R1+0x620] ;  /* 0x0006200001e07983 */ /* 0x000ea20000300800 */
[----:B------:R-:W-:-:S05]  /*7a8f0*/  PRMT R20, R176, 0x7771, RZ ;  /* 0x00007771b0147816 */ /* 0x000fca00000000ff */
[----:B------:R0:W-:Y:S02]  /*7a900*/  @P6 STG.E.U8 desc[UR6][R14.64], R20 ;  /* 0x000000140e006986 */ /* 0x0001e4000c101106 */
[----:B0-----:R-:W-:-:S04]  /*7a910*/  IADD3 R14, P4, R222, R10, RZ ;  /* 0x0000000ade0e7210 */ /* 0x001fc80007f9e0ff */
[----:B------:R-:W-:Y:S02]  /*7a920*/  LEA.HI.X.SX32 R15, R222, R9, 0x1, P4 ;  /* 0x00000009de0f7211 */ /* 0x000fe400020f0eff */
[----:B------:R-:W2:Y:S01]  /*7a930*/  LDL.LU R222, [R1+0x624] ;  /* 0x0006240001de7983 */ /* 0x000ea20000300800 */
[----:B------:R-:W-:-:S03]  /*7a940*/  PRMT R20, R177, 0x7770, RZ ;  /* 0x00007770b1147816 */ /* 0x000fc600000000ff */
[----:B------:R-:W2:Y:S04]  /*7a950*/  LDL.LU R234, [R1+0x628] ;  /* 0x0006280001ea7983 */ /* 0x000ea80000300800 */
[----:B------:R0:W-:Y:S02]  /*7a960*/  @P0 STG.E.U8 desc[UR6][R16.64], R20 ;  /* 0x0000001410000986 */ /* 0x0001e4000c101106 */
[----:B0-----:R-:W-:-:S05]  /*7a970*/  PRMT R20, R177, 0x7771, RZ ;  /* 0x00007771b1147816 */ /* 0x001fca00000000ff */
[----:B------:R4:W-:Y:S01]  /*7a980*/  @P1 STG.E.U8 desc[UR6][R12.64], R20 ;  /* 0x000000140c001986 */ /* 0x0009e2000c101106 */
[----:B---3--:R-:W-:-:S04]  /*7a990*/  IADD3 R16, P4, R220, R10, RZ ;  /* 0x0000000adc107210 */ /* 0x008fc80007f9e0ff */
[----:B------:R-:W-:Y:S02]  /*7a9a0*/  LEA.HI.X.SX32 R17, R220, R9, 0x1, P4 ;  /* 0x00000009dc117211 */ /* 0x000fe400020f0eff */
[----:B------:R-:W3:Y:S04]  /*7a9b0*/  LDL.LU R220, [R1+0x62c] ;  /* 0x00062c0001dc7983 */ /* 0x000ee80000300800 */
[----:B------:R-:W3:Y:S01]  /*7a9c0*/  LDL.LU R232, [R1+0x630] ;  /* 0x0006300001e87983 */ /* 0x000ee20000300800 */
[----:B------:R-:W-:-:S04]  /*7a9d0*/  IADD3 R22, P4, R218, R10, RZ ;  /* 0x0000000ada167210 */ /* 0x000fc80007f9e0ff */
[----:B------:R-:W-:Y:S02]  /*7a9e0*/  LEA.HI.X.SX32 R23, R218, R9, 0x1, P4 ;  /* 0x00000009da177211 */ /* 0x000fe400020f0eff */
[----:B------:R-:W3:Y:S01]  /*7a9f0*/  LDL.LU R218, [R1+0x634] ;  /* 0x0006340001da7983 */ /* 0x000ee20000300800 */
[----:B----4-:R-:W-:-:S04]  /*7aa00*/  IADD3 R20, P4, R216, R10, RZ ;  /* 0x0000000ad8147210 */ /* 0x010fc80007f9e0ff */
[----:B------:R-:W-:Y:S02]  /*7aa10*/  LEA.HI.X.SX32 R21, R216, R9, 0x1, P4 ;  /* 0x00000009d8157211 */ /* 0x000fe400020f0eff */
[----:B------:R-:W4:Y:S01]  /*7aa20*/  LDL.LU R216, [R1+0x638] ;  /* 0x0006380001d87983 */ /* 0x000f220000300800 */
[----:B------:R-:W-:-:S03]  /*7aa30*/  PRMT R12, R178, 0x7770, RZ ;  /* 0x00007770b20c7816 */ /* 0x000fc600000000ff */
[----:B------:R-:W4:Y:S04]  /*7aa40*/  LDL.LU R230, [R1+0x63c] ;  /* 0x00063c0001e67983 */ /* 0x000f280000300800 */
[----:B------:R0:W-:Y:S04]  /*7aa50*/  @P2 STG.E.U8 desc[UR6][R14.64], R12 ;  /* 0x0000000c0e002986 */ /* 0x0001e8000c101106 */
[----:B------:R-:W4:Y:S01]  /*7aa60*/  LDL.LU R238, [R1+0x640] ;  /* 0x0006400001ee7983 */ /* 0x000f220000300800 */
[----:B0-----:R-:W-:-:S05]  /*7aa70*/  PRMT R12, R178, 0x7771, RZ ;  /* 0x00007771b20c7816 */ /* 0x001fca00000000ff */
[----:B------:R0:W-:Y:S01]  /*7aa80*/  @P3 STG.E.U8 desc[UR6][R16.64], R12 ;  /* 0x0000000c10003986 */ /* 0x0001e2000c101106 */
[----:B--2---:R-:W-:-:S04]  /*7aa90*/  IADD3 R14, P4, R236, R10, RZ ;  /* 0x0000000aec0e7210 */ /* 0x004fc80007f9e0ff */
[----:B------:R-:W-:Y:S02]  /*7aaa0*/  LEA.HI.X.SX32 R15, R236, R9, 0x1, P4 ;  /* 0x00000009ec0f7211 */ /* 0x000fe400020f0eff */
[----:B0-----:R-:W-:-:S04]  /*7aab0*/  IADD3 R12, P4, R228, R10, RZ ;  /* 0x0000000ae40c7210 */ /* 0x001fc80007f9e0ff */
[----:B------:R-:W-:Y:S02]  /*7aac0*/  LEA.HI.X.SX32 R13, R228, R9, 0x1, P4 ;  /* 0x00000009e40d7211 */ /* 0x000fe400020f0eff */
[----:B------:R-:W2:Y:S01]  /*7aad0*/  LDL.LU R228, [R1+0x644] ;  /* 0x0006440001e47983 */ /* 0x000ea20000300800 */
[----:B------:R-:W-:-:S04]  /*7aae0*/  IADD3 R16, P4, R226, R10, RZ ;  /* 0x0000000ae2107210 */ /* 0x000fc80007f9e0ff */
[----:B------:R-:W-:Y:S02]  /*7aaf0*/  LEA.HI.X.SX32 R17, R226, R9, 0x1, P4 ;  /* 0x00000009e2117211 */ /* 0x000fe400020f0eff */
[----:B------:R-:W2:Y:S01]  /*7ab00*/  LDL.LU R226, [R1+0x648] ;  /* 0x0006480001e27983 */ /* 0x000ea20000300800 */
[----:B------:R-:W-:-:S04]  /*7ab10*/  IADD3 R56, P4, R224, R10, RZ ;  /* 0x0000000ae0387210 */ /* 0x000fc80007f9e0ff */
[----:B------:R-:W-:Y:S02]  /*7ab20*/  LEA.HI.X.SX32 R57, R224, R9, 0x1, P4 ;  /* 0x00000009e0397211 */ /* 0x000fe400020f0eff */
[----:B------:R-:W2:Y:S04]  /*7ab30*/  LDL.LU R224, [R1+0x64c] ;  /* 0x00064c0001e07983 */ /* 0x000ea80000300800 */
[----:B------:R-:W2:Y:S01]  /*7ab40*/  LDL.LU R236, [R1+0x650] ;  /* 0x0006500001ec7983 */ /* 0x000ea20000300800 */
[----:B------:R-:W-:-:S04]  /*7ab50*/  IADD3 R58, P4, R222, R10, RZ ;  /* 0x0000000ade3a7210 */ /* 0x000fc80007f9e0ff */
[----:B------:R-:W-:Y:S02]  /*7ab60*/  LEA.HI.X.SX32 R59, R222, R9, 0x1, P4 ;  /* 0x00000009de3b7211 */ /* 0x000fe400020f0eff */
[----:B------:R-:W2:Y:S01]  /*7ab70*/  LDL.LU R222, [R1+0x654] ;  /* 0x0006540001de7983 */ /* 0x000ea20000300800 */
[----:B------:R-:W-:-:S04]  /*7ab80*/  IADD3 R60, P4, R234, R10, RZ ;  /* 0x0000000aea3c7210 */ /* 0x000fc80007f9e0ff */
[----:B------:R-:W-:Y:S02]  /*7ab90*/  LEA.HI.X.SX32 R61, R234, R9, 0x1, P4 ;  /* 0x00000009ea3d7211 */ /* 0x000fe400020f0eff */
[----:B------:R-:W2:Y:S01]  /*7aba0*/  LDL.LU R234, [R1+0x658] ;  /* 0x0006580001ea7983 */ /* 0x000ea20000300800 */
[----:B---3--:R-:W-:-:S04]  /*7abb0*/  IADD3 R2, P4, R220, R10, RZ ;  /* 0x0000000adc027210 */ /* 0x008fc80007f9e0ff */
[----:B------:R-:W-:Y:S02]  /*7abc0*/  LEA.HI.X.SX32 R3, R220, R9, 0x1, P4 ;  /* 0x00000009dc037211 */ /* 0x000fe400020f0eff */
[----:B------:R-:W3:Y:S04]  /*7abd0*/  LDL.LU R220, [R1+0x65c] ;  /* 0x00065c0001dc7983 */ /* 0x000ee80000300800 */
[----:B------:R0:W-:Y:S02]  /*7abe0*/  STL.64 [R1+0xab0], R2 ;  /* 0x000ab00201007387 */ /* 0x0001e40000100a00 */
[----:B0-----:R-:W-:-:S04]  /*7abf0*/  IADD3 R2, P4, R232, R10, RZ ;  /* 0x0000000ae8027210 */ /* 0x001fc80007f9e0ff */
[----:B------:R-:W-:Y:S02]  /*7ac00*/  LEA.HI.X.SX32 R3, R232, R9, 0x1, P4 ;  /* 0x00000009e8037211 */ /* 0x000fe400020f0eff */
[----:B------:R-:W3:Y:S04]  /*7ac10*/  LDL.LU R232, [R1+0x660] ;  /* 0x0006600001e87983 */ /* 0x000ee80000300800 */
[----:B------:R0:W-:Y:S02]  /*7ac20*/  STL.64 [R1+0xaa8], R2 ;  /* 0x000aa80201007387 */ /* 0x0001e40000100a00 */
[----:B0-----:R-:W-:-:S04]  /*7ac30*/  IADD3 R2, P4, R218, R10, RZ ;  /* 0x0000000ada027210 */ /* 0x001fc80007f9e0ff */
[----:B------:R-:W-:Y:S02]  /*7ac40*/  LEA.HI.X.SX32 R3, R218, R9, 0x1, P4 ;  /* 0x00000009da037211 */ /* 0x000fe400020f0eff */
[----:B------:R-:W3:Y:S04]  /*7ac50*/  LDL.LU R218, [R1+0x664] ;  /* 0x0006640001da7983 */ /* 0x000ee80000300800 */
[----:B------:R4:W-:Y:S02]  /*7ac60*/  STL.64 [R1+0xaa0], R2 ;  /* 0x000aa00201007387 */ /* 0x0009e40000100a00 */
[----:B----4-:R-:W-:-:S04]  /*7ac70*/  IADD3 R2, P4, R216, R10, RZ ;  /* 0x0000000ad8027210 */ /* 0x010fc80007f9e0ff */
[----:B------:R-:W-:Y:S02]  /*7ac80*/  LEA.HI.X.SX32 R3, R216, R9, 0x1, P4 ;  /* 0x00000009d8037211 */ /* 0x000fe400020f0eff */
[----:B------:R-:W4:Y:S04]  /*7ac90*/  LDL.LU R216, [R1+0x668] ;  /* 0x0006680001d87983 */ /* 0x000f280000300800 */
[----:B------:R0:W-:Y:S02]  /*7aca0*/  STL.64 [R1+0xa98], R2 ;  /* 0x000a980201007387 */ /* 0x0001e40000100a00 */
[----:B0-----:R-:W-:-:S04]  /*7acb0*/  IADD3 R2, P4, R230, R10, RZ ;  /* 0x0000000ae6027210 */ /* 0x001fc80007f9e0ff */
[----:B------:R-:W-:Y:S02]  /*7acc0*/  LEA.HI.X.SX32 R3, R230, R9, 0x1, P4 ;  /* 0x00000009e6037211 */ /* 0x000fe400020f0eff */
[----:B------:R-:W4:Y:S01]  /*7acd0*/  LDL.LU R230, [R1+0x66c] ;  /* 0x00066c0001e67983 */ /* 0x000f220000300800 */
[----:B------:R-:W-:-:S03]  /*7ace0*/  IADD3 R174, P4, R238, R10, RZ ;  /* 0x0000000aeeae7210 */ /* 0x000fc60007f9e0ff */
[----:B------:R2:W-:Y:S01]  /*7acf0*/  STL.64 [R1+0xa90], R2 ;  /* 0x000a900201007387 */ /* 0x0005e20000100a00 */
[----:B------:R-:W-:Y:S02]  /*7ad00*/  LEA.HI.X.SX32 R175, R238, R9, 0x1, P4 ;  /* 0x00000009eeaf7211 */ /* 0x000fe400020f0eff */
[----:B--2---:R-:W-:-:S04]  /*7ad10*/  IADD3 R2, P4, R228, R10, RZ ;  /* 0x0000000ae4027210 */ /* 0x004fc80007f9e0ff */
[----:B------:R-:W-:Y:S02]  /*7ad20*/  LEA.HI.X.SX32 R3, R228, R9, 0x1, P4 ;  /* 0x00000009e4037211 */ /* 0x000fe400020f0eff */
[----:B------:R-:W2:Y:S04]  /*7ad30*/  LDL.LU R228, [R1+0x670] ;  /* 0x0006700001e47983 */ /* 0x000ea80000300800 */
[----:B------:R0:W-:Y:S02]  /*7ad40*/  STL.64 [R1+0xa80], R2 ;  /* 0x000a800201007387 */ /* 0x0001e40000100a00 */
[----:B0-----:R-:W-:-:S04]  /*7ad50*/  IADD3 R2, P4, R226, R10, RZ ;  /* 0x0000000ae2027210 */ /* 0x001fc80007f9e0ff */
        /* <DEDUP_REMOVED lines=8> */
[----:B------:R-:W-:-:S05]  /*7ade0*/  LEA.HI.X.SX32 R3, R236, R9, 0x1, P4 ;  /* 0x00000009ec037211 */ /* 0x000fca00020f0eff */
        /* <DEDUP_REMOVED lines=24> */
[----:B------:R0:W-:Y:S04]  /*7af70*/  STL.64 [R1+0xa38], R2 ;  /* 0x000a380201007387 */ /* 0x0001e80000100a00 */
[----:B------:R-:W4:Y:S01]  /*7af80*/  LDL.LU R236, [R1+0x694] ;  /* 0x0006940001ec7983 */ /* 0x000f220000300800 */
[----:B0-----:R-:W-:-:S04]  /*7af90*/  IADD3 R2, P4, R230, R10, RZ ;  /* 0x0000000ae6027210 */ /* 0x001fc80007f9e0ff */
[----:B------:R-:W-:Y:S02]  /*7afa0*/  LEA.HI.X.SX32 R3, R230, R9, 0x1, P4 ;  /* 0x00000009e6037211 */ /* 0x000fe400020f0eff */
[----:B------:R-:W4:Y:S04]  /*7afb0*/  LDL.LU R230, [R1+0x698] ;  /* 0x0006980001e67983 */ /* 0x000f280000300800 */
[----:B------:R0:W-:Y:S01]  /*7afc0*/  STL.64 [R1+0xa30], R2 ;  /* 0x000a300201007387 */ /* 0x0001e20000100a00 */
[----:B--2---:R-:W-:-:S04]  /*7afd0*/  IADD3 R168, P4, R228, R10, RZ ;  /* 0x0000000ae4a87210 */ /* 0x004fc80007f9e0ff */
[----:B------:R-:W-:Y:S02]  /*7afe0*/  LEA.HI.X.SX32 R169, R228, R9, 0x1, P4 ;  /* 0x00000009e4a97211 */ /* 0x000fe400020f0eff */
[----:B------:R-:W2:Y:S04]  /*7aff0*/  LDL.LU R228, [R1+0x69c] ;  /* 0x00069c0001e47983 */ /* 0x000ea80000300800 */
[----:B------:R-:W-:Y:S01]  /*7b000*/  STL.64 [R1+0x1f88], R168 ;  /* 0x001f88a801007387 */ /* 0x000fe20000100a00 */
[----:B0-----:R-:W-:-:S04]  /*7b010*/  IADD3 R2, P4, R226, R10, RZ ;  /* 0x0000000ae2027210 */ /* 0x001fc80007f9e0ff */
[----:B------:R-:W-:Y:S02]  /*7b020*/  LEA.HI.X.SX32 R3, R226, R9, 0x1, P4 ;  /* 0x00000009e2037211 */ /* 0x000fe400020f0eff */
[----:B------:R-:W2:Y:S04]  /*7b030*/  LDL.LU R226, [R1+0x6a0] ;  /* 0x0006a00001e27983 */ /* 0x000ea80000300800 */
[----:B------:R0:W-:Y:S01]  /*7b040*/  STL.64 [R1+0xa20], R2 ;  /* 0x000a200201007387 */ /* 0x0001e20000100a00 */
[----:B------:R-:W-:-:S04]  /*7b050*/  IADD3 R170, P4, R224, R10, RZ ;  /* 0x0000000ae0aa7210 */ /* 0x000fc80007f9e0ff */
[----:B------:R-:W-:Y:S02]  /*7b060*/  LEA.HI.X.SX32 R171, R224, R9, 0x1, P4 ;  /* 0x00000009e0ab7211 */ /* 0x000fe400020f0eff */
[----:B------:R-:W2:Y:S04]  /*7b070*/  LDL.LU R224, [R1+0x6a4] ;  /* 0x0006a40001e07983 */ /* 0x000ea80000300800 */
[----:B------:R-:W-:Y:S01]  /*7b080*/  STL.64 [R1+0x1f90], R170 ;  /* 0x001f90aa01007387 */ /* 0x000fe20000100a00 */
        /* <DEDUP_REMOVED lines=25> */
[----:B------:R-:W-:-:S05]  /*7b220*/  LEA.HI.X.SX32 R3, R236, R9, 0x1, P4 ;  /* 0x00000009ec037211 */ /* 0x000fca00020f0eff */
[----:B------:R0:W-:Y:S02]  /*7b230*/  STL.64 [R1+0x9e0], R2 ;  /* 0x0009e00201007387 */ /* 0x0001e40000100a00 */
[----:B0-----:R-:W-:-:S04]  /*7b240*/  IADD3 R2, P4, R230, R10, RZ ;  /* 0x0000000ae6027210 */ /* 0x001fc80007f9e0ff */
[----:B------:R-:W-:Y:S02]  /*7b250*/  LEA.HI.X.SX32 R3, R230, R9, 0x1, P4 ;  /* 0x00000009e6037211 */ /* 0x000fe400020f0eff */
[----:B------:R-:W4:Y:S04]  /*7b260*/  LDL.LU R230, [R1+0x6c0] ;  /* 0x0006c00001e67983 */ /* 0x000f280000300800 */
[----:B------:R0:W-:Y:S04]  /*7b270*/  STL.64 [R1+0x9d8], R2 ;  /* 0x0009d80201007387 */ /* 0x0001e80000100a00 */
[----:B------:R-:W4:Y:S01]  /*7b280*/  LDL.LU R236, [R1+0x6c4] ;  /* 0x0006c40001ec7983 */ /* 0x000f220000300800 */
[----:B--2---:R-:W-:-:S04]  /*7b290*/  IADD3 R164, P4, R228, R10, RZ ;  /* 0x0000000ae4a47210 */ /* 0x004fc80007f9e0ff */
        /* <DEDUP_REMOVED lines=30> */
[----:B------:R0:W-:Y:S01]  /*7b480*/  STL.64 [R1+0x998], R2 ;  /* 0x0009980201007387 */ /* 0x0001e20000100a00 */
[----:B----4-:R-:W-:-:S04]  /*7b490*/  IADD3 R166, P4, R216, R10, RZ ;  /* 0x0000000ad8a67210 */ /* 0x010fc80007f9e0ff */
[----:B------:R-:W-:Y:S02]  /*7b4a0*/  LEA.HI.X.SX32 R167, R216, R9, 0x1, P4 ;  /* 0x00000009d8a77211 */ /* 0x000fe400020f0eff */
[----:B------:R-:W4:Y:S04]  /*7b4b0*/  LDL.LU R216, [R1+0x6e8] ;  /* 0x0006e80001d87983 */ /* 0x000f280000300800 */
[----:B------:R-:W-:Y:S01]  /*7b4c0*/  STL.64 [R1+0x1f60], R166 ;  /* 0x001f60a601007387 */ /* 0x000fe20000100a00 */
[----:B0-----:R-:W-:-:S04]  /*7b4d0*/  IADD3 R2, P4, R230, R10, RZ ;  /* 0x0000000ae6027210 */ /* 0x001fc80007f9e0ff */
[----:B------:R-:W-:Y:S02]  /*7b4e0*/  LEA.HI.X.SX32 R3, R230, R9, 0x1, P4 ;  /* 0x00000009e6037211 */ /* 0x000fe400020f0eff */
[----:B------:R-:W4:Y:S04]  /*7b4f0*/  LDL.LU R230, [R1+0x6ec] ;  /* 0x0006ec0001e67983 */ /* 0x000f280000300800 */
[----:B------:R0:W-:Y:S02]  /*7b500*/  STL.64 [R1+0x988], R2 ;  /* 0x0009880201007387 */ /* 0x0001e40000100a00 */
[----:B0-----:R-:W-:-:S04]  /*7b510*/  IADD3 R2, P4, R236, R10, RZ ;  /* 0x0000000aec027210 */ /* 0x001fc80007f9e0ff */
[----:B------:R-:W-:-:S05]  /*7b520*/  LEA.HI.X.SX32 R3, R236, R9, 0x1, P4 ;  /* 0x00000009ec037211 */ /* 0x000fca00020f0eff */
[----:B------:R2:W-:Y:S02]  /*7b530*/  STL.64 [R1+0x980], R2 ;  /* 0x0009800201007387 */ /* 0x0005e40000100a00 */
        /* <DEDUP_REMOVED lines=15> */
[----:B------:R0:W-:Y:S04]  /*7b630*/  STL.64 [R1+0x960], R2 ;  /* 0x0009600201007387 */ /* 0x0001e80000100a00 */
[----:B------:R-:W2:Y:S01]  /*7b640*/  LDL.LU R238, [R1+0x700] ;  /* 0x0007000001ee7983 */ /* 0x000ea20000300800 */
[----:B0-----:R-:W-:-:S04]  /*7b650*/  IADD3 R2, P4, R234, R10, RZ ;  /* 0x0000000aea027210 */ /* 0x001fc80007f9e0ff */
[----:B------:R-:W-:-:S05]  /*7b660*/  LEA.HI.X.SX32 R3, R234, R9, 0x1, P4 ;  /* 0x00000009ea037211 */ /* 0x000fca00020f0eff */
[----:B------:R3:W-:Y:S02]  /*7b670*/  STL.64 [R1+0x958], R2 ;  /* 0x0009580201007387 */ /* 0x0007e40000100a00 */
[----:B---3--:R-:W-:-:S04]  /*7b680*/  IADD3 R2, P4, R220, R10, RZ ;  /* 0x0000000adc027210 */ /* 0x008fc80007f9e0ff */
[----:B------:R-:W-:Y:S02]  /*7b690*/  LEA.HI.X.SX32 R3, R220, R9, 0x1, P4 ;  /* 0x00000009dc037211 */ /* 0x000fe400020f0eff */
[----:B------:R-:W3:Y:S04]  /*7b6a0*/  LDL.LU R220, [R1+0x704] ;  /* 0x0007040001dc7983 */ /* 0x000ee80000300800 */
[----:B------:R0:W-:Y:S04]  /*7b6b0*/  STL.64 [R1+0x950], R2 ;  /* 0x0009500201007387 */ /* 0x0001e80000100a00 */
[----:B------:R-:W3:Y:S04]  /*7b6c0*/  LDL.LU R236, [R1+0x708] ;  /* 0x0007080001ec7983 */ /* 0x000ee80000300800 */
[----:B------:R-:W3:Y:S01]  /*7b6d0*/  LDL.LU R234, [R1+0x70c] ;  /* 0x00070c0001ea7983 */ /* 0x000ee20000300800 */
[----:B0-----:R-:W-:-:S04]  /*7b6e0*/  IADD3 R2, P4, R232, R10, RZ ;  /* 0x0000000ae8027210 */ /* 0x001fc80007f9e0ff */
[----:B------:R-:W-:-:S05]  /*7b6f0*/  LEA.HI.X.SX32 R3, R232, R9, 0x1, P4 ;  /* 0x00000009e8037211 */ /* 0x000fca00020f0eff */
[----:B------:R4:W-:Y:S01]  /*7b700*/  STL.64 [R1+0x948], R2 ;  /* 0x0009480201007387 */ /* 0x0009e20000100a00 */
[----:B------:R-:W-:-:S04]  /*7b710*/  IADD3 R160, P4, R218, R10, RZ ;  /* 0x0000000adaa07210 */ /* 0x000fc80007f9e0ff */
[----:B------:R-:W-:Y:S02]  /*7b720*/  LEA.HI.X.SX32 R161, R218, R9, 0x1, P4 ;  /* 0x00000009daa17211 */ /* 0x000fe400020f0eff */
[----:B------:R-:W3:Y:S04]  /*7b730*/  LDL.LU R218, [R1+0x710] ;  /* 0x0007100001da7983 */ /* 0x000ee80000300800 */
[----:B------:R-:W-:Y:S01]  /*7b740*/  STL.64 [R1+0x1f30], R160 ;  /* 0x001f30a001007387 */ /* 0x000fe20000100a00 */
[----:B----4-:R-:W-:-:S04]  /*7b750*/  IADD3 R2, P4, R216, R10, RZ ;  /* 0x0000000ad8027210 */ /* 0x010fc80007f9e0ff */
[----:B------:R-:W-:Y:S02]  /*7b760*/  LEA.HI.X.SX32 R3, R216, R9, 0x1, P4 ;  /* 0x00000009d8037211 */ /* 0x000fe400020f0eff */
[----:B------:R-:W4:Y:S04]  /*7b770*/  LDL.LU R216, [R1+0x714] ;  /* 0x0007140001d87983 */ /* 0x000f280000300800 */
[----:B------:R2:W-:Y:S04]  /*7b780*/  STL.64 [R1+0x938], R2 ;  /* 0x0009380201007387 */ /* 0x0005e80000100a00 */
[----:B------:R-:W4:Y:S01]  /*7b790*/  LDL.LU R232, [R1+0x718] ;  /* 0x0007180001e87983 */ /* 0x000f220000300800 */
[----:B------:R-:W-:-:S04]  /*7b7a0*/  IADD3 R162, P4, R230, R10, RZ ;  /* 0x0000000ae6a27210 */ /* 0x000fc80007f9e0ff */
[----:B------:R-:W-:Y:S02]  /*7b7b0*/  LEA.HI.X.SX32 R163, R230, R9, 0x1, P4 ;  /* 0x00000009e6a37211 */ /* 0x000fe400020f0eff */
[----:B------:R-:W4:Y:S04]  /*7b7c0*/  LDL.LU R230, [R1+0x71c] ;  /* 0x00071c0001e67983 */ /* 0x000f280000300800 */
[----:B------:R-:W-:Y:S01]  /*7b7d0*/  STL.64 [R1+0x1f38], R162 ;  /* 0x001f38a201007387 */ /* 0x000fe20000100a00 */
        /* <DEDUP_REMOVED lines=19> */
[----:B---3--:R-:W-:-:S04]  /*7b910*/  IADD3 R2, P4, R220, R10, RZ ;  /* 0x0000000adc027210 */ /* 0x008fc80007f9e0ff */
[----:B------:R-:W-:Y:S02]  /*7b920*/  LEA.HI.X.SX32 R3, R220, R9, 0x1, P4 ;  /* 0x00000009dc037211 */ /* 0x000fe400020f0eff */
[----:B------:R-:W3:Y:S04]  /*7b930*/  LDL.LU R220, [R1+0x730] ;  /* 0x0007300001dc7983 */ /* 0x000ee80000300800 */
[----:B------:R0:W-:Y:S02]  /*7b940*/  STL.64 [R1+0x900], R2 ;  /* 0x0009000201007387 */ /* 0x0001e40000100a00 */
[----:B0-----:R-:W-:-:S04]  /*7b950*/  IADD3 R2, P4, R236, R10, RZ ;  /* 0x0000000aec027210 */ /* 0x001fc80007f9e0ff */
[----:B------:R-:W-:-:S05]  /*7b960*/  LEA.HI.X.SX32 R3, R236, R9, 0x1, P4 ;  /* 0x00000009ec037211 */ /* 0x000fca00020f0eff */
        /* <DEDUP_REMOVED lines=15> */
[----:B------:R-:W4:Y:S04]  /*7ba60*/  LDL.LU R232, [R1+0x740] ;  /* 0x0007400001e87983 */ /* 0x000f280000300800 */
[----:B------:R0:W-:Y:S02]  /*7ba70*/  STL.64 [R1+0x8d8], R2 ;  /* 0x0008d80201007387 */ /* 0x0001e40000100a00 */
[----:B0-----:R-:W-:-:S04]  /*7ba80*/  IADD3 R2, P4, R230, R10, RZ ;  /* 0x0000000ae6027210 */ /* 0x001fc80007f9e0ff */
[----:B------:R-:W-:Y:S02]  /*7ba90*/  LEA.HI.X.SX32 R3, R230, R9, 0x1, P4 ;  /* 0x00000009e6037211 */ /* 0x000fe400020f0eff */
[----:B------:R-:W4:Y:S04]  /*7baa0*/  LDL.LU R230, [R1+0x744] ;  /* 0x0007440001e67983 */ /* 0x000f280000300800 */
[----:B------:R2:W-:Y:S02]  /*7bab0*/  STL.64 [R1+0x8d0], R2 ;  /* 0x0008d00201007387 */ /* 0x0005e40000100a00 */
[----:B--2---:R-:W-:-:S04]  /*7bac0*/  IADD3 R2, P4, R228, R10, RZ ;  /* 0x0000000ae4027210 */ /* 0x004fc80007f9e0ff */
[----:B------:R-:W-:Y:S02]  /*7bad0*/  LEA.HI.X.SX32 R3, R228, R9, 0x1, P4 ;  /* 0x00000009e4037211 */ /* 0x000fe400020f0eff */
[----:B------:R-:W2:Y:S04]  /*7bae0*/  LDL.LU R228, [R1+0x748] ;  /* 0x0007480001e47983 */ /* 0x000ea80000300800 */
[----:B------:R0:W-:Y:S04]  /*7baf0*/  STL.64 [R1+0x8c8], R2 ;  /* 0x0008c80201007387 */ /* 0x0001e80000100a00 */
[----:B------:R-:W2:Y:S01]  /*7bb00*/  LDL.LU R236, [R1+0x74c] ;  /* 0x00074c0001ec7983 */ /* 0x000ea20000300800 */
[----:B0-----:R-:W-:-:S04]  /*7bb10*/  IADD3 R2, P4, R226, R10, RZ ;  /* 0x0000000ae2027210 */ /* 0x001fc80007f9e0ff */
[----:B------:R-:W-:-:S05]  /*7bb20*/  LEA.HI.X.SX32 R3, R226, R9, 0x1, P4 ;  /* 0x00000009e2037211 */ /* 0x000fca00020f0eff */
[----:B------:R0:W-:Y:S04]  /*7bb30*/  STL.64 [R1+0x8c0], R2 ;  /* 0x0008c00201007387 */ /* 0x0001e80000100a00 */
[----:B------:R-:W2:Y:S01]  /*7bb40*/  LDL.LU R226, [R1+0x750] ;  /* 0x0007500001e27983 */ /* 0x000ea20000300800 */
[----:B0-----:R-:W-:-:S04]  /*7bb50*/  IADD3 R2, P4, R224, R10, RZ ;  /* 0x0000000ae0027210 */ /* 0x001fc80007f9e0ff */
[----:B------:R-:W-:-:S05]  /*7bb60*/  LEA.HI.X.SX32 R3, R224, R9, 0x1, P4 ;  /* 0x00000009e0037211 */ /* 0x000fca00020f0eff */
[----:B------:R0:W-:Y:S04]  /*7bb70*/  STL.64 [R1+0x8b8], R2 ;  /* 0x0008b80201007387 */ /* 0x0001e80000100a00 */
[----:B------:R-:W2:Y:S01]  /*7bb80*/  LDL.LU R224, [R1+0x754] ;  /* 0x0007540001e07983 */ /* 0x000ea20000300800 */
[----:B------:R-:W-:-:S04]  /*7bb90*/  IADD3 R156, P4, R222, R10, RZ ;  /* 0x0000000ade9c7210 */ /* 0x000fc80007f9e0ff */
[----:B------:R-:W-:-:S05]  /*7bba0*/  LEA.HI.X.SX32 R157, R222, R9, 0x1, P4 ;  /* 0x00000009de9d7211 */ /* 0x000fca00020f0eff */
[----:B------:R-:W-:Y:S04]  /*7bbb0*/  STL.64 [R1+0x1f40], R156 ;  /* 0x001f409c01007387 */ /* 0x000fe80000100a00 */
[----:B------:R-:W2:Y:S01]  /*7bbc0*/  LDL.LU R222, [R1+0x758] ;  /* 0x0007580001de7983 */ /* 0x000ea20000300800 */
[----:B---3--:R-:W-:-:S04]  /*7bbd0*/  IADD3 R158, P4, R220, R10, RZ ;  /* 0x0000000adc9e7210 */ /* 0x008fc80007f9e0ff */
[----:B------:R-:W-:Y:S02]  /*7bbe0*/  LEA.HI.X.SX32 R159, R220, R9, 0x1, P4 ;  /* 0x00000009dc9f7211 */ /* 0x000fe400020f0eff */
[----:B------:R-:W3:Y:S04]  /*7bbf0*/  LDL.LU R220, [R1+0x75c] ;  /* 0x00075c0001dc7983 */ /* 0x000ee80000300800 */
[----:B------:R-:W-:Y:S01]  /*7bc00*/  STL.64 [R1+0x1f68], R158 ;  /* 0x001f689e01007387 */ /* 0x000fe20000100a00 */
        /* <DEDUP_REMOVED lines=11> */
[----:B------:R0:W-:Y:S01]  /*7bcc0*/  STL.64 [R1+0x1f70], R2 ;  /* 0x001f700201007387 */ /* 0x0001e20000100a00 */
[----:B------:R-:W-:-:S04]  /*7bcd0*/  IADD3 R62, P4, R232, R10, RZ ;  /* 0x0000000ae83e7210 */ /* 0x000fc80007f9e0ff */
[----:B------:R-:W-:Y:S02]  /*7bce0*/  LEA.HI.X.SX32 R63, R232, R9, 0x1, P4 ;  /* 0x00000009e83f7211 */ /* 0x000fe400020f0eff */
[----:B------:R-:W4:Y:S04]  /*7bcf0*/  LDL.LU R232, [R1+0x76c] ;  /* 0x00076c0001e87983 */ /* 0x000f280000300800 */
[----:B------:R-:W-:Y:S01]  /*7bd00*/  STL.64 [R1+0x888], R62 ;  /* 0x0008883e01007387 */ /* 0x000fe20000100a00 */
[----:B0-----:R-:W-:-:S04]  /*7bd10*/  IADD3 R2, P4, R230, R10, RZ ;  /* 0x0000000ae6027210 */ /* 0x001fc80007f9e0ff */
[----:B------:R-:W-:Y:S02]  /*7bd20*/  LEA.HI.X.SX32 R3, R230, R9, 0x1, P4 ;  /* 0x00000009e6037211 */ /* 0x000fe400020f0eff */
[----:B------:R-:W4:Y:S04]  /*7bd30*/  LDL.LU R230, [R1+0x770] ;  /* 0x0007700001e67983 */ /* 0x000f280000300800 */
        /* <DEDUP_REMOVED lines=42> */
[----:B------:R-:W-:Y:S02]  /*7bfe0*/  LEA.HI.X.SX32 R3, R230, R9, 0x1, P4 ;  /* 0x00000009e6037211 */ /* 0x000fe400020f0eff */
[----:B------:R-:W4:Y:S04]  /*7bff0*/  LDL.LU R230, [R1+0x79c] ;  /* 0x00079c0001e67983 */ /* 0x000f280000300800 */
[----:B------:R0:W-:Y:S01]  /*7c000*/  STL.64 [R1+0x828], R2 ;  /* 0x0008280201007387 */ /* 0x0001e20000100a00 */
[----:B--2---:R-:W-:-:S04]  /*7c010*/  IADD3 R154, P4, R228, R10, RZ ;  /* 0x0000000ae49a7210 */ /* 0x004fc80007f9e0ff */
[----:B------:R-:W-:Y:S02]  /*7c020*/  LEA.HI.X.SX32 R155, R228, R9, 0x1, P4 ;  /* 0x00000009e49b7211 */ /* 0x000fe400020f0eff */
[----:B------:R-:W2:Y:S01]  /*7c030*/  LDL.LU R228, [R1+0x7a0] ;  /* 0x0007a00001e47983 */ /* 0x000ea20000300800 */
        /* <DEDUP_REMOVED lines=47> */
[----:B------:R0:W-:Y:S01]  /*7c330*/  STL.64 [R1+0x7c0], R2 ;  /* 0x0007c00201007387 */ /* 0x0001e20000100a00 */
[----:B------:R-:W-:-:S04]  /*7c340*/  IADD3 R148, P4, R226, R10, RZ ;  /* 0x0000000ae2947210 */ /* 0x000fc80007f9e0ff */
        /* <DEDUP_REMOVED lines=9> */
[----:B------:R0:W-:Y:S01]  /*7c3e0*/  STL.64 [R1+0x7a8], R2 ;  /* 0x0007a80201007387 */ /* 0x0001e20000100a00 */
[----:B---3--:R-:W-:-:S04]  /*7c3f0*/  IADD3 R150, P4, R220, R10, RZ ;  /* 0x0000000adc967210 */ /* 0x008fc80007f9e0ff */
[----:B------:R-:W-:Y:S02]  /*7c400*/  LEA.HI.X.SX32 R151, R220, R9, 0x1, P4 ;  /* 0x00000009dc977211 */ /* 0x000fe400020f0eff */
[----:B------:R-:W3:Y:S01]  /*7c410*/  LDL.LU R220, [R1+0xb28] ;  /* 0x000b280001dc7983 */ /* 0x000ee20000300800 */
        /* <DEDUP_REMOVED lines=54> */
[----:B------:R-:W4:Y:S01]  /*7c780*/  LDL.LU R216, [R1+0xb68] ;  /* 0x000b680001d87983 */ /* 0x000f220000300800 */
        /* <DEDUP_REMOVED lines=45> */
[----:B------:R-:W4:Y:S01]  /*7ca60*/  LDL.LU R232, [R1+0xba0] ;  /* 0x000ba00001e87983 */ /* 0x000f220000300800 */
        /* <DEDUP_REMOVED lines=73> */
[----:B------:R4:W-:Y:S01]  /*7cf00*/  STL.64 [R1+0x638], R2 ;  /* 0x0006380201007387 */ /* 0x0009e20000100a00 */
[----:B------:R-:W-:-:S04]  /*7cf10*/  IADD3 R138, P4, R218, R10, RZ ;  /* 0x0000000ada8a7210 */ /* 0x000fc80007f9e0ff */
[----:B------:R-:W-:Y:S02]  /*7cf20*/  LEA.HI.X.SX32 R139, R218, R9, 0x1, P4 ;  /* 0x00000009da8b7211 */ /* 0x000fe400020f0eff */
[----:B------:R-:W3:Y:S01]  /*7cf30*/  LDL.LU R218, [R1+0xbf8] ;  /* 0x000bf80001da7983 */ /* 0x000ee20000300800 */
        /* <DEDUP_REMOVED lines=51> */
[----:B------:R2:W-:Y:S01]  /*7d270*/  STL.64 [R1+0x5c8], R2 ;  /* 0x0005c80201007387 */ /* 0x0005e20000100a00 */
[----:B------:R-:W-:-:S04]  /*7d280*/  IADD3 R132, P4, R230, R10, RZ ;  /* 0x0000000ae6847210 */ /* 0x000fc80007f9e0ff */
[----:B------:R-:W-:Y:S02]  /*7d290*/  LEA.HI.X.SX32 R133, R230, R9, 0x1, P4 ;  /* 0x00000009e6857211 */ /* 0x000fe400020f0eff */
[----:B------:R-:W4:Y:S01]  /*7d2a0*/  LDL.LU R230, [R1+0xcf8] ;  /* 0x000cf80001e67983 */ /* 0x000f220000300800 */
        /* <DEDUP_REMOVED lines=235> */
[----:B------:R0:W-:Y:S01]  /*7e160*/  STL.64 [R1+0x3d8], R2 ;  /* 0x0003d80201007387 */ /* 0x0001e20000100a00 */
[----:B------:R-:W-:-:S04]  /*7e170*/  IADD3 R116, P4, R234, R10, RZ ;  /* 0x0000000aea747210 */ /* 0x000fc80007f9e0ff */
[----:B------:R-:W-:Y:S02]  /*7e180*/  LEA.HI.X.SX32 R117, R234, R9, 0x1, P4 ;  /* 0x00000009ea757211 */ /* 0x000fe400020f0eff */
[----:B------:R-:W3:Y:S01]  /*7e190*/  LDL.LU R234, [R1+0xf9c] ;  /* 0x000f9c0001ea7983 */ /* 0x000ee20000300800 */
        /* <DEDUP_REMOVED lines=19> */
[----:B------:R0:W-:Y:S01]  /*7e2d0*/  STL.64 [R1+0x3a8], R2 ;  /* 0x0003a80201007387 */ /* 0x0001e20000100a00 */
[----:B------:R-:W-:-:S04]  /*7e2e0*/  IADD3 R246, P4, R236, R10, RZ ;  /* 0x0000000aecf67210 */ /* 0x000fc80007f9e0ff */
[----:B------:R-:W-:Y:S02]  /*7e2f0*/  LEA.HI.X.SX32 R247, R236, R9, 0x1, P4 ;  /* 0x00000009ecf77211 */ /* 0x000fe400020f0eff */
[----:B------:R-:W2:Y:S01]  /*7e300*/  LDL.LU R236, [R1+0xfcc] ;  /* 0x000fcc0001ec7983 */ /* 0x000ea20000300800 */
        /* <DEDUP_REMOVED lines=549> */
[----:B------:R-:W-:-:S04]  /*80560*/  IADD3 R82, P4, R236, R10, RZ ;  /* 0x0000000aec527210 */ /* 0x000fc80007f9e0ff */
[----:B------:R-:W-:Y:S02]  /*80570*/  LEA.HI.X.SX32 R83, R236, R9, 0x1, P4 ;  /* 0x00000009ec537211 */ /* 0x000fe400020f0eff */
        /* <DEDUP_REMOVED lines=50> */
[----:B------:R-:W2:Y:S01]  /*808a0*/  LDL.LU R224, [R1+0xe2c] ;  /* 0x000e2c0001e07983 */ /* 0x000ea20000300800 */
[----:B------:R-:W-:-:S03]  /*808b0*/  IADD3 R76, P4, R236, R10, RZ ;  /* 0x0000000aec4c7210 */ /* 0x000fc60007f9e0ff */
[----:B------:R0:W-:Y:S01]  /*808c0*/  STL.64 [R1+0xde0], R2 ;  /* 0x000de00201007387 */ /* 0x0001e20000100a00 */
[----:B------:R-:W-:Y:S02]  /*808d0*/  LEA.HI.X.SX32 R77, R236, R9, 0x1, P4 ;  /* 0x00000009ec4d7211 */ /* 0x000fe400020f0eff */
        /* <DEDUP_REMOVED lines=20> */
[----:B------:R-:W-:-:S05]  /*80a20*/  LEA.HI.X.SX32 R3, R232, R9, 0x1, P4 ;  /* 0x00000009e8037211 */ /* 0x000fca00020f0eff */
[----:B------:R0:W-:Y:S04]  /*80a30*/  STL.64 [R1+0xdc8], R2 ;  /* 0x000dc80201007387 */ /* 0x0001e80000100a00 */
[----:B------:R-:W4:Y:S04]  /*80a40*/  LDL.LU R75, [R1+0xe44] ;  /* 0x000e4400014b7983 */ /* 0x000f280000300800 */
[----:B------:R-:W4:Y:S01]  /*80a50*/  LDL.LU R242, [R1+0xe48] ;  /* 0x000e480001f27983 */ /* 0x000f220000300800 */
[----:B0-----:R-:W-:-:S04]  /*80a60*/  IADD3 R2, P4, R230, R10, RZ ;  /* 0x0000000ae6027210 */ /* 0x001fc80007f9e0ff */
[----:B------:R-:W-:-:S05]  /*80a70*/  LEA.HI.X.SX32 R3, R230, R9, 0x1, P4 ;  /* 0x00000009e6037211 */ /* 0x000fca00020f0eff */
[----:B------:R2:W-:Y:S04]  /*80a80*/  STL.64 [R1+0xd60], R2 ;  /* 0x000d600201007387 */ /* 0x0005e80000100a00 */
[----:B------:R-:W4:Y:S04]  /*80a90*/  LDL.LU R240, [R1+0xe4c] ;  /* 0x000e4c0001f07983 */ /* 0x000f280000300800 */
[----:B------:R-:W4:Y:S01]  /*80aa0*/  LDL.LU R238, [R1+0xe50] ;  /* 0x000e500001ee7983 */ /* 0x000f220000300800 */
[----:B--2---:R-:W-:-:S04]  /*80ab0*/  IADD3 R2, P4, R228, R10, RZ ;  /* 0x0000000ae4027210 */ /* 0x004fc80007f9e0ff */
[----:B------:R-:W-:-:S05]  /*80ac0*/  LEA.HI.X.SX32 R3, R228, R9, 0x1, P4 ;  /* 0x00000009e4037211 */ /* 0x000fca00020f0eff */
[----:B------:R0:W-:Y:S04]  /*80ad0*/  STL.64 [R1+0xd38], R2 ;  /* 0x000d380201007387 */ /* 0x0001e80000100a00 */
[----:B------:R-:W2:Y:S04]  /*80ae0*/  LDL.LU R236, [R1+0xe54] ;  /* 0x000e540001ec7983 */ /* 0x000ea80000300800 */
[----:B------:R-:W2:Y:S01]  /*80af0*/  LDL.LU R234, [R1+0xe58] ;  /* 0x000e580001ea7983 */ /* 0x000ea20000300800 */
[----:B0-----:R-:W-:-:S04]  /*80b00*/  IADD3 R2, P4, R226, R10, RZ ;  /* 0x0000000ae2027210 */ /* 0x001fc80007f9e0ff */
        /* <DEDUP_REMOVED lines=14> */
[----:B---3--:R-:W-:-:S04]  /*80bf0*/  IADD3 R2, P4, R220, R10, RZ ;  /* 0x0000000adc027210 */ /* 0x008fc80007f9e0ff */
[----:B------:R-:W-:-:S05]  /*80c00*/  LEA.HI.X.SX32 R3, R220, R9, 0x1, P4 ;  /* 0x00000009dc037211 */ /* 0x000fca00020f0eff */
[----:B------:R0:W-:Y:S04]  /*80c10*/  STL.64 [R1+0xc28], R2 ;  /* 0x000c280201007387 */ /* 0x0001e80000100a00 */
        /* <DEDUP_REMOVED lines=11> */
[----:B------:R-:W-:-:S03]  /*80cd0*/  IADD3 R72, P4, R75, R10, RZ ;  /* 0x0000000a4b487210 */ /* 0x000fc60007f9e0ff */
[----:B------:R0:W-:Y:S01]  /*80ce0*/  STL.64 [R1+0xb80], R2 ;  /* 0x000b800201007387 */ /* 0x0001e20000100a00 */
[----:B------:R-:W-:Y:S02]  /*80cf0*/  LEA.HI.X.SX32 R73, R75, R9, 0x1, P4 ;  /* 0x000000094b497211 */ /* 0x000fe400020f0eff */
[----:B0-----:R-:W-:-:S04]  /*80d00*/  IADD3 R2, P4, R242, R10, RZ ;  /* 0x0000000af2027210 */ /* 0x001fc80007f9e0ff */
[----:B------:R-:W-:-:S05]  /*80d10*/  LEA.HI.X.SX32 R3, R242, R9, 0x1, P4 ;  /* 0x00000009f2037211 */ /* 0x000fca00020f0eff */
[----:B------:R0:W-:Y:S02]  /*80d20*/  STL.64 [R1+0xb00], R2 ;  /* 0x000b000201007387 */ /* 0x0001e40000100a00 */
[----:B0-----:R-:W-:-:S04]  /*80d30*/  IADD3 R2, P4, R240, R10, RZ ;  /* 0x0000000af0027210 */ /* 0x001fc80007f9e0ff */
[----:B------:R-:W-:Y:S02]  /*80d40*/  LEA.HI.X.SX32 R3, R240, R9, 0x1, P4 ;  /* 0x00000009f0037211 */ /* 0x000fe400020f0eff */
[----:B------:R-:W-:-:S03]  /*80d50*/  IADD3 R74, P4, R238, R10, RZ ;  /* 0x0000000aee4a7210 */ /* 0x000fc60007f9e0ff */
[----:B------:R2:W-:Y:S01]  /*80d60*/  STL.64 [R1+0x148], R2 ;  /* 0x0001480201007387 */ /* 0x0005e20000100a00 */
[----:B------:R-:W-:Y:S02]  /*80d70*/  LEA.HI.X.SX32 R75, R238, R9, 0x1, P4 ;  /* 0x00000009ee4b7211 */ /* 0x000fe400020f0eff */
[----:B--2---:R-:W-:-:S04]  /*80d80*/  IADD3 R2, P4, R236, R10, RZ ;  /* 0x0000000aec027210 */ /* 0x004fc80007f9e0ff */
[----:B------:R-:W-:-:S05]  /*80d90*/  LEA.HI.X.SX32 R3, R236, R9, 0x1, P4 ;  /* 0x00000009ec037211 */ /* 0x000fca00020f0eff */
[----:B------:R0:W-:Y:S02]  /*80da0*/  STL.64 [R1+0x138], R2 ;  /* 0x0001380201007387 */ /* 0x0001e40000100a00 */
[----:B0-----:R-:W-:-:S04]  /*80db0*/  IADD3 R2, P4, R234, R10, RZ ;  /* 0x0000000aea027210 */ /* 0x001fc80007f9e0ff */
        /* <DEDUP_REMOVED lines=20> */
[----:B---3--:R-:W-:-:S04]  /*80f00*/  IADD3 R2, P4, R220, R10, RZ ;  /* 0x0000000adc027210 */ /* 0x008fc80007f9e0ff */
[----:B------:R-:W-:-:S05]  /*80f10*/  LEA.HI.X.SX32 R3, R220, R9, 0x1, P4 ;  /* 0x00000009dc037211 */ /* 0x000fca00020f0eff */
[----:B------:R0:W-:Y:S02]  /*80f20*/  STL.64 [R1+0xf8], R2 ;  /* 0x0000f80201007387 */ /* 0x0001e40000100a00 */
[----:B0-----:R-:W-:-:S04]  /*80f30*/  IADD3 R2, P4, R218, R10, RZ ;  /* 0x0000000ada027210 */ /* 0x001fc80007f9e0ff */
[----:B------:R-:W-:-:S05]  /*80f40*/  LEA.HI.X.SX32 R3, R218, R9, 0x1, P4 ;  /* 0x00000009da037211 */ /* 0x000fca00020f0eff */
[----:B------:R4:W-:Y:S02]  /*80f50*/  STL.64 [R1+0xf0], R2 ;  /* 0x0000f00201007387 */ /* 0x0009e40000100a00 */
[----:B----4-:R-:W-:-:S04]  /*80f60*/  IADD3 R2, P4, R216, R10, RZ ;  /* 0x0000000ad8027210 */ /* 0x010fc80007f9e0ff */
[----:B------:R-:W-:-:S05]  /*80f70*/  LEA.HI.X.SX32 R3, R216, R9, 0x1, P4 ;  /* 0x00000009d8037211 */ /* 0x000fca00020f0eff */
[----:B------:R0:W-:Y:S02]  /*80f80*/  STL.64 [R1+0xe8], R2 ;  /* 0x0000e80201007387 */ /* 0x0001e40000100a00 */
        /* <DEDUP_REMOVED lines=70> */
[----:B------:R0:W-:Y:S01]  /*813f0*/  STL.64 [R1+0x20], R2 ;  /* 0x0000200201007387 */ /* 0x0001e20000100a00 */
[----:B------:R-:W-:Y:S01]  /*81400*/  IMAD.MOV.U32 R164, RZ, RZ, R56 ;  /* 0x000000ffffa47224 */ /* 0x000fe200078e0038 */
[CC--:B------:R-:W-:Y:S02]  /*81410*/  IADD3 R56, P4, R45.reuse, R10.reuse, RZ ;  /* 0x0000000a2d387210 */ /* 0x0c0fe40007f9e0ff */
[----:B0-----:R-:W2:Y:S01]  /*81420*/  LDL.LU R3, [R1+0xf4c] ;  /* 0x000f4c0001037983 */ /* 0x001ea20000300800 */
[----:B------:R-:W-:Y:S01]  /*81430*/  IMAD.MOV.U32 R165, RZ, RZ, R57 ;  /* 0x000000ffffa57224 */ /* 0x000fe200078e0039 */
[-C--:B------:R-:W-:Y:S01]  /*81440*/  LEA.HI.X.SX32 R57, R45, R9.reuse, 0x1, P4 ;  /* 0x000000092d397211 */ /* 0x080fe200020f0eff */
[----:B------:R-:W-:Y:S01]  /*81450*/  IMAD.MOV.U32 R170, RZ, RZ, R58 ;  /* 0x000000ffffaa7224 */ /* 0x000fe200078e003a */
[C---:B------:R-:W-:Y:S01]  /*81460*/  IADD3 R58, P4, R46.reuse, R10, RZ ;  /* 0x0000000a2e3a7210 */ /* 0x040fe20007f9e0ff */
[----:B------:R-:W-:Y:S02]  /*81470*/  IMAD.MOV.U32 R171, RZ, RZ, R59 ;  /* 0x000000ffffab7224 */ /* 0x000fe400078e003b */
[----:B------:R-:W-:Y:S01]  /*81480*/  IMAD.MOV.U32 R168, RZ, RZ, R60 ;  /* 0x000000ffffa87224 */ /* 0x000fe200078e003c */
[----:B------:R-:W-:-:S02]  /*81490*/  LEA.HI.X.SX32 R59, R46, R9, 0x1, P4 ;  /* 0x000000092e3b7211 */ /* 0x000fc400020f0eff */
[----:B------:R-:W-:Y:S01]  /*814a0*/  IADD3 R60, P4, R48, R10, RZ ;  /* 0x0000000a303c7210 */ /* 0x000fe20007f9e0ff */
[----:B------:R-:W-:-:S03]  /*814b0*/  IMAD.MOV.U32 R169, RZ, RZ, R61 ;  /* 0x000000ffffa97224 */ /* 0x000fc600078e003d */
[----:B------:R-:W-:Y:S02]  /*814c0*/  LEA.HI.X.SX32 R61, R48, R9, 0x1, P4 ;  /* 0x00000009303d7211 */ /* 0x000fe400020f0eff */
[----:B------:R-:W-:Y:S01]  /*814d0*/  IADD3 R62, P4, R49, R10, RZ ;  /* 0x0000000a313e7210 */ /* 0x000fe20007f9e0ff */
[----:B------:R-:W-:-:S03]  /*814e0*/  IMAD.MOV.U32 R160, RZ, RZ, R12 ;  /* 0x000000ffffa07224 */ /* 0x000fc600078e000c */
[-C--:B------:R-:W-:Y:S02]  /*814f0*/  LEA.HI.X.SX32 R63, R49, R9.reuse, 0x1, P4 ;  /* 0x00000009313f7211 */ /* 0x080fe400020f0eff */
[CC--:B------:R-:W-:Y:S01]  /*81500*/  IADD3 R12, P4, R50.reuse, R10.reuse, RZ ;  /* 0x0000000a320c7210 */ /* 0x0c0fe20007f9e0ff */
[----:B------:R-:W-:Y:S02]  /*81510*/  IMAD.MOV.U32 R161, RZ, RZ, R13 ;  /* 0x000000ffffa17224 */ /* 0x000fe400078e000d */
[----:B------:R-:W-:Y:S01]  /*81520*/  IMAD.MOV.U32 R162, RZ, RZ, R14 ;  /* 0x000000ffffa27224 */ /* 0x000fe200078e000e */
[-C--:B------:R-:W-:Y:S02]  /*81530*/  LEA.HI.X.SX32 R13, R50, R9.reuse, 0x1, P4 ;  /* 0x00000009320d7211 */ /* 0x080fe400020f0eff */
        /* <DEDUP_REMOVED lines=13> */
[----:B------:R-:W-:Y:S02]  /*81610*/  LEA.HI.X.SX32 R21, R53, R9, 0x1, P4 ;  /* 0x0000000935157211 */ /* 0x000fe400020f0eff */
[----:B------:R-:W-:Y:S01]  /*81620*/  IADD3 R22, P4, R54, R10, RZ ;  /* 0x0000000a36167210 */ /* 0x000fe20007f9e0ff */
[----:B------:R-:W-:-:S03]  /*81630*/  IMAD.MOV.U32 R159, RZ, RZ, R23 ;  /* 0x000000ffff9f7224 */ /* 0x000fc600078e0017 */
[----:B------:R-:W-:Y:S02]  /*81640*/  LEA.HI.X.SX32 R23, R54, R9, 0x1, P4 ;  /* 0x0000000936177211 */ /* 0x000fe400020f0eff */
[----:B------:R-:W-:-:S04]  /*81650*/  IADD3 R24, P4, R181, R10, RZ ;  /* 0x0000000ab5187210 */ /* 0x000fc80007f9e0ff */
        /* <DEDUP_REMOVED lines=95> */
[----:B--2---:R-:W-:-:S04]  /*81c50*/  IADD3 R10, P4, R3, R10, RZ ;  /* 0x0000000a030a7210 */ /* 0x004fc80007f9e0ff */
[----:B------:R-:W-:Y:S02]  /*81c60*/  LEA.HI.X.SX32 R11, R3, R9, 0x1, P4 ;  /* 0x00000009030b7211 */ /* 0x000fe400020f0eff */
[C---:B------:R-:W-:Y:S02]  /*81c70*/  LOP3.LUT P4, RZ, R6.reuse, 0x2000, RZ, 0xc0, !PT ;  /* 0x0000200006ff7812 */ /* 0x040fe4000788c0ff */
[C---:B------:R-:W-:Y:S02]  /*81c80*/  LOP3.LUT P5, RZ, R6.reuse, 0x4000, RZ, 0xc0, !PT ;  /* 0x0000400006ff7812 */ /* 0x040fe400078ac0ff */
[----:B------:R-:W-:Y:S02]  /*81c90*/  PRMT R2, R179, 0x7770, RZ ;  /* 0x00007770b3027816 */ /* 0x000fe400000000ff */
[C---:B------:R-:W-:Y:S02]  /*81ca0*/  LOP3.LUT P6, RZ, R6.reuse, 0x8000, RZ, 0xc0, !PT ;  /* 0x0000800006ff7812 */ /* 0x040fe400078cc0ff */
[----:B------:R-:W-:-:S05]  /*81cb0*/  LOP3.LUT P0, RZ, R6, 0x10000, RZ, 0xc0, !PT ;  /* 0x0001000006ff7812 */ /* 0x000fca000780c0ff */
[----:B------:R0:W-:Y:S01]  /*81cc0*/  @P4 STG.E.U8 desc[UR6][R158.64], R2 ;  /* 0x000000029e004986 */ /* 0x0001e2000c101106 */
[----:B------:R-:W-:Y:S02]  /*81cd0*/  LOP3.LUT P1, RZ, R6, 0x20000, RZ, 0xc0, !PT ;  /* 0x0002000006ff7812 */ /* 0x000fe4000782c0ff */
[----:B0-----:R-:W-:-:S05]  /*81ce0*/  PRMT R2, R179, 0x7771, RZ ;  /* 0x00007771b3027816 */ /* 0x001fca00000000ff */
[----:B------:R0:W-:Y:S01]  /*81cf0*/  @P5 STG.E.U8 desc[UR6][R156.64], R2 ;  /* 0x000000029c005986 */ /* 0x0001e2000c101106 */
[----:B------:R-:W-:Y:S02]  /*81d00*/  LOP3.LUT P2, RZ, R6, 0x40000, RZ, 0xc0, !PT ;  /* 0x0004000006ff7812 */ /* 0x000fe4000784c0ff */
[----:B0-----:R-:W-:-:S05]  /*81d10*/  PRMT R2, R176, 0x7772, RZ ;  /* 0x00007772b0027816 */ /* 0x001fca00000000ff */
[----:B------:R0:W-:Y:S01]  /*81d20*/  @P6 STG.E.U8 desc[UR6][R162.64], R2 ;  /* 0x00000002a2006986 */ /* 0x0001e2000c101106 */
[----:B------:R-:W-:Y:S02]  /*81d30*/  LOP3.LUT P3, RZ, R6, 0x80000, RZ, 0xc0, !PT ;  /* 0x0008000006ff7812 */ /* 0x000fe4000786c0ff */
[----:B0-----:R-:W-:-:S05]  /*81d40*/  PRMT R2, R176, 0x7773, RZ ;  /* 0x00007773b0027816 */ /* 0x001fca00000000ff */
[----:B------:R0:W-:Y:S02]  /*81d50*/  @P0 STG.E.U8 desc[UR6][R160.64], R2 ;  /* 0x00000002a0000986 */ /* 0x0001e4000c101106 */
[C---:B0-----:R-:W-:Y:S02]  /*81d60*/  PRMT R2, R177.reuse, 0x7772, RZ ;  /* 0x00007772b1027816 */ /* 0x041fe400000000ff */
[----:B------:R-:W-:-:S03]  /*81d70*/  PRMT R177, R177, 0x7773, RZ ;  /* 0x00007773b1b17816 */ /* 0x000fc600000000ff */
[----:B------:R-:W-:Y:S04]  /*81d80*/  @P1 STG.E.U8 desc[UR6][R166.64], R2 ;  /* 0x00000002a6001986 */ /* 0x000fe8000c101106 */
[----:B------:R0:W-:Y:S02]  /*81d90*/  @P2 STG.E.U8 desc[UR6][R164.64], R177 ;  /* 0x000000b1a4002986 */ /* 0x0001e4000c101106 */
[----:B0-----:R-:W-:-:S05]  /*81da0*/  PRMT R177, R178, 0x7772, RZ ;  /* 0x00007772b2b17816 */ /* 0x001fca00000000ff */
[----:B------:R0:W-:Y:S02]  /*81db0*/  @P3 STG.E.U8 desc[UR6][R170.64], R177 ;  /* 0x000000b1aa003986 */ /* 0x0001e4000c101106 */
[----:B0-----:R-:W-:Y:S02]  /*81dc0*/  IMAD.MOV.U32 R170, RZ, RZ, R168 ;  /* 0x000000ffffaa7224 */ /* 0x001fe400078e00a8 */
[----:B------:R-:W-:Y:S02]  /*81dd0*/  IMAD.MOV.U32 R171, RZ, RZ, R169 ;  /* 0x000000ffffab7224 */ /* 0x000fe400078e00a9 */
[----:B------:R-:W2:Y:S04]  /*81de0*/  LDL.LU.64 R168, [R1+0xab0] ;  /* 0x000ab00001a87983 */ /* 0x000ea80000300a00 */
[----:B------:R-:W3:Y:S04]  /*81df0*/  LDL.LU.64 R162, [R1+0xaa8] ;  /* 0x000aa80001a27983 */ /* 0x000ee80000300a00 */
[----:B------:R-:W4:Y:S04]  /*81e00*/  LDL.LU.64 R160, [R1+0xaa0] ;  /* 0x000aa00001a07983 */ /* 0x000f280000300a00 */
[----:B------:R-:W4:Y:S04]  /*81e10*/  LDL.LU.64 R166, [R1+0xa98] ;  /* 0x000a980001a67983 */ /* 0x000f280000300a00 */
[----:B------:R-:W4:Y:S01]  /*81e20*/  LDL.LU.64 R164, [R1+0xa90] ;  /* 0x000a900001a47983 */ /* 0x000f220000300a00 */
[----:B------:R-:W-:-:S02]  /*81e30*/  LOP3.LUT P4, RZ, R5, 0x1, RZ, 0xc0, !PT ;  /* 0x0000000105ff7812 */ /* 0x000fc4000788c0ff */
[----:B------:R-:W-:Y:S01]  /*81e40*/  LOP3.LUT R9, R9, 0xefffffff, RZ, 0xc0, !PT ;  /* 0xefffffff09097812 */ /* 0x000fe200078ec0ff */
[----:B------:R-:W4:Y:S10]  /*81e50*/  LDL.LU.64 R152, [R1+0xa80] ;  /* 0x000a800001987983 */ /* 0x000f340000300a00 */
[----:B------:R-:W-:-:S02]  /*81e60*/  @P4 LOP3.LUT R9, R9, 0x10000000, RZ, 0xfc, !PT ;  /* 0x1000000009094812 */ /* 0x000fc400078efcff */
[----:B------:R-:W-:Y:S02]  /*81e70*/  LOP3.LUT P4, RZ, R6, 0x80000000, RZ, 0xc0, !PT ;  /* 0x8000000006ff7812 */ /* 0x000fe4000788c0ff */
[----:B------:R-:W-:-:S11]  /*81e80*/  LOP3.LUT R9, R9, 0xdfffffff, RZ, 0xc0, !PT ;  /* 0xdfffffff09097812 */ /* 0x000fd600078ec0ff */
[----:B------:R-:W-:Y:S02]  /*81e90*/  @P4 LOP3.LUT R9, R9, 0x20000000, RZ, 0xfc, !PT ;  /* 0x2000000009094812 */ /* 0x000fe400078efcff */
        /* <DEDUP_REMOVED lines=13> */
[----:B------:R-:W-:Y:S02]  /*81f70*/  LOP3.LUT R176, R176, 0xfffffffb, RZ, 0xc0, !PT ;  /* 0xfffffffbb0b07812 */ /* 0x000fe400078ec0ff */
[C---:B------:R-:W-:Y:S02]  /*81f80*/  LOP3.LUT P0, RZ, R6.reuse, 0x100000, RZ, 0xc0, !PT ;  /* 0x0010000006ff7812 */ /* 0x040fe4000780c0ff */
[----:B------:R-:W-:-:S07]  /*81f90*/  LOP3.LUT P1, RZ, R6, 0x200000, RZ, 0xc0, !PT ;  /* 0x0020000006ff7812 */ /* 0x000fce000782c0ff */
[----:B------:R-:W-:Y:S02]  /*81fa0*/  @P4 LOP3.LUT R176, R176, 0x4, RZ, 0xfc, !PT ;  /* 0x00000004b0b04812 */ /* 0x000fe400078efcff */
[C---:B------:R-:W-:Y:S02]  /*81fb0*/  LOP3.LUT P4, RZ, R6.reuse, 0x2000000, RZ, 0xc0, !PT ;  /* 0x0200000006ff7812 */ /* 0x040fe4000788c0ff */
[C---:B------:R-:W-:Y:S02]  /*81fc0*/  LOP3.LUT P2, RZ, R6.reuse, 0x400000, RZ, 0xc0, !PT ;  /* 0x0040000006ff7812 */ /* 0x040fe4000784c0ff */
[----:B------:R-:W-:Y:S02]  /*81fd0*/  LOP3.LUT P3, RZ, R6, 0x800000, RZ, 0xc0, !PT ;  /* 0x0080000006ff7812 */ /* 0x000fe4000786c0ff */
[----:B------:R-:W-:Y:S02]  /*81fe0*/  LOP3.LUT R176, R176, 0xfffffff7, RZ, 0xc0, !PT ;  /* 0xfffffff7b0b07812 */ /* 0x000fe400078ec0ff */
[----:B------:R-:W-:-:S02]  /*81ff0*/  PRMT R178, R178, 0x7773, RZ ;  /* 0x00007773b2b27816 */ /* 0x000fc400000000ff */
[----:B------:R-:W-:-:S03]  /*82000*/  PRMT R177, R179, 0x7772, RZ ;  /* 0x00007772b3b17816 */ /* 0x000fc600000000ff */
[----:B------:R-:W-:Y:S01]  /*82010*/  @P4 LOP3.LUT R176, R176, 0x8, RZ, 0xfc, !PT ;  /* 0x00000008b0b04812 */ /* 0x000fe200078efcff */
[----:B------:R0:W-:Y:S01]  /*82020*/  @P0 STG.E.U8 desc[UR6][R170.64], R178 ;  /* 0x000000b2aa000986 */ /* 0x0001e2000c101106 */
[----:B------:R-:W-:Y:S02]  /*82030*/  LOP3.LUT P4, RZ, R6, 0x1000000, RZ, 0xc0, !PT ;  /* 0x0100000006ff7812 */ /* 0x000fe4000788c0ff */
[----:B------:R-:W-:Y:S01]  /*82040*/  PRMT R179, R179, 0x7773, RZ ;  /* 0x00007773b3b37816 */ /* 0x000fe200000000ff */
[----:B0-----:R-:W4:Y:S04]  /*82050*/  LDL.LU.64 R170, [R1+0xa78] ;  /* 0x000a780001aa7983 */ /* 0x001f280000300a00 */
[----:B--2---:R0:W-:Y:S04]  /*82060*/  @P1 STG.E.U8 desc[UR6][R168.64], R177 ;  /* 0x000000b1a8001986 */ /* 0x0041e8000c101106 */
[----:B---3--:R1:W-:Y:S01]  /*82070*/  @P2 STG.E.U8 desc[UR6][R162.64], R179 ;  /* 0x000000b3a2002986 */ /* 0x0083e2000c101106 */
[----:B0-----:R-:W-:-:S03]  /*82080*/  PRMT R177, R172, 0x7770, RZ ;  /* 0x00007770acb17816 */ /* 0x001fc600000000ff */
[----:B------:R-:W2:Y:S04]  /*82090*/  LDL.LU.64 R168, [R1+0xa70] ;  /* 0x000a700001a87983 */ /* 0x000ea80000300a00 */
[----:B----4-:R0:W-:Y:S04]  /*820a0*/  @P3 STG.E.U8 desc[UR6][R160.64], R177 ;  /* 0x000000b1a0003986 */ /* 0x0101e8000c101106 */
[----:B-1----:R-:W3:Y:S04]  /*820b0*/  LDL.LU.64 R178, [R1+0xa68] ;  /* 0x000a680001b27983 */ /* 0x002ee80000300a00 */
[----:B------:R-:W4:Y:S01]  /*820c0*/  LDL.LU.64 R2, [R1+0xa60] ;  /* 0x000a600001027983 */ /* 0x000f220000300a00 */
[----:B0-----:R-:W-:-:S03]  /*820d0*/  PRMT R177, R172, 0x7771, RZ ;  /* 0x00007771acb17816 */ /* 0x001fc600000000ff */
[----:B------:R-:W4:Y:S04]  /*820e0*/  LDL.LU.64 R158, [R1+0xa58] ;  /* 0x000a5800019e7983 */ /* 0x000f280000300a00 */
[----:B------:R0:W-:Y:S01]  /*820f0*/  @P4 STG.E.U8 desc[UR6][R166.64], R177 ;  /* 0x000000b1a6004986 */ /* 0x0001e2000c101106 */
[----:B------:R-:W-:-:S03]  /*82100*/  LOP3.LUT P4, RZ, R176, 0x8, RZ, 0xc0, !PT ;  /* 0x00000008b0ff7812 */ /* 0x000fc6000788c0ff */
[----:B------:R-:W4:Y:S04]  /*82110*/  LDL.LU.64 R156, [R1+0xa50] ;  /* 0x000a5000019c7983 */ /* 0x000f280000300a00 */
[----:B------:R-:W4:Y:S01]  /*82120*/  LDL.LU.64 R162, [R1+0xa48] ;  /* 0x000a480001a27983 */ /* 0x000f220000300a00 */
[----:B0-----:R-:W-:-:S03]  /*82130*/  PRMT R177, R173, 0x7770, RZ ;  /* 0x00007770adb17816 */ /* 0x001fc600000000ff */
[----:B------:R-:W4:Y:S04]  /*82140*/  LDL.LU.64 R160, [R1+0xa40] ;  /* 0x000a400001a07983 */ /* 0x000f280000300a00 */
[----:B------:R0:W-:Y:S01]  /*82150*/  @P4 STG.E.U8 desc[UR6][R164.64], R177 ;  /* 0x000000b1a4004986 */ /* 0x0001e2000c101106 */
[----:B------:R-:W-:-:S03]  /*82160*/  LOP3.LUT P4, RZ, R176, 0x4, RZ, 0xc0, !PT ;  /* 0x00000004b0ff7812 */ /* 0x000fc6000788c0ff */
[----:B------:R-:W4:Y:S01]  /*82170*/  LDL.LU.64 R166, [R1+0xa38] ;  /* 0x000a380001a67983 */ /* 0x000f220000300a00 */
[----:B0-----:R-:W-:-:S03]  /*82180*/  PRMT R177, R173, 0x7771, RZ ;  /* 0x00007771adb17816 */ /* 0x001fc600000000ff */
[----:B------:R-:W4:Y:S06]  /*82190*/  LDL.LU.64 R164, [R1+0xa30] ;  /* 0x000a300001a47983 */ /* 0x000f2c0000300a00 */
[----:B------:R0:W-:Y:S04]  /*821a0*/  @P4 STG.E.U8 desc[UR6][R174.64], R177 ;  /* 0x000000b1ae004986 */ /* 0x0001e8000c101106 */
[----:B0-----:R-:W2:Y:S01]  /*821b0*/  LDL.LU.64 R174, [R1+0x1fa0] ;  /* 0x001fa00001ae7983 */ /* 0x001ea20000300a00 */
[----:B------:R-:W-:-:S02]  /*821c0*/  LOP3.LUT P4, RZ, R176, 0x2, RZ, 0xc0, !PT ;  /* 0x00000002b0ff7812 */ /* 0x000fc4000788c0ff */
[----:B--2---:R-:W-:-:S11]  /*821d0*/  PRMT R177, R174, 0x7770, RZ ;  /* 0x00007770aeb17816 */ /* 0x004fd600000000ff */
[----:B------:R0:W-:Y:S01]  /*821e0*/  @P4 STG.E.U8 desc[UR6][R152.64], R177 ;  /* 0x000000b198004986 */ /* 0x0001e2000c101106 */
[----:B------:R-:W-:Y:S02]  /*821f0*/  LOP3.LUT P4, RZ, R176, 0x1, RZ, 0xc0, !PT ;  /* 0x00000001b0ff7812 */ /* 0x000fe4000788c0ff */
[----:B------:R-:W-:Y:S01]  /*82200*/  PRMT R176, R174, 0x7771, RZ ;  /* 0x00007771aeb07816 */ /* 0x000fe200000000ff */
[----:B0-----:R-:W2:Y:S10]  /*82210*/  LDL.LU.64 R152, [R1+0x1f98] ;  /* 0x001f980001987983 */ /* 0x001eb40000300a00 */
[----:B------:R0:W-:Y:S01]  /*82220*/  @P4 STG.E.U8 desc[UR6][R170.64], R176 ;  /* 0x000000b0aa004986 */ /* 0x0001e2000c101106 */
[----:B------:R-:W-:-:S02]  /*82230*/  LOP3.LUT P4, RZ, R9, 0x80000000, RZ, 0xc0, !PT ;  /* 0x8000000009ff7812 */ /* 0x000fc4000788c0ff */
[----:B0-----:R-:W-:Y:S01]  /*82240*/  PRMT R176, R175, 0x7770, RZ ;  /* 0x00007770afb07816 */ /* 0x001fe200000000ff */
[----:B------:R-:W2:Y:S10]  /*82250*/  LDL.LU.64 R170, [R1+0x1f90] ;  /* 0x001f900001aa7983 */ /* 0x000eb40000300a00 */
[----:B------:R0:W-:Y:S04]  /*82260*/  @P4 STG.E.U8 desc[UR6][R168.64], R176 ;  /* 0x000000b0a8004986 */ /* 0x0001e8000c101106 */
[----:B0-----:R-:W2:Y:S01]  /*82270*/  LDL.LU.64 R168, [R1+0x1f88] ;  /* 0x001f880001a87983 */ /* 0x001ea20000300a00 */
[----:B------:R-:W-:-:S02]  /*82280*/  LOP3.LUT P4, RZ, R9, 0x40000000, RZ, 0xc0, !PT ;  /* 0x4000000009ff7812 */ /* 0x000fc4000788c0ff */
[----:B------:R-:W-:-:S11]  /*82290*/  PRMT R176, R175, 0x7771, RZ ;  /* 0x00007771afb07816 */ /* 0x000fd600000000ff */
[----:B---3--:R0:W-:Y:S01]  /*822a0*/  @P4 STG.E.U8 desc[UR6][R178.64], R176 ;  /* 0x000000b0b2004986 */ /* 0x0081e2000c101106 */
[----:B------:R-:W-:Y:S02]  /*822b0*/  LOP3.LUT P4, RZ, R9, 0x20000000, RZ, 0xc0, !PT ;  /* 0x2000000009ff7812 */ /* 0x000fe4000788c0ff */
[----:B0-----:R-:W-:-:S11]  /*822c0*/  PRMT R176, R172, 0x7772, RZ ;  /* 0x00007772acb07816 */ /* 0x001fd600000000ff */
[----:B----4-:R-:W-:Y:S01]  /*822d0*/  @P4 STG.E.U8 desc[UR6][R2.64], R176 ;  /* 0x000000b002004986 */ /* 0x010fe2000c101106 */
[----:B------:R-:W-:Y:S02]  /*822e0*/  LOP3.LUT P4, RZ, R9, 0x10000000, RZ, 0xc0, !PT ;  /* 0x1000000009ff7812 */ /* 0x000fe4000788c0ff */
[C---:B------:R-:W-:Y:S02]  /*822f0*/  LOP3.LUT P5, RZ, R5.reuse, 0x2, RZ, 0xc0, !PT ;  /* 0x0000000205ff7812 */ /* 0x040fe400078ac0ff */
[----:B------:R-:W-:Y:S02]  /*82300*/  PRMT R172, R172, 0x7773, RZ ;  /* 0x00007773acac7816 */ /* 0x000fe400000000ff */
[C---:B------:R-:W-:Y:S02]  /*82310*/  LOP3.LUT P6, RZ, R5.reuse, 0x4, RZ, 0xc0, !PT ;  /* 0x0000000405ff7812 */ /* 0x040fe400078cc0ff */
[----:B------:R-:W-:-:S05]  /*82320*/  LOP3.LUT P0, RZ, R5, 0x8, RZ, 0xc0, !PT ;  /* 0x0000000805ff7812 */ /* 0x000fca000780c0ff */
[----:B------:R0:W-:Y:S01]  /*82330*/  @P4 STG.E.U8 desc[UR6][R158.64], R172 ;  /* 0x000000ac9e004986 */ /* 0x0001e2000c101106 */
[C---:B------:R-:W-:Y:S02]  /*82340*/  LOP3.LUT P1, RZ, R5.reuse, 0x10, RZ, 0xc0, !PT ;  /* 0x0000001005ff7812 */ /* 0x040fe4000782c0ff */
[C---:B------:R-:W-:Y:S02]  /*82350*/  LOP3.LUT P2, RZ, R5.reuse, 0x20, RZ, 0xc0, !PT ;  /* 0x0000002005ff7812 */ /* 0x040fe4000784c0ff */
[----:B------:R-:W-:Y:S02]  /*82360*/  LOP3.LUT P3, RZ, R5, 0x40, RZ, 0xc0, !PT ;  /* 0x0000004005ff7812 */ /* 0x000fe4000786c0ff */
[C---:B0-----:R-:W-:Y:S02]  /*82370*/  PRMT R172, R173.reuse, 0x7772, RZ ;  /* 0x00007772adac7816 */ /* 0x041fe400000000ff */
[----:B------:R-:W-:-:S03]  /*82380*/  PRMT R173, R173, 0x7773, RZ ;  /* 0x00007773adad7816 */ /* 0x000fc600000000ff */
[----:B------:R0:W-:Y:S04]  /*82390*/  @P5 STG.E.U8 desc[UR6][R156.64], R172 ;  /* 0x000000ac9c005986 */ /* 0x0001e8000c101106 */
[----:B------:R-:W-:Y:S01]  /*823a0*/  @P6 STG.E.U8 desc[UR6][R162.64], R173 ;  /* 0x000000ada2006986 */ /* 0x000fe2000c101106 */
[C---:B0-----:R-:W-:Y:S02]  /*823b0*/  PRMT R172, R174.reuse, 0x7772, RZ ;  /* 0x00007772aeac7816 */ /* 0x041fe400000000ff */
[----:B------:R-:W-:-:S03]  /*823c0*/  PRMT R174, R174, 0x7773, RZ ;  /* 0x00007773aeae7816 */ /* 0x000fc600000000ff */
[----:B------:R0:W-:Y:S04]  /*823d0*/  @P0 STG.E.U8 desc[UR6][R160.64], R172 ;  /* 0x000000aca0000986 */ /* 0x0001e8000c101106 */
[----:B------:R-:W-:Y:S01]  /*823e0*/  @P1 STG.E.U8 desc[UR6][R166.64], R174 ;  /* 0x000000aea6001986 */ /* 0x000fe2000c101106 */
[C---:B0-----:R-:W-:Y:S02]  /*823f0*/  PRMT R172, R175.reuse, 0x7772, RZ ;  /* 0x00007772afac7816 */ /* 0x041fe400000000ff */
[----:B------:R-:W-:-:S03]  /*82400*/  PRMT R175, R175, 0x7773, RZ ;  /* 0x00007773afaf7816 */ /* 0x000fc600000000ff */
[----:B------:R-:W-:Y:S04]  /*82410*/  @P2 STG.E.U8 desc[UR6][R164.64], R172 ;  /* 0x000000aca4002986 */ /* 0x000fe8000c101106 */
[----:B--2---:R0:W-:Y:S04]  /*82420*/  @P3 STG.E.U8 desc[UR6][R168.64], R175 ;  /* 0x000000afa8003986 */ /* 0x0041e8000c101106 */
[----:B0-----:R-:W2:Y:S04]  /*82430*/  LDL.LU.64 R168, [R1+0x1f80] ;  /* 0x001f800001a87983 */ /* 0x001ea80000300a00 */
[----:B------:R-:W3:Y:S01]  /*82440*/  LDL.LU.64 R164, [R1+0xa20] ;  /* 0x000a200001a47983 */ /* 0x000ee20000300a00 */
[----:B------:R-:W-:-:S02]  /*82450*/  LOP3.LUT P0, RZ, R5, 0x80, RZ, 0xc0, !PT ;  /* 0x0000008005ff7812 */ /* 0x000fc4000780c0ff */
[C---:B------:R-:W-:Y:S01]  /*82460*/  LOP3.LUT P1, RZ, R5.reuse, 0x100, RZ, 0xc0, !PT ;  /* 0x0000010005ff7812 */ /* 0x040fe2000782c0ff */
[----:B------:R-:W4:Y:S04]  /*82470*/  LDL.LU.64 R178, [R1+0xa10] ;  /* 0x000a100001b27983 */ /* 0x000f280000300a00 */
[----:B------:R-:W4:Y:S04]  /*82480*/  LDL.LU.64 R156, [R1+0xa08] ;  /* 0x000a0800019c7983 */ /* 0x000f280000300a00 */
[----:B------:R-:W4:Y:S04]  /*82490*/  LDL.LU.64 R162, [R1+0xa00] ;  /* 0x000a000001a27983 */ /* 0x000f280000300a00 */
[----:B------:R-:W4:Y:S04]  /*824a0*/  LDL.LU.64 R160, [R1+0x9f8] ;  /* 0x0009f80001a07983 */ /* 0x000f280000300a00 */
[----:B------:R-:W4:Y:S04]  /*824b0*/  LDL.LU.64 R2, [R1+0x9f0] ;  /* 0x0009f00001027983 */ /* 0x000f280000300a00 */
[----:B------:R-:W4:Y:S04]  /*824c0*/  LDL.LU.64 R158, [R1+0x9e8] ;  /* 0x0009e800019e7983 */ /* 0x000f280000300a00 */
[----:B------:R-:W4:Y:S01]  /*824d0*/  LDL.LU.64 R166, [R1+0x9e0] ;  /* 0x0009e00001a67983 */ /* 0x000f220000300a00 */
[----:B------:R-:W-:-:S02]  /*824e0*/  LOP3.LUT P4, RZ, R5, 0x80000, RZ, 0xc0, !PT ;  /* 0x0008000005ff7812 */ /* 0x000fc4000788c0ff */
[----:B------:R-:W-:-:S11]  /*824f0*/  LOP3.LUT R9, R9, 0xffefffff, RZ, 0xc0, !PT ;  /* 0xffefffff09097812 */ /* 0x000fd600078ec0ff */
[----:B------:R-:W-:Y:S02]  /*82500*/  @P4 LOP3.LUT R9, R9, 0x100000, RZ, 0xfc, !PT ;  /* 0x0010000009094812 */ /* 0x000fe400078efcff */
[----:B------:R-:W-:Y:S02]  /*82510*/  LOP3.LUT P4, RZ, R5, 0x40000, RZ, 0xc0, !PT ;  /* 0x0004000005ff7812 */ /* 0x000fe4000788c0ff */
[----:B------:R-:W-:-:S11]  /*82520*/  LOP3.LUT R9, R9, 0xffdfffff, RZ, 0xc0, !PT ;  /* 0xffdfffff09097812 */ /* 0x000fd600078ec0ff */
[----:B------:R-:W-:Y:S02]  /*82530*/  @P4 LOP3.LUT R9, R9, 0x200000, RZ, 0xfc, !PT ;  /* 0x0020000009094812 */ /* 0x000fe400078efcff */
[----:B------:R-:W-:Y:S02]  /*82540*/  LOP3.LUT P4, RZ, R5, 0x20000, RZ, 0xc0, !PT ;  /* 0x0002000005ff7812 */ /* 0x000fe4000788c0ff */
[----:B------:R-:W-:Y:S02]  /*82550*/  LOP3.LUT R9, R9, 0xffbfffff, RZ, 0xc0, !PT ;  /* 0xffbfffff09097812 */ /* 0x000fe400078ec0ff */
[----:B--2---:R-:W-:-:S05]  /*82560*/  PRMT R172, R168, 0x7770, RZ ;  /* 0x00007770a8ac7816 */ /* 0x004fca00000000ff */
[----:B---3--:R0:W-:Y:S02]  /*82570*/  @P0 STG.E.U8 desc[UR6][R164.64], R172 ;  /* 0x000000aca4000986 */ /* 0x0081e4000c101106 */
[----:B0-----:R-:W-:-:S05]  /*82580*/  PRMT R172, R168, 0x7771, RZ ;  /* 0x00007771a8ac7816 */ /* 0x001fca00000000ff */
[----:B------:R0:W-:Y:S04]  /*82590*/  @P1 STG.E.U8 desc[UR6][R170.64], R172 ;  /* 0x000000acaa001986 */ /* 0x0001e8000c101106 */
[----:B0-----:R-:W2:Y:S04]  /*825a0*/  LDL.LU.64 R170, [R1+0x1f78] ;  /* 0x001f780001aa7983 */ /* 0x001ea80000300a00 */
[----:B------:R-:W3:Y:S01]  /*825b0*/  LDL.LU.64 R164, [R1+0x9d8] ;  /* 0x0009d80001a47983 */ /* 0x000ee20000300a00 */
[----:B------:R-:W-:Y:S02]  /*825c0*/  @P4 LOP3.LUT R9, R9, 0x400000, RZ, 0xfc, !PT ;  /* 0x0040000009094812 */ /* 0x000fe400078efcff */
[----:B------:R-:W-:Y:S01]  /*825d0*/  LOP3.LUT P4, RZ, R5, 0x10000, RZ, 0xc0, !PT ;  /* 0x0001000005ff7812 */ /* 0x000fe2000788c0ff */
[----:B------:R-:W3:Y:S01]  /*825e0*/  LDL.LU.64 R174, [R1+0x9c0] ;  /* 0x0009c00001ae7983 */ /* 0x000ee20000300a00 */
[----:B------:R-:W-:-:S02]  /*825f0*/  LOP3.LUT R9, R9, 0xff7fffff, RZ, 0xc0, !PT ;  /* 0xff7fffff09097812 */ /* 0x000fc400078ec0ff */
[----:B------:R-:W-:Y:S01]  /*82600*/  LOP3.LUT P2, RZ, R5, 0x200, RZ, 0xc0, !PT ;  /* 0x0000020005ff7812 */ /* 0x000fe2000784c0ff */
[----:B------:R-:W3:Y:S08]  /*82610*/  LDL.LU.64 R176, [R1+0x9b8] ;  /* 0x0009b80001b07983 */ /* 0x000ef00000300a00 */
[----:B------:R-:W-:Y:S02]  /*82620*/  @P4 LOP3.LUT R9, R9, 0x800000, RZ, 0xfc, !PT ;  /* 0x0080000009094812 */ /* 0x000fe400078efcff */
        /* <DEDUP_REMOVED lines=8> */
[----:B------:R-:W-:-:S09]  /*826b0*/  LOP3.LUT P3, RZ, R5, 0x400, RZ, 0xc0, !PT ;  /* 0x0000040005ff7812 */ /* 0x000fd2000786c0ff */
[----:B------:R-:W-:Y:S02]  /*826c0*/  @P4 LOP3.LUT R9, R9, 0x4000000, RZ, 0xfc, !PT ;  /* 0x0400000009094812 */ /* 0x000fe400078efcff */
[----:B------:R-:W-:Y:S02]  /*826d0*/  LOP3.LUT P4, RZ, R5, 0x1000, RZ, 0xc0, !PT ;  /* 0x0000100005ff7812 */ /* 0x000fe4000788c0ff */
[----:B------:R-:W-:Y:S02]  /*826e0*/  LOP3.LUT R9, R9, 0xf7ffffff, RZ, 0xc0, !PT ;  /* 0xf7ffffff09097812 */ /* 0x000fe400078ec0ff */
[----:B------:R-:W-:-:S05]  /*826f0*/  PRMT R172, R169, 0x7770, RZ ;  /* 0x00007770a9ac7816 */ /* 0x000fca00000000ff */
[----:B----4-:R0:W-:Y:S04]  /*82700*/  @P2 STG.E.U8 desc[UR6][R178.64], R172 ;  /* 0x000000acb2002986 */ /* 0x0101e8000c101106 */
[----:B------:R-:W-:Y:S02]  /*82710*/  @P4 LOP3.LUT R9, R9, 0x8000000, RZ, 0xfc, !PT ;  /* 0x0800000009094812 */ /* 0x000fe400078efcff */
[----:B------:R-:W-:Y:S02]  /*82720*/  LOP3.LUT P4, RZ, R5, 0x800, RZ, 0xc0, !PT ;  /* 0x0000080005ff7812 */ /* 0x000fe4000788c0ff */
[----:B0-----:R-:W-:Y:S01]  /*82730*/  PRMT R172, R169, 0x7771, RZ ;  /* 0x00007771a9ac7816 */ /* 0x001fe200000000ff */
[----:B------:R-:W4:Y:S04]  /*82740*/  LDL.LU.64 R178, [R1+0x9b0] ;  /* 0x0009b00001b27983 */ /* 0x000f280000300a00 */
[----:B------:R0:W-:Y:S04]  /*82750*/  @P3 STG.E.U8 desc[UR6][R156.64], R172 ;  /* 0x000000ac9c003986 */ /* 0x0001e8000c101106 */
[----:B0-----:R-:W4:Y:S01]  /*82760*/  LDL.LU.64 R156, [R1+0x9a8] ;  /* 0x0009a800019c7983 */ /* 0x001f220000300a00 */
[----:B--2---:R-:W-:-:S05]  /*82770*/  PRMT R172, R170, 0x7770, RZ ;  /* 0x00007770aaac7816 */ /* 0x004fca00000000ff */
[----:B------:R0:W-:Y:S01]  /*82780*/  @P4 STG.E.U8 desc[UR6][R162.64], R172 ;  /* 0x000000aca2004986 */ /* 0x0001e2000c101106 */
[C---:B------:R-:W-:Y:S02]  /*82790*/  LOP3.LUT P4, RZ, R9.reuse, 0x8000000, RZ, 0xc0, !PT ;  /* 0x0800000009ff7812 */ /* 0x040fe4000788c0ff */
[----:B0-----:R-:W-:Y:S01]  /*827a0*/  PRMT R172, R170, 0x7771, RZ ;  /* 0x00007771aaac7816 */ /* 0x001fe200000000ff */
[----:B------:R-:W2:Y:S10]  /*827b0*/  LDL.LU.64 R162, [R1+0x9a0] ;  /* 0x0009a00001a27983 */ /* 0x000eb40000300a00 */
[----:B------:R0:W-:Y:S01]  /*827c0*/  @P4 STG.E.U8 desc[UR6][R160.64], R172 ;  /* 0x000000aca0004986 */ /* 0x0001e2000c101106 */
[----:B------:R-:W-:-:S02]  /*827d0*/  LOP3.LUT P4, RZ, R9, 0x4000000, RZ, 0xc0, !PT ;  /* 0x0400000009ff7812 */ /* 0x000fc4000788c0ff */
        /* <DEDUP_REMOVED lines=12> */
[----:B------:R-:W-:Y:S01]  /*828a0*/  PRMT R168, R168, 0x7773, RZ ;  /* 0x00007773a8a87816 */ /* 0x000fe200000000ff */
[----:B0-----:R-:W2:Y:S04]  /*828b0*/  LDL.LU.64 R166, [R1+0x1f60] ;  /* 0x001f600001a67983 */ /* 0x001ea80000300a00 */
[----:B------:R-:W4:Y:S06]  /*828c0*/  LDL.LU.64 R172, [R1+0x9c8] ;  /* 0x0009c80001ac7983 */ /* 0x000f2c0000300a00 */
[----:B---3--:R0:W-:Y:S04]  /*828d0*/  @P4 STG.E.U8 desc[UR6][R164.64], R168 ;  /* 0x000000a8a4004986 */ /* 0x0081e8000c101106 */
[----:B0-----:R-:W3:Y:S01]  /*828e0*/  LDL.LU.64 R164, [R1+0x1f58] ;  /* 0x001f580001a47983 */ /* 0x001ee20000300a00 */
[----:B------:R-:W-:-:S02]  /*828f0*/  LOP3.LUT P4, RZ, R9, 0x400000, RZ, 0xc0, !PT ;  /* 0x0040000009ff7812 */ /* 0x000fc4000788c0ff */
[C---:B------:R-:W-:Y:S02]  /*82900*/  PRMT R168, R169.reuse, 0x7772, RZ ;  /* 0x00007772a9a87816 */ /* 0x040fe400000000ff */
[----:B------:R-:W-:Y:S02]  /*82910*/  PRMT R169, R169, 0x7773, RZ ;  /* 0x00007773a9a97816 */ /* 0x000fe400000000ff */
[C---:B------:R-:W-:Y:S02]  /*82920*/  LOP3.LUT P5, RZ, R5.reuse, 0x100000, RZ, 0xc0, !PT ;  /* 0x0010000005ff7812 */ /* 0x040fe400078ac0ff */
[----:B------:R-:W-:-:S05]  /*82930*/  LOP3.LUT P6, RZ, R5, 0x200000, RZ, 0xc0, !PT ;  /* 0x0020000005ff7812 */ /* 0x000fca00078cc0ff */
[----:B---3--:R0:W-:Y:S04]  /*82940*/  @P4 STG.E.U8 desc[UR6][R164.64], R168 ;  /* 0x000000a8a4004986 */ /* 0x0081e8000c101106 */
[----:B0-----:R-:W3:Y:S01]  /*82950*/  LDL.LU.64 R164, [R1+0x1f50] ;  /* 0x001f500001a47983 */ /* 0x001ee20000300a00 */
[----:B------:R-:W-:Y:S02]  /*82960*/  LOP3.LUT P4, RZ, R9, 0x200000, RZ, 0xc0, !PT ;  /* 0x0020000009ff7812 */ /* 0x000fe4000788c0ff */
[----:B------:R-:W-:-:S11]  /*82970*/  PRMT R168, R170, 0x7772, RZ ;  /* 0x00007772aaa87816 */ /* 0x000fd600000000ff */
[----:B----4-:R-:W-:Y:S01]  /*82980*/  @P4 STG.E.U8 desc[UR6][R172.64], R169 ;  /* 0x000000a9ac004986 */ /* 0x010fe2000c101106 */
[----:B------:R-:W-:Y:S02]  /*82990*/  LOP3.LUT P4, RZ, R9, 0x100000, RZ, 0xc0, !PT ;  /* 0x0010000009ff7812 */ /* 0x000fe4000788c0ff */
[C---:B------:R-:W-:Y:S02]  /*829a0*/  LOP3.LUT P0, RZ, R5.reuse, 0x400000, RZ, 0xc0, !PT ;  /* 0x0040000005ff7812 */ /* 0x040fe4000780c0ff */
[C---:B------:R-:W-:Y:S02]  /*829b0*/  LOP3.LUT P1, RZ, R5.reuse, 0x800000, RZ, 0xc0, !PT ;  /* 0x0080000005ff7812 */ /* 0x040fe4000782c0ff */
[----:B------:R-:W-:Y:S02]  /*829c0*/  PRMT R170, R170, 0x7773, RZ ;  /* 0x00007773aaaa7816 */ /* 0x000fe400000000ff */
[----:B------:R-:W-:-:S05]  /*829d0*/  LOP3.LUT P2, RZ, R5, 0x1000000, RZ, 0xc0, !PT ;  /* 0x0100000005ff7812 */ /* 0x000fca000784c0ff */
[----:B------:R0:W-:Y:S04]  /*829e0*/  @P4 STG.E.U8 desc[UR6][R174.64], R168 ;  /* 0x000000a8ae004986 */ /* 0x0001e8000c101106 */
[----:B------:R-:W-:Y:S01]  /*829f0*/  @P5 STG.E.U8 desc[UR6][R176.64], R170 ;  /* 0x000000aab0005986 */ /* 0x000fe2000c101106 */
[C---:B0-----:R-:W-:Y:S02]  /*82a00*/  PRMT R168, R171.reuse, 0x7772, RZ ;  /* 0x00007772aba87816 */ /* 0x041fe400000000ff */
[----:B------:R-:W-:-:S03]  /*82a10*/  PRMT R171, R171, 0x7773, RZ ;  /* 0x00007773abab7816 */ /* 0x000fc600000000ff */
[----:B------:R3:W-:Y:S01]  /*82a20*/  @P6 STG.E.U8 desc[UR6][R178.64], R168 ;  /* 0x000000a8b2006986 */ /* 0x0007e2000c101106 */
[----:B------:R-:W-:-:S03]  /*82a30*/  LOP3.LUT P3, RZ, R5, 0x2000000, RZ, 0xc0, !PT ;  /* 0x0200000005ff7812 */ /* 0x000fc6000786c0ff */
[----:B------:R-:W-:Y:S01]  /*82a40*/  @P0 STG.E.U8 desc[UR6][R156.64], R171 ;  /* 0x000000ab9c000986 */ /* 0x000fe2000c101106 */
[----:B---3--:R-:W-:-:S05]  /*82a50*/  PRMT R168, R164, 0x7770, RZ ;  /* 0x00007770a4a87816 */ /* 0x008fca00000000ff */
[----:B--2---:R0:W-:Y:S02]  /*82a60*/  @P1 STG.E.U8 desc[UR6][R162.64], R168 ;  /* 0x000000a8a2001986 */ /* 0x0041e4000c101106 */
[----:B0-----:R-:W-:-:S05]  /*82a70*/  PRMT R168, R164, 0x7771, RZ ;  /* 0x00007771a4a87816 */ /* 0x001fca00000000ff */
[----:B------:R0:W-:Y:S02]  /*82a80*/  @P2 STG.E.U8 desc[UR6][R160.64], R168 ;  /* 0x000000a8a0002986 */ /* 0x0001e4000c101106 */
[----:B0-----:R-:W-:-:S05]  /*82a90*/  PRMT R168, R165, 0x7770, RZ ;  /* 0x00007770a5a87816 */ /* 0x001fca00000000ff */
[----:B------:R0:W-:Y:S04]  /*82aa0*/  @P3 STG.E.U8 desc[UR6][R166.64], R168 ;  /* 0x000000a8a6003986 */ /* 0x0001e8000c101106 */
[----:B0-----:R-:W2:Y:S04]  /*82ab0*/  LDL.LU.64 R166, [R1+0x1f48] ;  /* 0x001f480001a67983 */ /* 0x001ea80000300a00 */
[----:B------:R-:W3:Y:S04]  /*82ac0*/  LDL.LU.64 R160, [R1+0x988] ;  /* 0x0009880001a07983 */ /* 0x000ee80000300a00 */
[----:B------:R-:W4:Y:S04]  /*82ad0*/  LDL.LU.64 R156, [R1+0x980] ;  /* 0x00098000019c7983 */ /* 0x000f280000300a00 */
[----:B------:R-:W4:Y:S04]  /*82ae0*/  LDL.LU.64 R170, [R1+0x978] ;  /* 0x0009780001aa7983 */ /* 0x000f280000300a00 */
[----:B------:R-:W4:Y:S04]  /*82af0*/  LDL.LU.64 R172, [R1+0x970] ;  /* 0x0009700001ac7983 */ /* 0x000f280000300a00 */
[----:B------:R-:W4:Y:S04]  /*82b00*/  LDL.LU.64 R174, [R1+0x968] ;  /* 0x0009680001ae7983 */ /* 0x000f280000300a00 */
[----:B------:R-:W4:Y:S04]  /*82b10*/  LDL.LU.64 R176, [R1+0x960] ;  /* 0x0009600001b07983 */ /* 0x000f280000300a00 */
[----:B------:R-:W4:Y:S01]  /*82b20*/  LDL.LU.64 R178, [R1+0x958] ;  /* 0x0009580001b27983 */ /* 0x000f220000300a00 */
[----:B------:R-:W-:-:S03]  /*82b30*/  LOP3.LUT P0, RZ, R5, 0x4000000, RZ, 0xc0, !PT ;  /* 0x0400000005ff7812 */ /* 0x000fc6000780c0ff */
[----:B------:R-:W4:Y:S01]  /*82b40*/  LDL.LU.64 R162, [R1+0x950] ;  /* 0x0009500001a27983 */ /* 0x000f220000300a00 */
[----:B------:R-:W-:Y:S02]  /*82b50*/  PRMT R168, R165, 0x7771, RZ ;  /* 0x00007771a5a87816 */ /* 0x000fe400000000ff */
        /* <DEDUP_REMOVED lines=15> */
[----:B------:R-:W-:Y:S01]  /*82c50*/  LOP3.LUT P4, RZ, R4, 0x2, RZ, 0xc0, !PT ;  /* 0x0000000204ff7812 */ /* 0x000fe2000788c0ff */
[----:B---3--:R0:W-:Y:S04]  /*82c60*/  @P0 STG.E.U8 desc[UR6][R160.64], R168 ;  /* 0x000000a8a0000986 */ /* 0x0081e8000c101106 */
[----:B0-----:R-:W3:Y:S01]  /*82c70*/  LDL.LU.64 R160, [R1+0x948] ;  /* 0x0009480001a07983 */ /* 0x001ee20000300a00 */
[----:B------:R-:W-:-:S07]  /*82c80*/  LOP3.LUT R9, R9, 0xfffdffff, RZ, 0xc0, !PT ;  /* 0xfffdffff09097812 */ /* 0x000fce00078ec0ff */
[----:B------:R-:W-:Y:S02]  /*82c90*/  @P4 LOP3.LUT R9, R9, 0x20000, RZ, 0xfc, !PT ;  /* 0x0002000009094812 */ /* 0x000fe400078efcff */
[----:B------:R-:W-:Y:S02]  /*82ca0*/  LOP3.LUT P4, RZ, R4, 0x1, RZ, 0xc0, !PT ;  /* 0x0000000104ff7812 */ /* 0x000fe4000788c0ff */
[----:B------:R-:W-:Y:S02]  /*82cb0*/  LOP3.LUT R9, R9, 0xfffbffff, RZ, 0xc0, !PT ;  /* 0xfffbffff09097812 */ /* 0x000fe400078ec0ff */
[C---:B------:R-:W-:Y:S02]  /*82cc0*/  LOP3.LUT P1, RZ, R5.reuse, 0x8000000, RZ, 0xc0, !PT ;  /* 0x0800000005ff7812 */ /* 0x040fe4000782c0ff */
[----:B------:R-:W-:Y:S02]  /*82cd0*/  LOP3.LUT P2, RZ, R5, 0x10000000, RZ, 0xc0, !PT ;  /* 0x1000000005ff7812 */ /* 0x000fe4000784c0ff */
[----:B--2---:R-:W-:-:S05]  /*82ce0*/  PRMT R168, R166, 0x7770, RZ ;  /* 0x00007770a6a87816 */ /* 0x004fca00000000ff */
[----:B------:R-:W-:Y:S02]  /*82cf0*/  @P4 LOP3.LUT R9, R9, 0x40000, RZ, 0xfc, !PT ;  /* 0x0004000009094812 */ /* 0x000fe400078efcff */
[C---:B------:R-:W-:Y:S02]  /*82d00*/  LOP3.LUT P4, RZ, R5.reuse, 0x80000000, RZ, 0xc0, !PT ;  /* 0x8000000005ff7812 */ /* 0x040fe4000788c0ff */
[----:B------:R-:W-:Y:S01]  /*82d10*/  LOP3.LUT P3, RZ, R5, 0x20000000, RZ, 0xc0, !PT ;  /* 0x2000000005ff7812 */ /* 0x000fe2000786c0ff */
[----:B----4-:R0:W-:Y:S01]  /*82d20*/  @P1 STG.E.U8 desc[UR6][R156.64], R168 ;  /* 0x000000a89c001986 */ /* 0x0101e2000c101106 */
[----:B------:R-:W-:Y:S02]  /*82d30*/  LOP3.LUT R9, R9, 0xfff7ffff, RZ, 0xc0, !PT ;  /* 0xfff7ffff09097812 */ /* 0x000fe400078ec0ff */
[----:B0-----:R-:W-:Y:S01]  /*82d40*/  PRMT R168, R166, 0x7771, RZ ;  /* 0x00007771a6a87816 */ /* 0x001fe200000000ff */
[----:B------:R-:W2:Y:S06]  /*82d50*/  LDL.LU.64 R156, [R1+0x1f40] ;  /* 0x001f4000019c7983 */ /* 0x000eac0000300a00 */
[----:B------:R-:W-:-:S02]  /*82d60*/  @P4 LOP3.LUT R9, R9, 0x80000, RZ, 0xfc, !PT ;  /* 0x0008000009094812 */ /* 0x000fc400078efcff */
[----:B------:R-:W-:Y:S01]  /*82d70*/  LOP3.LUT P4, RZ, R5, 0x40000000, RZ, 0xc0, !PT ;  /* 0x4000000005ff7812 */ /* 0x000fe2000788c0ff */
[----:B------:R0:W-:Y:S02]  /*82d80*/  @P2 STG.E.U8 desc[UR6][R170.64], R168 ;  /* 0x000000a8aa002986 */ /* 0x0001e4000c101106 */
[C---:B0-----:R-:W-:Y:S02]  /*82d90*/  PRMT R168, R167.reuse, 0x7770, RZ ;  /* 0x00007770a7a87816 */ /* 0x041fe400000000ff */
[----:B------:R-:W4:Y:S04]  /*82da0*/  LDL.LU.64 R170, [R1+0x918] ;  /* 0x0009180001aa7983 */ /* 0x000f280000300a00 */
[----:B------:R0:W-:Y:S02]  /*82db0*/  @P3 STG.E.U8 desc[UR6][R172.64], R168 ;  /* 0x000000a8ac003986 */ /* 0x0001e4000c101106 */
[----:B0-----:R-:W-:-:S02]  /*82dc0*/  PRMT R168, R167, 0x7771, RZ ;  /* 0x00007771a7a87816 */ /* 0x001fc400000000ff */
[----:B------:R-:W2:Y:S04]  /*82dd0*/  LDL.LU.64 R172, [R1+0x910] ;  /* 0x0009100001ac7983 */ /* 0x000ea80000300a00 */
[----:B------:R0:W-:Y:S01]  /*82de0*/  @P4 STG.E.U8 desc[UR6][R174.64], R168 ;  /* 0x000000a8ae004986 */ /* 0x0001e2000c101106 */
[----:B------:R-:W-:Y:S02]  /*82df0*/  LOP3.LUT P4, RZ, R9, 0x80000, RZ, 0xc0, !PT ;  /* 0x0008000009ff7812 */ /* 0x000fe4000788c0ff */
[----:B0-----:R-:W-:-:S11]  /*82e00*/  PRMT R168, R164, 0x7772, RZ ;  /* 0x00007772a4a87816 */ /* 0x001fd600000000ff */
[----:B------:R0:W-:Y:S01]  /*82e10*/  @P4 STG.E.U8 desc[UR6][R176.64], R168 ;  /* 0x000000a8b0004986 */ /* 0x0001e2000c101106 */
[C---:B------:R-:W-:Y:S02]  /*82e20*/  LOP3.LUT P4, RZ, R9.reuse, 0x40000, RZ, 0xc0, !PT ;  /* 0x0004000009ff7812 */ /* 0x040fe4000788c0ff */
[----:B------:R-:W-:Y:S01]  /*82e30*/  PRMT R164, R164, 0x7773, RZ ;  /* 0x00007773a4a47816 */ /* 0x000fe200000000ff */
[----:B0-----:R-:W4:Y:S10]  /*82e40*/  LDL.LU.64 R168, [R1+0x920] ;  /* 0x0009200001a87983 */ /* 0x001f340000300a00 */
[----:B------:R0:W-:Y:S01]  /*82e50*/  @P4 STG.E.U8 desc[UR6][R178.64], R164 ;  /* 0x000000a4b2004986 */ /* 0x0001e2000c101106 */
[----:B------:R-:W-:-:S03]  /*82e60*/  LOP3.LUT P4, RZ, R9, 0x20000, RZ, 0xc0, !PT ;  /* 0x0002000009ff7812 */ /* 0x000fc6000788c0ff */
[----:B------:R-:W2:Y:S04]  /*82e70*/  LDL.LU.64 R174, [R1+0x908] ;  /* 0x0009080001ae7983 */ /* 0x000ea80000300a00 */
[----:B------:R-:W2:Y:S01]  /*82e80*/  LDL.LU.64 R176, [R1+0x900] ;  /* 0x0009000001b07983 */ /* 0x000ea20000300a00 */
[----:B0-----:R-:W-:-:S03]  /*82e90*/  PRMT R164, R165, 0x7772, RZ ;  /* 0x00007772a5a47816 */ /* 0x001fc600000000ff */
[----:B------:R-:W2:Y:S04]  /*82ea0*/  LDL.LU.64 R178, [R1+0x8f8] ;  /* 0x0008f80001b27983 */ /* 0x000ea80000300a00 */
[----:B------:R0:W-:Y:S01]  /*82eb0*/  @P4 STG.E.U8 desc[UR6][R162.64], R164 ;  /* 0x000000a4a2004986 */ /* 0x0001e2000c101106 */
[----:B------:R-:W-:Y:S02]  /*82ec0*/  LOP3.LUT P4, RZ, R9, 0x10000, RZ, 0xc0, !PT ;  /* 0x0001000009ff7812 */ /* 0x000fe4000788c0ff */
[----:B------:R-:W-:Y:S01]  /*82ed0*/  PRMT R165, R165, 0x7773, RZ ;  /* 0x00007773a5a57816 */ /* 0x000fe200000000ff */
[----:B0-----:R-:W4:Y:S10]  /*82ee0*/  LDL.LU.64 R162, [R1+0x1f38] ;  /* 0x001f380001a27983 */ /* 0x001f340000300a00 */
[----:B---3--:R0:W-:Y:S04]  /*82ef0*/  @P4 STG.E.U8 desc[UR6][R160.64], R165 ;  /* 0x000000a5a0004986 */ /* 0x0081e8000c101106 */
[----:B0-----:R-:W3:Y:S01]  /*82f00*/  LDL.LU.64 R160, [R1+0x1f30] ;  /* 0x001f300001a07983 */ /* 0x001ee20000300a00 */
[----:B------:R-:W-:-:S02]  /*82f10*/  LOP3.LUT P4, RZ, R9, 0x8000, RZ, 0xc0, !PT ;  /* 0x0000800009ff7812 */ /* 0x000fc4000788c0ff */
[----:B------:R-:W-:-:S11]  /*82f20*/  PRMT R164, R166, 0x7772, RZ ;  /* 0x00007772a6a47816 */ /* 0x000fd600000000ff */
[----:B---3--:R0:W-:Y:S04]  /*82f30*/  @P4 STG.E.U8 desc[UR6][R160.64], R164 ;  /* 0x000000a4a0004986 */ /* 0x0081e8000c101106 */
[----:B0-----:R-:W3:Y:S04]  /*82f40*/  LDL.LU.64 R160, [R1+0x1f28] ;  /* 0x001f280001a07983 */ /* 0x001ee80000300a00 */
[----:B------:R-:W2:Y:S01]  /*82f50*/  LDL.LU.64 R164, [R1+0x938] ;  /* 0x0009380001a47983 */ /* 0x000ea20000300a00 */
[----:B------:R-:W-:Y:S02]  /*82f60*/  LOP3.LUT P4, RZ, R9, 0x4000, RZ, 0xc0, !PT ;  /* 0x0000400009ff7812 */ /* 0x000fe4000788c0ff */
[----:B------:R-:W-:-:S11]  /*82f70*/  PRMT R166, R166, 0x7773, RZ ;  /* 0x00007773a6a67816 */ /* 0x000fd600000000ff */
[----:B--2---:R0:W-:Y:S01]  /*82f80*/  @P4 STG.E.U8 desc[UR6][R164.64], R166 ;  /* 0x000000a6a4004986 */ /* 0x0041e2000c101106 */
[----:B------:R-:W-:Y:S02]  /*82f90*/  LOP3.LUT P4, RZ, R9, 0x2000, RZ, 0xc0, !PT ;  /* 0x0000200009ff7812 */ /* 0x000fe4000788c0ff */
[----:B0-----:R-:W-:-:S11]  /*82fa0*/  PRMT R164, R167, 0x7772, RZ ;  /* 0x00007772a7a47816 */ /* 0x001fd600000000ff */
[----:B----4-:R0:W-:Y:S04]  /*82fb0*/  @P4 STG.E.U8 desc[UR6][R162.64], R164 ;  /* 0x000000a4a2004986 */ /* 0x0101e8000c101106 */
[----:B0-----:R-:W2:Y:S04]  /*82fc0*/  LDL.LU.64 R162, [R1+0x1f20] ;  /* 0x001f200001a27983 */ /* 0x001ea80000300a00 */
[----:B------:R-:W4:Y:S01]  /*82fd0*/  LDL.LU.64 R164, [R1+0x928] ;  /* 0x0009280001a47983 */ /* 0x000f220000300a00 */
[----:B------:R-:W-:Y:S02]  /*82fe0*/  LOP3.LUT P4, RZ, R9, 0x1000, RZ, 0xc0, !PT ;  /* 0x0000100009ff7812 */ /* 0x000fe4000788c0ff */
[----:B------:R-:W-:-:S02]  /*82ff0*/  LOP3.LUT P5, RZ, R4, 0x80, RZ, 0xc0, !PT ;  /* 0x0000008004ff7812 */ /* 0x000fc400078ac0ff */
[----:B------:R-:W-:Y:S02]  /*83000*/  PRMT R167, R167, 0x7773, RZ ;  /* 0x00007773a7a77816 */ /* 0x000fe400000000ff */
[C---:B------:R-:W-:Y:S02]  /*83010*/  LOP3.LUT P6, RZ, R4.reuse, 0x100, RZ, 0xc0, !PT ;  /* 0x0000010004ff7812 */ /* 0x040fe400078cc0ff */
[C---:B------:R-:W-:Y:S02]  /*83020*/  LOP3.LUT P0, RZ, R4.reuse, 0x200, RZ, 0xc0, !PT ;  /* 0x0000020004ff7812 */ /* 0x040fe4000780c0ff */
[C---:B------:R-:W-:Y:S02]  /*83030*/  LOP3.LUT P1, RZ, R4.reuse, 0x400, RZ, 0xc0, !PT ;  /* 0x0000040004ff7812 */ /* 0x040fe4000782c0ff */
[C---:B------:R-:W-:Y:S02]  /*83040*/  LOP3.LUT P2, RZ, R4.reuse, 0x800, RZ, 0xc0, !PT ;  /* 0x0000080004ff7812 */ /* 0x040fe4000784c0ff */
[----:B------:R-:W-:-:S02]  /*83050*/  LOP3.LUT P3, RZ, R4, 0x1000, RZ, 0xc0, !PT ;  /* 0x0000100004ff7812 */ /* 0x000fc4000786c0ff */
[----:B------:R-:W-:Y:S01]  /*83060*/  LOP3.LUT R9, R9, 0xffffffef, RZ, 0xc0, !PT ;  /* 0xffffffef09097812 */ /* 0x000fe200078ec0ff */
[----:B----4-:R3:W-:Y:S02]  /*83070*/  @P4 STG.E.U8 desc[UR6][R164.64], R167 ;  /* 0x000000a7a4004986 */ /* 0x0107e4000c101106 */
[C---:B---3--:R-:W-:Y:S02]  /*83080*/  PRMT R164, R160.reuse, 0x7770, RZ ;  /* 0x00007770a0a47816 */ /* 0x048fe400000000ff */
[----:B------:R-:W3:Y:S04]  /*83090*/  LDL.LU.64 R166, [R1+0x8f0] ;  /* 0x0008f00001a67983 */ /* 0x000ee80000300a00 */
[----:B------:R0:W-:Y:S02]  /*830a0*/  @P5 STG.E.U8 desc[UR6][R168.64], R164 ;  /* 0x000000a4a8005986 */ /* 0x0001e4000c101106 */
[----:B0-----:R-:W-:-:S02]  /*830b0*/  PRMT R164, R160, 0x7771, RZ ;  /* 0x00007771a0a47816 */ /* 0x001fc400000000ff */
[----:B------:R-:W4:Y:S04]  /*830c0*/  LDL.LU.64 R168, [R1+0x8e8] ;  /* 0x0008e80001a87983 */ /* 0x000f280000300a00 */
[----:B------:R0:W-:Y:S02]  /*830d0*/  @P6 STG.E.U8 desc[UR6][R170.64], R164 ;  /* 0x000000a4aa006986 */ /* 0x0001e4000c101106 */
[C---:B0-----:R-:W-:Y:S02]  /*830e0*/  PRMT R164, R161.reuse, 0x7770, RZ ;  /* 0x00007770a1a47816 */ /* 0x041fe400000000ff */
[----:B------:R-:W4:Y:S04]  /*830f0*/  LDL.LU.64 R170, [R1+0x8e0] ;  /* 0x0008e00001aa7983 */ /* 0x000f280000300a00 */
[----:B------:R0:W-:Y:S02]  /*83100*/  @P0 STG.E.U8 desc[UR6][R172.64], R164 ;  /* 0x000000a4ac000986 */ /* 0x0001e4000c101106 */
[----:B0-----:R-:W-:-:S02]  /*83110*/  PRMT R164, R161, 0x7771, RZ ;  /* 0x00007771a1a47816 */ /* 0x001fc400000000ff */
[----:B------:R-:W4:Y:S04]  /*83120*/  LDL.LU.64 R172, [R1+0x8d8] ;  /* 0x0008d80001ac7983 */ /* 0x000f280000300a00 */
[----:B------:R0:W-:Y:S04]  /*83130*/  @P1 STG.E.U8 desc[UR6][R174.64], R164 ;  /* 0x000000a4ae001986 */ /* 0x0001e8000c101106 */
[----:B0-----:R-:W4:Y:S01]  /*83140*/  LDL.LU.64 R174, [R1+0x8d0] ;  /* 0x0008d00001ae7983 */ /* 0x001f220000300a00 */
[----:B--2---:R-:W-:-:S05]  /*83150*/  PRMT R164, R162, 0x7770, RZ ;  /* 0x00007770a2a47816 */ /* 0x004fca00000000ff */
[----:B------:R0:W-:Y:S04]  /*83160*/  @P2 STG.E.U8 desc[UR6][R176.64], R164 ;  /* 0x000000a4b0002986 */ /* 0x0001e8000c101106 */
[----:B0-----:R-:W2:Y:S01]  /*83170*/  LDL.LU.64 R176, [R1+0x8c8] ;  /* 0x0008c80001b07983 */ /* 0x001ea20000300a00 */
[----:B------:R-:W-:-:S05]  /*83180*/  PRMT R164, R162, 0x7771, RZ ;  /* 0x00007771a2a47816 */ /* 0x000fca00000000ff */
[----:B------:R0:W-:Y:S04]  /*83190*/  @P3 STG.E.U8 desc[UR6][R178.64], R164 ;  /* 0x000000a4b2003986 */ /* 0x0001e8000c101106 */
[----:B0-----:R-:W2:Y:S01]  /*831a0*/  LDL.LU.64 R178, [R1+0x8c0] ;  /* 0x0008c00001b27983 */ /* 0x001ea20000300a00 */
[----:B------:R-:W-:-:S13]  /*831b0*/  LOP3.LUT P4, RZ, R4, 0x2000000, RZ, 0xc0, !PT ;  /* 0x0200000004ff7812 */ /* 0x000fda000788c0ff */
        /* <DEDUP_REMOVED lines=16> */
[C---:B------:R-:W-:Y:S02]  /*832c0*/  LOP3.LUT P4, RZ, R4.reuse, 0x80000, RZ, 0xc0, !PT ;  /* 0x0008000004ff7812 */ /* 0x040fe4000788c0ff */
[C---:B------:R-:W-:Y:S02]  /*832d0*/  LOP3.LUT P0, RZ, R4.reuse, 0x2000, RZ, 0xc0, !PT ;  /* 0x0000200004ff7812 */ /* 0x040fe4000780c0ff */
[----:B------:R-:W-:Y:S02]  /*832e0*/  LOP3.LUT R9, R9, 0xfffffbff, RZ, 0xc0, !PT ;  /* 0xfffffbff09097812 */ /* 0x000fe400078ec0ff */
[----:B------:R-:W-:Y:S02]  /*832f0*/  LOP3.LUT P1, RZ, R4, 0x4000, RZ, 0xc0, !PT ;  /* 0x0000400004ff7812 */ /* 0x000fe4000782c0ff */
[----:B------:R-:W-:-:S05]  /*83300*/  PRMT R164, R163, 0x7770, RZ ;  /* 0x00007770a3a47816 */ /* 0x000fca00000000ff */
[----:B------:R-:W-:Y:S02]  /*83310*/  @P4 LOP3.LUT R9, R9, 0x400, RZ, 0xfc, !PT ;  /* 0x0000040009094812 */ /* 0x000fe400078efcff */
[C---:B------:R-:W-:Y:S02]  /*83320*/  LOP3.LUT P4, RZ, R4.reuse, 0x40000, RZ, 0xc0, !PT ;  /* 0x0004000004ff7812 */ /* 0x040fe4000788c0ff */
[C---:B------:R-:W-:Y:S02]  /*83330*/  LOP3.LUT P2, RZ, R4.reuse, 0x8000, RZ, 0xc0, !PT ;  /* 0x0000800004ff7812 */ /* 0x040fe4000784c0ff */
[----:B------:R-:W-:Y:S02]  /*83340*/  LOP3.LUT P3, RZ, R4, 0x10000, RZ, 0xc0, !PT ;  /* 0x0001000004ff7812 */ /* 0x000fe4000786c0ff */
[----:B------:R-:W-:-:S07]  /*83350*/  LOP3.LUT R9, R9, 0xfffff7ff, RZ, 0xc0, !PT ;  /* 0xfffff7ff09097812 */ /* 0x000fce00078ec0ff */
[----:B------:R-:W-:Y:S02]  /*83360*/  @P4 LOP3.LUT R9, R9, 0x800, RZ, 0xfc, !PT ;  /* 0x0000080009094812 */ /* 0x000fe400078efcff */
[----:B------:R-:W-:Y:S01]  /*83370*/  LOP3.LUT P4, RZ, R4, 0x20000, RZ, 0xc0, !PT ;  /* 0x0002000004ff7812 */ /* 0x000fe2000788c0ff */
[----:B---3--:R0:W-:Y:S02]  /*83380*/  @P0 STG.E.U8 desc[UR6][R166.64], R164 ;  /* 0x000000a4a6000986 */ /* 0x0081e4000c101106 */
[----:B0-----:R-:W-:-:S05]  /*83390*/  PRMT R164, R163, 0x7771, RZ ;  /* 0x00007771a3a47816 */ /* 0x001fca00000000ff */
[----:B----4-:R0:W-:Y:S02]  /*833a0*/  @P1 STG.E.U8 desc[UR6][R168.64], R164 ;  /* 0x000000a4a8001986 */ /* 0x0101e4000c101106 */
[C---:B0-----:R-:W-:Y:S02]  /*833b0*/  PRMT R164, R160.reuse, 0x7772, RZ ;  /* 0x00007772a0a47816 */ /* 0x041fe400000000ff */
[----:B------:R-:W-:-:S03]  /*833c0*/  PRMT R160, R160, 0x7773, RZ ;  /* 0x00007773a0a07816 */ /* 0x000fc600000000ff */
[----:B------:R0:W-:Y:S04]  /*833d0*/  @P2 STG.E.U8 desc[UR6][R170.64], R164 ;  /* 0x000000a4aa002986 */ /* 0x0001e8000c101106 */
[----:B0-----:R-:W3:Y:S04]  /*833e0*/  LDL.LU.64 R164, [R1+0x8a0] ;  /* 0x0008a00001a47983 */ /* 0x001ee80000300a00 */
[----:B------:R-:W4:Y:S04]  /*833f0*/  LDL.LU.64 R166, [R1+0x898] ;  /* 0x0008980001a67983 */ /* 0x000f280000300a00 */
[----:B------:R0:W-:Y:S04]  /*83400*/  @P3 STG.E.U8 desc[UR6][R172.64], R160 ;  /* 0x000000a0ac003986 */ /* 0x0001e8000c101106 */
[----:B------:R-:W4:Y:S04]  /*83410*/  LDL.LU.64 R168, [R1+0x888] ;  /* 0x0008880001a87983 */ /* 0x000f280000300a00 */
[----:B------:R-:W4:Y:S01]  /*83420*/  LDL.LU.64 R170, [R1+0x880] ;  /* 0x0008800001aa7983 */ /* 0x000f220000300a00 */
[----:B0-----:R-:W-:-:S03]  /*83430*/  PRMT R160, R161, 0x7772, RZ ;  /* 0x00007772a1a07816 */ /* 0x001fc600000000ff */
[----:B------:R-:W4:Y:S04]  /*83440*/  LDL.LU.64 R172, [R1+0x878] ;  /* 0x0008780001ac7983 */ /* 0x000f280000300a00 */
[----:B------:R0:W-:Y:S01]  /*83450*/  @P4 STG.E.U8 desc[UR6][R174.64], R160 ;  /* 0x000000a0ae004986 */ /* 0x0001e2000c101106 */
[----:B------:R-:W-:Y:S02]  /*83460*/  LOP3.LUT P4, RZ, R9, 0x800, RZ, 0xc0, !PT ;  /* 0x0000080009ff7812 */ /* 0x000fe4000788c0ff */
[----:B------:R-:W-:Y:S02]  /*83470*/  PRMT R161, R161, 0x7773, RZ ;  /* 0x00007773a1a17816 */ /* 0x000fe400000000ff */
[----:B0-----:R-:W-:Y:S01]  /*83480*/  PRMT R160, R162, 0x7772, RZ ;  /* 0x00007772a2a07816 */ /* 0x001fe200000000ff */
[----:B------:R-:W4:Y:S08]  /*83490*/  LDL.LU.64 R174, [R1+0x870] ;  /* 0x0008700001ae7983 */ /* 0x000f300000300a00 */
[----:B--2---:R0:W-:Y:S01]  /*834a0*/  @P4 STG.E.U8 desc[UR6][R176.64], R161 ;  /* 0x000000a1b0004986 */ /* 0x0041e2000c101106 */
[----:B------:R-:W-:-:S03]  /*834b0*/  LOP3.LUT P4, RZ, R9, 0x400, RZ, 0xc0, !PT ;  /* 0x0000040009ff7812 */ /* 0x000fc6000788c0ff */
[----:B0-----:R-:W2:Y:S10]  /*834c0*/  LDL.LU.64 R176, [R1+0x868] ;  /* 0x0008680001b07983 */ /* 0x001eb40000300a00 */
[----:B------:R0:W-:Y:S04]  /*834d0*/  @P4 STG.E.U8 desc[UR6][R178.64], R160 ;  /* 0x000000a0b2004986 */ /* 0x0001e8000c101106 */
[----:B0-----:R-:W3:Y:S01]  /*834e0*/  LDL.LU.64 R160, [R1+0x8b8] ;  /* 0x0008b80001a07983 */ /* 0x001ee20000300a00 */
[----:B------:R-:W-:-:S02]  /*834f0*/  LOP3.LUT P4, RZ, R9, 0x200, RZ, 0xc0, !PT ;  /* 0x0000020009ff7812 */ /* 0x000fc4000788c0ff */
[----:B------:R-:W-:Y:S01]  /*83500*/  PRMT R162, R162, 0x7773, RZ ;  /* 0x00007773a2a27816 */ /* 0x000fe200000000ff */
[----:B------:R-:W2:Y:S10]  /*83510*/  LDL.LU.64 R178, [R1+0x860] ;  /* 0x0008600001b27983 */ /* 0x000eb40000300a00 */
[----:B---3--:R0:W-:Y:S01]  /*83520*/  @P4 STG.E.U8 desc[UR6][R160.64], R162 ;  /* 0x000000a2a0004986 */ /* 0x0081e2000c101106 */
[----:B------:R-:W-:-:S02]  /*83530*/  LOP3.LUT P4, RZ, R9, 0x100, RZ, 0xc0, !PT ;  /* 0x0000010009ff7812 */ /* 0x000fc4000788c0ff */
[----:B0-----:R-:W-:-:S11]  /*83540*/  PRMT R160, R163, 0x7772, RZ ;  /* 0x00007772a3a07816 */ /* 0x001fd600000000ff */
[----:B------:R0:W-:Y:S04]  /*83550*/  @P4 STG.E.U8 desc[UR6][R156.64], R160 ;  /* 0x000000a09c004986 */ /* 0x0001e8000c101106 */
[----:B0-----:R-:W3:Y:S01]  /*83560*/  LDL.LU.64 R156, [R1+0x1f18] ;  /* 0x001f1800019c7983 */ /* 0x001ee20000300a00 */
[----:B------:R-:W-:Y:S02]  /*83570*/  LOP3.LUT P4, RZ, R9, 0x80, RZ, 0xc0, !PT ;  /* 0x0000008009ff7812 */ /* 0x000fe4000788c0ff */
[----:B------:R-:W-:-:S11]  /*83580*/  PRMT R163, R163, 0x7773, RZ ;  /* 0x00007773a3a37816 */ /* 0x000fd600000000ff */
[----:B------:R0:W-:Y:S04]  /*83590*/  @P4 STG.E.U8 desc[UR6][R158.64], R163 ;  /* 0x000000a39e004986 */ /* 0x0001e8000c101106 */
[----:B0-----:R-:W2:Y:S01]  /*835a0*/  LDL.LU.64 R158, [R1+0x1f10] ;  /* 0x001f1000019e7983 */ /* 0x001ea20000300a00 */
[----:B------:R-:W-:Y:S02]  /*835b0*/  LOP3.LUT P4, RZ, R9, 0x40, RZ, 0xc0, !PT ;  /* 0x0000004009ff7812 */ /* 0x000fe4000788c0ff */
[C---:B------:R-:W-:Y:S02]  /*835c0*/  LOP3.LUT P5, RZ, R4.reuse, 0x4000000, RZ, 0xc0, !PT ;  /* 0x0400000004ff7812 */ /* 0x040fe400078ac0ff */
[C---:B------:R-:W-:Y:S02]  /*835d0*/  LOP3.LUT P6, RZ, R4.reuse, 0x8000000, RZ, 0xc0, !PT ;  /* 0x0800000004ff7812 */ /* 0x040fe400078cc0ff */
[----:B------:R-:W-:-:S02]  /*835e0*/  LOP3.LUT P0, RZ, R4, 0x10000000, RZ, 0xc0, !PT ;  /* 0x1000000004ff7812 */ /* 0x000fc4000780c0ff */
[----:B------:R-:W-:Y:S02]  /*835f0*/  LOP3.LUT P1, RZ, R4, 0x20000000, RZ, 0xc0, !PT ;  /* 0x2000000004ff7812 */ /* 0x000fe4000782c0ff */
[----:B---3--:R-:W-:-:S05]  /*83600*/  PRMT R160, R156, 0x7770, RZ ;  /* 0x000077709ca07816 */ /* 0x008fca00000000ff */
[----:B------:R0:W-:Y:S01]  /*83610*/  @P4 STG.E.U8 desc[UR6][R164.64], R160 ;  /* 0x000000a0a4004986 */ /* 0x0001e2000c101106 */
[----:B------:R-:W-:Y:S02]  /*83620*/  LOP3.LUT P4, RZ, R9, 0x20, RZ, 0xc0, !PT ;  /* 0x0000002009ff7812 */ /* 0x000fe4000788c0ff */
[----:B0-----:R-:W-:-:S11]  /*83630*/  PRMT R160, R156, 0x7771, RZ ;  /* 0x000077719ca07816 */ /* 0x001fd600000000ff */
[----:B----4-:R0:W-:Y:S01]  /*83640*/  @P4 STG.E.U8 desc[UR6][R166.64], R160 ;  /* 0x000000a0a6004986 */ /* 0x0101e2000c101106 */
[----:B------:R-:W-:Y:S02]  /*83650*/  LOP3.LUT P4, RZ, R9, 0x10, RZ, 0xc0, !PT ;  /* 0x0000001009ff7812 */ /* 0x000fe4000788c0ff */
[----:B0-----:R-:W-:-:S11]  /*83660*/  PRMT R160, R157, 0x7770, RZ ;  /* 0x000077709da07816 */ /* 0x001fd600000000ff */
[----:B------:R0:W-:Y:S04]  /*83670*/  @P4 STG.E.U8 desc[UR6][R2.64], R160 ;  /* 0x000000a002004986 */ /* 0x0001e8000c101106 */
[----:B0-----:R-:W3:Y:S01]  /*83680*/  LDL.LU.64 R2, [R1+0x1f08] ;  /* 0x001f080001027983 */ /* 0x001ee20000300a00 */
[----:B------:R-:W-:-:S05]  /*83690*/  PRMT R160, R157, 0x7771, RZ ;  /* 0x000077719da07816 */ /* 0x000fca00000000ff */
[----:B------:R2:W-:Y:S02]  /*836a0*/  @P5 STG.E.U8 desc[UR6][R168.64], R160 ;  /* 0x000000a0a8005986 */ /* 0x0005e4000c101106 */
[C---:B--2---:R-:W-:Y:S02]  /*836b0*/  PRMT R160, R158.reuse, 0x7770, RZ ;  /* 0x000077709ea07816 */ /* 0x044fe400000000ff */
[----:B------:R-:W2:Y:S04]  /*836c0*/  LDL.LU.64 R168, [R1+0x858] ;  /* 0x0008580001a87983 */ /* 0x000ea80000300a00 */
[----:B------:R0:W-:Y:S02]  /*836d0*/  @P6 STG.E.U8 desc[UR6][R170.64], R160 ;  /* 0x000000a0aa006986 */ /* 0x0001e4000c101106 */
[----:B0-----:R-:W-:-:S02]  /*836e0*/  PRMT R160, R158, 0x7771, RZ ;  /* 0x000077719ea07816 */ /* 0x001fc400000000ff */
[----:B------:R-:W4:Y:S04]  /*836f0*/  LDL.LU.64 R170, [R1+0x850] ;  /* 0x0008500001aa7983 */ /* 0x000f280000300a00 */
[----:B------:R0:W-:Y:S02]  /*83700*/  @P0 STG.E.U8 desc[UR6][R172.64], R160 ;  /* 0x000000a0ac000986 */ /* 0x0001e4000c101106 */
[----:B0-----:R-:W-:Y:S02]  /*83710*/  PRMT R160, R159, 0x7770, RZ ;  /* 0x000077709fa07816 */ /* 0x001fe400000000ff */
[----:B------:R-:W4:Y:S04]  /*83720*/  LDL.LU.64 R172, [R1+0x848] ;  /* 0x0008480001ac7983 */ /* 0x000f280000300a00 */
[----:B------:R0:W-:Y:S04]  /*83730*/  @P1 STG.E.U8 desc[UR6][R174.64], R160 ;  /* 0x000000a0ae001986 */ /* 0x0001e8000c101106 */
[----:B0-----:R-:W4:Y:S01]  /*83740*/  LDL.LU.64 R174, [R1+0x840] ;  /* 0x0008400001ae7983 */ /* 0x001f220000300a00 */
[----:B------:R-:W-:-:S02]  /*83750*/  LOP3.LUT P2, RZ, R4, 0x40000000, RZ, 0xc0, !PT ;  /* 0x4000000004ff7812 */ /* 0x000fc4000784c0ff */
[C---:B------:R-:W-:Y:S02]  /*83760*/  LOP3.LUT P3, RZ, R4.reuse, 0x80000000, RZ, 0xc0, !PT ;  /* 0x8000000004ff7812 */ /* 0x040fe4000786c0ff */
[----:B------:R-:W-:Y:S02]  /*83770*/  LOP3.LUT R4, R4, 0xefffffff, RZ, 0xc0, !PT ;  /* 0xefffffff04047812 */ /* 0x000fe400078ec0ff */
[----:B------:R-:W-:Y:S02]  /*83780*/  LOP3.LUT R9, R9, 0xfffffffe, RZ, 0xc0, !PT ;  /* 0xfffffffe09097812 */ /* 0x000fe400078ec0ff */
[----:B------:R-:W-:-:S05]  /*83790*/  PRMT R160, R159, 0x7771, RZ ;  /* 0x000077719fa07816 */ /* 0x000fca00000000ff */
[----:B------:R0:W-:Y:S04]  /*837a0*/  @P2 STG.E.U8 desc[UR6][R176.64], R160 ;  /* 0x000000a0b0002986 */ /* 0x0001e8000c101106 */
[----:B0-----:R-:W4:Y:S01]  /*837b0*/  LDL.LU.64 R176, [R1+0x830] ;  /* 0x0008300001b07983 */ /* 0x001f220000300a00 */
[----:B------:R-:W-:-:S05]  /*837c0*/  PRMT R160, R156, 0x7772, RZ ;  /* 0x000077729ca07816 */ /* 0x000fca00000000ff */
[----:B------:R0:W-:Y:S04]  /*837d0*/  @P3 STG.E.U8 desc[UR6][R178.64], R160 ;  /* 0x000000a0b2003986 */ /* 0x0001e8000c101106 */
[----:B0-----:R-:W4:Y:S01]  /*837e0*/  LDL.LU.64 R178, [R1+0x828] ;  /* 0x0008280001b27983 */ /* 0x001f220000300a00 */
[----:B------:R-:W-:-:S03]  /*837f0*/  PRMT R156, R156, 0x7773, RZ ;  /* 0x000077739c9c7816 */ /* 0x000fc600000000ff */
[----:B------:R-:W4:Y:S04]  /*83800*/  LDL.LU.64 R160, [R1+0x810] ;  /* 0x0008100001a07983 */ /* 0x000f280000300a00 */
[----:B------:R-:W4:Y:S04]  /*83810*/  LDL.LU.64 R162, [R1+0x808] ;  /* 0x0008080001a27983 */ /* 0x000f280000300a00 */
[----:B------:R-:W4:Y:S04]  /*83820*/  LDL.LU.64 R164, [R1+0x800] ;  /* 0x0008000001a47983 */ /* 0x000f280000300a00 */
[----:B------:R-:W4:Y:S01]  /*83830*/  LDL.LU.64 R166, [R1+0x7f8] ;  /* 0x0007f80001a67983 */ /* 0x000f220000300a00 */
[----:B---3--:R-:W-:-:S13]  /*83840*/  LOP3.LUT P4, RZ, R3, 0x1000, RZ, 0xc0, !PT ;  /* 0x0000100003ff7812 */ /* 0x008fda000788c0ff */
        /* <DEDUP_REMOVED lines=10> */
[----:B------:R-:W-:-:S13]  /*838f0*/  LOP3.LUT P4, RZ, R3, 0x100, RZ, 0xc0, !PT ;  /* 0x0000010003ff7812 */ /* 0x000fda000788c0ff */
        /* <DEDUP_REMOVED lines=8> */
[C---:B------:R-:W-:Y:S02]  /*83980*/  LOP3.LUT P4, RZ, R3.reuse, 0x20, RZ, 0xc0, !PT ;  /* 0x0000002003ff7812 */ /* 0x040fe4000788c0ff */
[----:B------:R-:W-:Y:S02]  /*83990*/  LOP3.LUT P1, RZ, R3, 0x2, RZ, 0xc0, !PT ;  /* 0x0000000203ff7812 */ /* 0x000fe4000782c0ff */
[----:B------:R-:W-:Y:S02]  /*839a0*/  LOP3.LUT R9, R9, 0xfffffff7, RZ, 0xc0, !PT ;  /* 0xfffffff709097812 */ /* 0x000fe400078ec0ff */
[C---:B------:R-:W-:Y:S01]  /*839b0*/  LOP3.LUT P2, RZ, R3.reuse, 0x4, RZ, 0xc0, !PT ;  /* 0x0000000403ff7812 */ /* 0x040fe2000784c0ff */
[----:B--2---:R0:W-:Y:S01]  /*839c0*/  @P0 STG.E.U8 desc[UR6][R168.64], R156 ;  /* 0x0000009ca8000986 */ /* 0x0041e2000c101106 */
[----:B------:R-:W-:-:S05]  /*839d0*/  LOP3.LUT P3, RZ, R3, 0x8, RZ, 0xc0, !PT ;  /* 0x0000000803ff7812 */ /* 0x000fca000786c0ff */
[----:B------:R-:W-:Y:S02]  /*839e0*/  @P4 LOP3.LUT R9, R9, 0x8, RZ, 0xfc, !PT ;  /* 0x0000000809094812 */ /* 0x000fe400078efcff */
[----:B------:R-:W-:Y:S02]  /*839f0*/  LOP3.LUT P4, RZ, R3, 0x10, RZ, 0xc0, !PT ;  /* 0x0000001003ff7812 */ /* 0x000fe4000788c0ff */
[C---:B0-----:R-:W-:Y:S02]  /*83a00*/  PRMT R156, R157.reuse, 0x7772, RZ ;  /* 0x000077729d9c7816 */ /* 0x041fe400000000ff */
[----:B------:R-:W-:-:S03]  /*83a10*/  PRMT R157, R157, 0x7773, RZ ;  /* 0x000077739d9d7816 */ /* 0x000fc600000000ff */
[----:B----4-:R0:W-:Y:S04]  /*83a20*/  @P1 STG.E.U8 desc[UR6][R170.64], R156 ;  /* 0x0000009caa001986 */ /* 0x0101e8000c101106 */
[----:B------:R-:W-:Y:S01]  /*83a30*/  @P2 STG.E.U8 desc[UR6][R172.64], R157 ;  /* 0x0000009dac002986 */ /* 0x000fe2000c101106 */
[C---:B0-----:R-:W-:Y:S02]  /*83a40*/  PRMT R156, R158.reuse, 0x7772, RZ ;  /* 0x000077729e9c7816 */ /* 0x041fe400000000ff */
[----:B------:R-:W-:-:S03]  /*83a50*/  PRMT R158, R158, 0x7773, RZ ;  /* 0x000077739e9e7816 */ /* 0x000fc600000000ff */
[----:B------:R-:W-:Y:S04]  /*83a60*/  @P3 STG.E.U8 desc[UR6][R174.64], R156 ;  /* 0x0000009cae003986 */ /* 0x000fe8000c101106 */
[----:B------:R0:W-:Y:S04]  /*83a70*/  @P4 STG.E.U8 desc[UR6][R152.64], R158 ;  /* 0x0000009e98004986 */ /* 0x0001e8000c101106 */
[----:B0-----:R-:W2:Y:S01]  /*83a80*/  LDL.LU.64 R152, [R1+0x1f00] ;  /* 0x001f000001987983 */ /* 0x001ea20000300a00 */
[----:B------:R-:W-:Y:S02]  /*83a90*/  LOP3.LUT P4, RZ, R9, 0x8, RZ, 0xc0, !PT ;  /* 0x0000000809ff7812 */ /* 0x000fe4000788c0ff */
[C---:B------:R-:W-:Y:S01]  /*83aa0*/  PRMT R156, R159.reuse, 0x7772, RZ ;  /* 0x000077729f9c7816 */ /* 0x040fe200000000ff */
[----:B------:R-:W3:Y:S01]  /*83ab0*/  LDL.LU.64 R168, [R1+0x7f0] ;  /* 0x0007f00001a87983 */ /* 0x000ee20000300a00 */
[----:B------:R-:W-:-:S03]  /*83ac0*/  PRMT R159, R159, 0x7773, RZ ;  /* 0x000077739f9f7816 */ /* 0x000fc600000000ff */
[----:B------:R-:W4:Y:S04]  /*83ad0*/  LDL.LU.64 R170, [R1+0x7e8] ;  /* 0x0007e80001aa7983 */ /* 0x000f280000300a00 */
[----:B------:R-:W4:Y:S04]  /*83ae0*/  LDL.LU.64 R172, [R1+0x7e0] ;  /* 0x0007e00001ac7983 */ /* 0x000f280000300a00 */
[----:B------:R0:W-:Y:S01]  /*83af0*/  @P4 STG.E.U8 desc[UR6][R176.64], R156 ;  /* 0x0000009cb0004986 */ /* 0x0001e2000c101106 */
[----:B------:R-:W-:-:S03]  /*83b00*/  LOP3.LUT P4, RZ, R9, 0x4, RZ, 0xc0, !PT ;  /* 0x0000000409ff7812 */ /* 0x000fc6000788c0ff */
[----:B------:R-:W4:Y:S04]  /*83b10*/  LDL.LU.64 R174, [R1+0x7d8] ;  /* 0x0007d80001ae7983 */ /* 0x000f280000300a00 */
[----:B0-----:R-:W4:Y:S06]  /*83b20*/  LDL.LU.64 R176, [R1+0x7d0] ;  /* 0x0007d00001b07983 */ /* 0x001f2c0000300a00 */
[----:B------:R0:W-:Y:S04]  /*83b30*/  @P4 STG.E.U8 desc[UR6][R178.64], R159 ;  /* 0x0000009fb2004986 */ /* 0x0001e8000c101106 */
[----:B0-----:R-:W3:Y:S01]  /*83b40*/  LDL.LU.64 R158, [R1+0x818] ;  /* 0x00081800019e7983 */ /* 0x001ee20000300a00 */
[----:B------:R-:W-:-:S03]  /*83b50*/  LOP3.LUT P4, RZ, R9, 0x2, RZ, 0xc0, !PT ;  /* 0x0000000209ff7812 */ /* 0x000fc6000788c0ff */
[----:B------:R-:W4:Y:S01]  /*83b60*/  LDL.LU.64 R178, [R1+0x7c8] ;  /* 0x0007c80001b27983 */ /* 0x000f220000300a00 */
[----:B--2---:R-:W-:-:S09]  /*83b70*/  PRMT R156, R152, 0x7770, RZ ;  /* 0x00007770989c7816 */ /* 0x004fd200000000ff */
[----:B------:R0:W-:Y:S04]  /*83b80*/  @P4 STG.E.U8 desc[UR6][R154.64], R156 ;  /* 0x0000009c9a004986 */ /* 0x0001e8000c101106 */
[----:B0-----:R-:W2:Y:S01]  /*83b90*/  LDL.LU.64 R154, [R1+0x1ef8] ;  /* 0x001ef800019a7983 */ /* 0x001ea20000300a00 */
[----:B------:R-:W-:Y:S02]  /*83ba0*/  LOP3.LUT P4, RZ, R9, 0x1, RZ, 0xc0, !PT ;  /* 0x0000000109ff7812 */ /* 0x000fe4000788c0ff */
[----:B------:R-:W-:-:S11]  /*83bb0*/  PRMT R9, R152, 0x7771, RZ ;  /* 0x0000777198097816 */ /* 0x000fd600000000ff */
[----:B---3--:R0:W-:Y:S01]  /*83bc0*/  @P4 STG.E.U8 desc[UR6][R158.64], R9 ;  /* 0x000000099e004986 */ /* 0x0081e2000c101106 */
[----:B------:R-:W-:Y:S02]  /*83bd0*/  LOP3.LUT P4, RZ, R4, 0x80000000, RZ, 0xc0, !PT ;  /* 0x8000000004ff7812 */ /* 0x000fe4000788c0ff */
[----:B0-----:R-:W-:-:S11]  /*83be0*/  PRMT R9, R153, 0x7770, RZ ;  /* 0x0000777099097816 */ /* 0x001fd600000000ff */
[----:B------:R0:W-:Y:S01]  /*83bf0*/  @P4 STG.E.U8 desc[UR6][R160.64], R9 ;  /* 0x00000009a0004986 */ /* 0x0001e2000c101106 */
[----:B------:R-:W-:Y:S02]  /*83c00*/  LOP3.LUT P4, RZ, R4, 0x40000000, RZ, 0xc0, !PT ;  /* 0x4000000004ff7812 */ /* 0x000fe4000788c0ff */
[----:B0-----:R-:W-:-:S11]  /*83c10*/  PRMT R9, R153, 0x7771, RZ ;  /* 0x0000777199097816 */ /* 0x001fd600000000ff */
[----:B------:R2:W-:Y:S01]  /*83c20*/  @P4 STG.E.U8 desc[UR6][R162.64], R9 ;  /* 0x00000009a2004986 */ /* 0x0005e2000c101106 */
[----:B------:R-:W-:Y:S02]  /*83c30*/  LOP3.LUT P4, RZ, R4, 0x20000000, RZ, 0xc0, !PT ;  /* 0x2000000004ff7812 */ /* 0x000fe4000788c0ff */
[C---:B------:R-:W-:Y:S02]  /*83c40*/  LOP3.LUT P5, RZ, R3.reuse, 0x2000, RZ, 0xc0, !PT ;  /* 0x0000200003ff7812 */ /* 0x040fe400078ac0ff */
[C---:B------:R-:W-:Y:S02]  /*83c50*/  LOP3.LUT P6, RZ, R3.reuse, 0x4000, RZ, 0xc0, !PT ;  /* 0x0000400003ff7812 */ /* 0x040fe400078cc0ff */
[----:B------:R-:W-:Y:S02]  /*83c60*/  LOP3.LUT P0, RZ, R3, 0x8000, RZ, 0xc0, !PT ;  /* 0x0000800003ff7812 */ /* 0x000fe4000780c0ff */
[----:B--2---:R-:W-:-:S05]  /*83c70*/  PRMT R9, R154, 0x7770, RZ ;  /* 0x000077709a097816 */ /* 0x004fca00000000ff */
[----:B------:R0:W-:Y:S01]  /*83c80*/  @P4 STG.E.U8 desc[UR6][R164.64], R9 ;  /* 0x00000009a4004986 */ /* 0x0001e2000c101106 */
[----:B------:R-:W-:Y:S02]  /*83c90*/  LOP3.LUT P4, RZ, R4, 0x10000000, RZ, 0xc0, !PT ;  /* 0x1000000004ff7812 */ /* 0x000fe4000788c0ff */
[----:B0-----:R-:W-:-:S11]  /*83ca0*/  PRMT R9, R154, 0x7771, RZ ;  /* 0x000077719a097816 */ /* 0x001fd600000000ff */
[----:B------:R0:W-:Y:S02]  /*83cb0*/  @P4 STG.E.U8 desc[UR6][R166.64], R9 ;  /* 0x00000009a6004986 */ /* 0x0001e4000c101106 */
[----:B0-----:R-:W-:-:S05]  /*83cc0*/  PRMT R9, R155, 0x7770, RZ ;  /* 0x000077709b097816 */ /* 0x001fca00000000ff */
[----:B------:R0:W-:Y:S02]  /*83cd0*/  @P5 STG.E.U8 desc[UR6][R168.64], R9 ;  /* 0x00000009a8005986 */ /* 0x0001e4000c101106 */
[----:B0-----:R-:W-:-:S05]  /*83ce0*/  PRMT R9, R155, 0x7771, RZ ;  /* 0x000077719b097816 */ /* 0x001fca00000000ff */
[----:B----4-:R0:W-:Y:S02]  /*83cf0*/  @P6 STG.E.U8 desc[UR6][R170.64], R9 ;  /* 0x00000009aa006986 */ /* 0x0101e4000c101106 */
[----:B0-----:R-:W-:-:S05]  /*83d00*/  PRMT R9, R152, 0x7772, RZ ;  /* 0x0000777298097816 */ /* 0x001fca00000000ff */
[----:B------:R0:W-:Y:S04]  /*83d10*/  @P0 STG.E.U8 desc[UR6][R172.64], R9 ;  /* 0x00000009ac000986 */ /* 0x0001e8000c101106 */
[----:B0-----:R-:W2:Y:S01]  /*83d20*/  LDL.LU.64 R172, [R1+0x7c0] ;  /* 0x0007c00001ac7983 */ /* 0x001ea20000300a00 */
[C---:B------:R-:W-:Y:S02]  /*83d30*/  LOP3.LUT P1, RZ, R3.reuse, 0x10000, RZ, 0xc0, !PT ;  /* 0x0001000003ff7812 */ /* 0x040fe4000782c0ff */
[C---:B------:R-:W-:Y:S02]  /*83d40*/  LOP3.LUT P2, RZ, R3.reuse, 0x20000, RZ, 0xc0, !PT ;  /* 0x0002000003ff7812 */ /* 0x040fe4000784c0ff */
[----:B------:R-:W-:Y:S02]  /*83d50*/  PRMT R152, R152, 0x7773, RZ ;  /* 0x0000777398987816 */ /* 0x000fe400000000ff */
[----:B------:R-:W-:-:S02]  /*83d60*/  LOP3.LUT P3, RZ, R3, 0x40000, RZ, 0xc0, !PT ;  /* 0x0004000003ff7812 */ /* 0x000fc4000786c0ff */
[----:B------:R-:W-:Y:S02]  /*83d70*/  LOP3.LUT P0, RZ, R3, 0x80000, RZ, 0xc0, !PT ;  /* 0x0008000003ff7812 */ /* 0x000fe4000780c0ff */
[----:B------:R-:W-:-:S03]  /*83d80*/  PRMT R9, R153, 0x7772, RZ ;  /* 0x0000777299097816 */ /* 0x000fc600000000ff */
[----:B------:R0:W-:Y:S01]  /*83d90*/  @P1 STG.E.U8 desc[UR6][R174.64], R152 ;  /* 0x00000098ae001986 */ /* 0x0001e2000c101106 */
[----:B------:R-:W-:Y:S02]  /*83da0*/  LOP3.LUT P1, RZ, R3, 0x100000, RZ, 0xc0, !PT ;  /* 0x0010000003ff7812 */ /* 0x000fe4000782c0ff */
[----:B------:R-:W-:Y:S01]  /*83db0*/  PRMT R153, R153, 0x7773, RZ ;  /* 0x0000777399997816 */ /* 0x000fe200000000ff */
[----:B------:R1:W-:Y:S04]  /*83dc0*/  @P2 STG.E.U8 desc[UR6][R176.64], R9 ;  /* 0x00000009b0002986 */ /* 0x0003e8000c101106 */
[----:B------:R3:W-:Y:S04]  /*83dd0*/  @P3 STG.E.U8 desc[UR6][R178.64], R153 ;  /* 0x00000099b2003986 */ /* 0x0007e8000c101106 */
[----:B0-----:R-:W4:Y:S01]  /*83de0*/  LDL.LU.64 R174, [R1+0x7b0] ;  /* 0x0007b00001ae7983 */ /* 0x001f220000300a00 */
[----:B-1----:R-:W-:-:S03]  /*83df0*/  PRMT R9, R154, 0x7772, RZ ;  /* 0x000077729a097816 */ /* 0x002fc600000000ff */
[----:B------:R-:W4:Y:S01]  /*83e00*/  LDL.LU.64 R176, [R1+0x7a8] ;  /* 0x0007a80001b07983 */ /* 0x000f220000300a00 */
[----:B------:R-:W-:-:S03]  /*83e10*/  PRMT R154, R154, 0x7773, RZ ;  /* 0x000077739a9a7816 */ /* 0x000fc600000000ff */
[----:B---3--:R-:W3:Y:S04]  /*83e20*/  LDL.LU.64 R178, [R1+0x798] ;  /* 0x0007980001b27983 */ /* 0x008ee80000300a00 */
[----:B------:R-:W3:Y:S04]  /*83e30*/  LDL.LU.64 R156, [R1+0x790] ;  /* 0x00079000019c7983 */ /* 0x000ee80000300a00 */
[----:B------:R-:W3:Y:S01]  /*83e40*/  LDL.LU.64 R158, [R1+0x788] ;  /* 0x00078800019e7983 */ /* 0x000ee20000300a00 */
[----:B------:R-:W-:Y:S02]  /*83e50*/  LOP3.LUT P4, RZ, R3, 0x80000000, RZ, 0xc0, !PT ;  /* 0x8000000003ff7812 */ /* 0x000fe4000788c0ff */
[----:B------:R-:W-:-:S11]  /*83e60*/  LOP3.LUT R4, R4, 0xffefffff, RZ, 0xc0, !PT ;  /* 0xffefffff04047812 */ /* 0x000fd600078ec0ff */
[----:B------:R-:W-:Y:S02]  /*83e70*/  @P4 LOP3.LUT R4, R4, 0x100000, RZ, 0xfc, !PT ;  /* 0x0010000004044812 */ /* 0x000fe400078efcff */
[----:B------:R-:W-:Y:S02]  /*83e80*/  LOP3.LUT P4, RZ, R3, 0x40000000, RZ, 0xc0, !PT ;  /* 0x4000000003ff7812 */ /* 0x000fe4000788c0ff */
[----:B------:R-:W-:-:S11]  /*83e90*/  LOP3.LUT R4, R4, 0xffdfffff, RZ, 0xc0, !PT ;  /* 0xffdfffff04047812 */ /* 0x000fd600078ec0ff */
[----:B------:R-:W-:Y:S02]  /*83ea0*/  @P4 LOP3.LUT R4, R4, 0x200000, RZ, 0xfc, !PT ;  /* 0x0020000004044812 */ /* 0x000fe400078efcff */
[----:B------:R-:W-:Y:S02]  /*83eb0*/  LOP3.LUT P4, RZ, R3, 0x20000000, RZ, 0xc0, !PT ;  /* 0x2000000003ff7812 */ /* 0x000fe4000788c0ff */
[----:B------:R-:W-:Y:S01]  /*83ec0*/  LOP3.LUT R4, R4, 0xffbfffff, RZ, 0xc0, !PT ;  /* 0xffbfffff04047812 */ /* 0x000fe200078ec0ff */
[----:B--2---:R-:W-:Y:S04]  /*83ed0*/  @P0 STG.E.U8 desc[UR6][R172.64], R9 ;  /* 0x00000009ac000986 */ /* 0x004fe8000c101106 */
[----:B------:R0:W-:Y:S04]  /*83ee0*/  @P1 STG.E.U8 desc[UR6][R148.64], R154 ;  /* 0x0000009a94001986 */ /* 0x0001e8000c101106 */
[----:B0-----:R-:W2:Y:S02]  /*83ef0*/  LDL.LU.64 R148, [R1+0x1ef0] ;  /* 0x001ef00001947983 */ /* 0x001ea40000300a00 */
[----:B------:R-:W-:-:S02]  /*83f00*/  @P4 LOP3.LUT R4, R4, 0x400000, RZ, 0xfc, !PT ;  /* 0x0040000004044812 */ /* 0x000fc400078efcff */
[C---:B------:R-:W-:Y:S01]  /*83f10*/  LOP3.LUT P4, RZ, R3.reuse, 0x10000000, RZ, 0xc0, !PT ;  /* 0x1000000003ff7812 */ /* 0x040fe2000788c0ff */
[----:B------:R-:W3:Y:S01]  /*83f20*/  LDL.LU.64 R160, [R1+0x780] ;  /* 0x0007800001a07983 */ /* 0x000ee20000300a00 */
[----:B------:R-:W-:Y:S02]  /*83f30*/  LOP3.LUT R4, R4, 0xff7fffff, RZ, 0xc0, !PT ;  /* 0xff7fffff04047812 */ /* 0x000fe400078ec0ff */
[C---:B------:R-:W-:Y:S01]  /*83f40*/  LOP3.LUT P2, RZ, R3.reuse, 0x200000, RZ, 0xc0, !PT ;  /* 0x0020000003ff7812 */ /* 0x040fe2000784c0ff */
[----:B------:R-:W3:Y:S01]  /*83f50*/  LDL.LU.64 R162, [R1+0x778] ;  /* 0x0007780001a27983 */ /* 0x000ee20000300a00 */
[----:B------:R-:W-:Y:S02]  /*83f60*/  LOP3.LUT P3, RZ, R3, 0x400000, RZ, 0xc0, !PT ;  /* 0x0040000003ff7812 */ /* 0x000fe4000786c0ff */
[----:B------:R-:W-:Y:S01]  /*83f70*/  PRMT R9, R155, 0x7772, RZ ;  /* 0x000077729b097816 */ /* 0x000fe200000000ff */
[----:B------:R-:W3:Y:S04]  /*83f80*/  LDL.LU.64 R164, [R1+0x770] ;  /* 0x0007700001a47983 */ /* 0x000ee80000300a00 */
[----:B------:R-:W-:Y:S01]  /*83f90*/  @P4 LOP3.LUT R4, R4, 0x800000, RZ, 0xfc, !PT ;  /* 0x0080000004044812 */ /* 0x000fe200078efcff */
[----:B------:R-:W3:Y:S01]  /*83fa0*/  LDL.LU.64 R166, [R1+0x768] ;  /* 0x0007680001a67983 */ /* 0x000ee20000300a00 */
[----:B------:R-:W-:-:S02]  /*83fb0*/  LOP3.LUT P4, RZ, R3, 0x8000000, RZ, 0xc0, !PT ;  /* 0x0800000003ff7812 */ /* 0x000fc4000788c0ff */
[----:B------:R-:W-:Y:S01]  /*83fc0*/  LOP3.LUT R4, R4, 0xfeffffff, RZ, 0xc0, !PT ;  /* 0xfeffffff04047812 */ /* 0x000fe200078ec0ff */
[----:B----4-:R2:W-:Y:S01]  /*83fd0*/  @P2 STG.E.U8 desc[UR6][R174.64], R9 ;  /* 0x00000009ae002986 */ /* 0x0105e2000c101106 */
[----:B------:R-:W-:-:S03]  /*83fe0*/  PRMT R155, R155, 0x7773, RZ ;  /* 0x000077739b9b7816 */ /* 0x000fc600000000ff */
[----:B------:R-:W4:Y:S06]  /*83ff0*/  LDL.LU.64 R168, [R1+0x760] ;  /* 0x0007600001a87983 */ /* 0x000f2c0000300a00 */
[----:B------:R-:W-:Y:S01]  /*84000*/  @P4 LOP3.LUT R4, R4, 0x1000000, RZ, 0xfc, !PT ;  /* 0x0100000004044812 */ /* 0x000fe200078efcff */
[----:B------:R-:W-:Y:S01]  /*84010*/  @P3 STG.E.U8 desc[UR6][R176.64], R155 ;  /* 0x0000009bb0003986 */ /* 0x000fe2000c101106 */
[----:B------:R-:W-:Y:S02]  /*84020*/  LOP3.LUT P4, RZ, R3, 0x4000000, RZ, 0xc0, !PT ;  /* 0x0400000003ff7812 */ /* 0x000fe4000788c0ff */
        /* <DEDUP_REMOVED lines=10> */
[----:B--2---:R-:W-:-:S11]  /*840d0*/  PRMT R9, R148, 0x7770, RZ ;  /* 0x0000777094097816 */ /* 0x004fd600000000ff */
[----:B------:R0:W-:Y:S04]  /*840e0*/  @P4 STG.E.U8 desc[UR6][R150.64], R9 ;  /* 0x0000000996004986 */ /* 0x0001e8000c101106 */
[----:B0-----:R-:W2:Y:S01]  /*840f0*/  LDL.LU.64 R150, [R1+0x1ee8] ;  /* 0x001ee80001967983 */ /* 0x001ea20000300a00 */
[----:B------:R-:W-:-:S03]  /*84100*/  LOP3.LUT P4, RZ, R4, 0x8000000, RZ, 0xc0, !PT ;  /* 0x0800000004ff7812 */ /* 0x000fc6000788c0ff */
[----:B------:R-:W4:Y:S01]  /*84110*/  LDL.LU.64 R172, [R1+0x750] ;  /* 0x0007500001ac7983 */ /* 0x000f220000300a00 */
[----:B------:R-:W-:-:S03]  /*84120*/  PRMT R9, R148, 0x7771, RZ ;  /* 0x0000777194097816 */ /* 0x000fc600000000ff */
[----:B------:R-:W4:Y:S04]  /*84130*/  LDL.LU.64 R174, [R1+0x748] ;  /* 0x0007480001ae7983 */ /* 0x000f280000300a00 */
[----:B------:R-:W4:Y:S04]  /*84140*/  LDL.LU.64 R176, [R1+0x740] ;  /* 0x0007400001b07983 */ /* 0x000f280000300a00 */
[----:B---3--:R0:W-:Y:S04]  /*84150*/  @P4 STG.E.U8 desc[UR6][R178.64], R9 ;  /* 0x00000009b2004986 */ /* 0x0081e8000c101106 */
[----:B0-----:R-:W3:Y:S01]  /*84160*/  LDL.LU.64 R178, [R1+0x738] ;  /* 0x0007380001b27983 */ /* 0x001ee20000300a00 */
[----:B------:R-:W-:-:S02]  /*84170*/  LOP3.LUT P4, RZ, R4, 0x4000000, RZ, 0xc0, !PT ;  /* 0x0400000004ff7812 */ /* 0x000fc4000788c0ff */
[----:B------:R-:W-:-:S11]  /*84180*/  PRMT R9, R149, 0x7770, RZ ;  /* 0x0000777095097816 */ /* 0x000fd600000000ff */
[----:B------:R0:W-:Y:S01]  /*84190*/  @P4 STG.E.U8 desc[UR6][R156.64], R9 ;  /* 0x000000099c004986 */ /* 0x0001e2000c101106 */
[----:B------:R-:W-:Y:S02]  /*841a0*/  LOP3.LUT P4, RZ, R4, 0x2000000, RZ, 0xc0, !PT ;  /* 0x0200000004ff7812 */ /* 0x000fe4000788c0ff */
[----:B0-----:R-:W-:-:S11]  /*841b0*/  PRMT R9, R149, 0x7771, RZ ;  /* 0x0000777195097816 */ /* 0x001fd600000000ff */
[----:B------:R2:W-:Y:S01]  /*841c0*/  @P4 STG.E.U8 desc[UR6][R158.64], R9 ;  /* 0x000000099e004986 */ /* 0x0005e2000c101106 */
[----:B------:R-:W-:Y:S02]  /*841d0*/  LOP3.LUT P4, RZ, R4, 0x1000000, RZ, 0xc0, !PT ;  /* 0x0100000004ff7812 */ /* 0x000fe4000788c0ff */
[C---:B------:R-:W-:Y:S02]  /*841e0*/  LOP3.LUT P5, RZ, R2.reuse, 0x1, RZ, 0xc0, !PT ;  /* 0x0000000102ff7812 */ /* 0x040fe400078ac0ff */
[C---:B------:R-:W-:Y:S02]  /*841f0*/  LOP3.LUT P6, RZ, R2.reuse, 0x2, RZ, 0xc0, !PT ;  /* 0x0000000202ff7812 */ /* 0x040fe400078cc0ff */
[C---:B------:R-:W-:Y:S02]  /*84200*/  LOP3.LUT P0, RZ, R2.reuse, 0x4, RZ, 0xc0, !PT ;  /* 0x0000000402ff7812 */ /* 0x040fe4000780c0ff */
[C---:B------:R-:W-:Y:S02]  /*84210*/  LOP3.LUT P1, RZ, R2.reuse, 0x8, RZ, 0xc0, !PT ;  /* 0x0000000802ff7812 */ /* 0x040fe4000782c0ff */
[----:B------:R-:W-:-:S02]  /*84220*/  LOP3.LUT P2, RZ, R2, 0x10, RZ, 0xc0, !PT ;  /* 0x0000001002ff7812 */ /* 0x000fc4000784c0ff */
[----:B------:R-:W-:Y:S02]  /*84230*/  LOP3.LUT P3, RZ, R2, 0x20, RZ, 0xc0, !PT ;  /* 0x0000002002ff7812 */ /* 0x000fe4000786c0ff */
[----:B--2---:R-:W-:-:S05]  /*84240*/  PRMT R9, R150, 0x7770, RZ ;  /* 0x0000777096097816 */ /* 0x004fca00000000ff */
[----:B------:R0:W-:Y:S01]  /*84250*/  @P4 STG.E.U8 desc[UR6][R160.64], R9 ;  /* 0x00000009a0004986 */ /* 0x0001e2000c101106 */
[----:B------:R-:W-:Y:S02]  /*84260*/  LOP3.LUT P4, RZ, R4, 0x800000, RZ, 0xc0, !PT ;  /* 0x0080000004ff7812 */ /* 0x000fe4000788c0ff */
[----:B0-----:R-:W-:-:S11]  /*84270*/  PRMT R9, R150, 0x7771, RZ ;  /* 0x0000777196097816 */ /* 0x001fd600000000ff */
        /* <DEDUP_REMOVED lines=8> */
[C---:B0-----:R-:W-:Y:S02]  /*84300*/  PRMT R9, R148.reuse, 0x7772, RZ ;  /* 0x0000777294097816 */ /* 0x041fe400000000ff */
[----:B------:R-:W-:-:S09]  /*84310*/  PRMT R148, R148, 0x7773, RZ ;  /* 0x0000777394947816 */ /* 0x000fd200000000ff */
[----:B----4-:R0:W-:Y:S04]  /*84320*/  @P4 STG.E.U8 desc[UR6][R168.64], R9 ;  /* 0x00000009a8004986 */ /* 0x0101e8000c101106 */
[----:B------:R-:W-:Y:S01]  /*84330*/  @P5 STG.E.U8 desc[UR6][R170.64], R148 ;  /* 0x00000094aa005986 */ /* 0x000fe2000c101106 */
[C---:B0-----:R-:W-:Y:S02]  /*84340*/  PRMT R9, R149.reuse, 0x7772, RZ ;  /* 0x0000777295097816 */ /* 0x041fe400000000ff */
[----:B------:R-:W-:-:S03]  /*84350*/  PRMT R149, R149, 0x7773, RZ ;  /* 0x0000777395957816 */ /* 0x000fc600000000ff */
[----:B------:R0:W-:Y:S04]  /*84360*/  @P6 STG.E.U8 desc[UR6][R172.64], R9 ;  /* 0x00000009ac006986 */ /* 0x0001e8000c101106 */
[----:B------:R-:W-:Y:S01]  /*84370*/  @P0 STG.E.U8 desc[UR6][R174.64], R149 ;  /* 0x00000095ae000986 */ /* 0x000fe2000c101106 */
[C---:B0-----:R-:W-:Y:S02]  /*84380*/  PRMT R9, R150.reuse, 0x7772, RZ ;  /* 0x0000777296097816 */ /* 0x041fe400000000ff */
[----:B------:R-:W-:-:S03]  /*84390*/  PRMT R150, R150, 0x7773, RZ ;  /* 0x0000777396967816 */ /* 0x000fc600000000ff */
[----:B------:R0:W-:Y:S04]  /*843a0*/  @P1 STG.E.U8 desc[UR6][R176.64], R9 ;  /* 0x00000009b0001986 */ /* 0x0001e8000c101106 */
[----:B---3--:R-:W-:Y:S01]  /*843b0*/  @P2 STG.E.U8 desc[UR6][R178.64], R150 ;  /* 0x00000096b2002986 */ /* 0x008fe2000c101106 */
[----:B0-----:R-:W-:-:S05]  /*843c0*/  PRMT R9, R151, 0x7772, RZ ;  /* 0x0000777297097816 */ /* 0x001fca00000000ff */
[----:B------:R0:W-:Y:S04]  /*843d0*/  @P3 STG.E.U8 desc[UR6][R144.64], R9 ;  /* 0x0000000990003986 */ /* 0x0001e8000c101106 */
[----:B0-----:R-:W2:Y:S04]  /*843e0*/  LDL.LU.64 R144, [R1+0x1ee0] ;  /* 0x001ee00001907983 */ /* 0x001ea80000300a00 */
[----:B------:R-:W3:Y:S04]  /*843f0*/  LDL.LU.64 R170, [R1+0x728] ;  /* 0x0007280001aa7983 */ /* 0x000ee80000300a00 */
[----:B------:R-:W4:Y:S01]  /*84400*/  LDL.LU.64 R172, [R1+0x720] ;  /* 0x0007200001ac7983 */ /* 0x000f220000300a00 */
[----:B------:R-:W-:-:S02]  /*84410*/  LOP3.LUT P0, RZ, R2, 0x40, RZ, 0xc0, !PT ;  /* 0x0000004002ff7812 */ /* 0x000fc4000780c0ff */
[C---:B------:R-:W-:Y:S01]  /*84420*/  LOP3.LUT P1, RZ, R2.reuse, 0x80, RZ, 0xc0, !PT ;  /* 0x0000008002ff7812 */ /* 0x040fe2000782c0ff */
[----:B------:R-:W4:Y:S01]  /*84430*/  LDL.LU.64 R174, [R1+0x710] ;  /* 0x0007100001ae7983 */ /* 0x000f220000300a00 */
[C---:B------:R-:W-:Y:S02]  /*84440*/  LOP3.LUT P2, RZ, R2.reuse, 0x100, RZ, 0xc0, !PT ;  /* 0x0000010002ff7812 */ /* 0x040fe4000784c0ff */
[----:B------:R-:W-:Y:S01]  /*84450*/  PRMT R151, R151, 0x7773, RZ ;  /* 0x0000777397977816 */ /* 0x000fe200000000ff */
        /* <DEDUP_REMOVED lines=15> */
[C---:B--2---:R-:W-:Y:S01]  /*84550*/  PRMT R9, R144.reuse, 0x7770, RZ ;  /* 0x0000777090097816 */ /* 0x044fe200000000ff */
[----:B---3--:R-:W-:Y:S04]  /*84560*/  @P0 STG.E.U8 desc[UR6][R170.64], R151 ;  /* 0x00000097aa000986 */ /* 0x008fe8000c101106 */
[----:B----4-:R0:W-:Y:S02]  /*84570*/  @P1 STG.E.U8 desc[UR6][R172.64], R9 ;  /* 0x00000009ac001986 */ /* 0x0101e4000c101106 */
[----:B0-----:R-:W-:-:S05]  /*84580*/  PRMT R9, R144, 0x7771, RZ ;  /* 0x0000777190097816 */ /* 0x001fca00000000ff */
[----:B------:R0:W-:Y:S04]  /*84590*/  @P2 STG.E.U8 desc[UR6][R146.64], R9 ;  /* 0x0000000992002986 */ /* 0x0001e8000c101106 */
[----:B0-----:R-:W2:Y:S01]  /*845a0*/  LDL.LU.64 R146, [R1+0x1ed8] ;  /* 0x001ed80001927983 */ /* 0x001ea20000300a00 */
[----:B------:R-:W-:Y:S02]  /*845b0*/  @P4 LOP3.LUT R4, R4, 0x4000, RZ, 0xfc, !PT ;  /* 0x0000400004044812 */ /* 0x000fe400078efcff */
[----:B------:R-:W-:Y:S01]  /*845c0*/  LOP3.LUT P4, RZ, R2, 0x8000, RZ, 0xc0, !PT ;  /* 0x0000800002ff7812 */ /* 0x000fe2000788c0ff */
[----:B------:R-:W3:Y:S01]  /*845d0*/  LDL.LU.64 R168, [R1+0x6c8] ;  /* 0x0006c80001a87983 */ /* 0x000ee20000300a00 */
[----:B------:R-:W-:Y:S02]  /*845e0*/  LOP3.LUT R4, R4, 0xffff7fff, RZ, 0xc0, !PT ;  /* 0xffff7fff04047812 */ /* 0x000fe400078ec0ff */
[----:B------:R-:W-:Y:S01]  /*845f0*/  LOP3.LUT P3, RZ, R2, 0x200, RZ, 0xc0, !PT ;  /* 0x0000020002ff7812 */ /* 0x000fe2000786c0ff */
[----:B------:R-:W4:Y:S01]  /*84600*/  LDL.LU.64 R170, [R1+0x6c0] ;  /* 0x0006c00001aa7983 */ /* 0x000f220000300a00 */
[----:B------:R-:W-:-:S03]  /*84610*/  PRMT R9, R145, 0x7770, RZ ;  /* 0x0000777091097816 */ /* 0x000fc600000000ff */
[----:B------:R-:W4:Y:S04]  /*84620*/  LDL.LU.64 R172, [R1+0x6b8] ;  /* 0x0006b80001ac7983 */ /* 0x000f280000300a00 */
        /* <DEDUP_REMOVED lines=12> */
[----:B------:R0:W-:Y:S10]  /*846f0*/  @P3 STG.E.U8 desc[UR6][R174.64], R9 ;  /* 0x00000009ae003986 */ /* 0x0001f4000c101106 */
[----:B------:R-:W-:-:S02]  /*84700*/  @P4 LOP3.LUT R4, R4, 0x80000, RZ, 0xfc, !PT ;  /* 0x0008000004044812 */ /* 0x000fc400078efcff */
[----:B------:R-:W-:Y:S01]  /*84710*/  LOP3.LUT P4, RZ, R2, 0x400, RZ, 0xc0, !PT ;  /* 0x0000040002ff7812 */ /* 0x000fe2000788c0ff */
[----:B0-----:R-:W4:Y:S01]  /*84720*/  LDL.LU.64 R174, [R1+0x6b0] ;  /* 0x0006b00001ae7983 */ /* 0x001f220000300a00 */
[----:B------:R-:W-:-:S11]  /*84730*/  PRMT R9, R145, 0x7771, RZ ;  /* 0x0000777191097816 */ /* 0x000fd600000000ff */
[----:B------:R0:W-:Y:S01]  /*84740*/  @P4 STG.E.U8 desc[UR6][R176.64], R9 ;  /* 0x00000009b0004986 */ /* 0x0001e2000c101106 */
[----:B------:R-:W-:-:S03]  /*84750*/  LOP3.LUT P4, RZ, R4, 0x80000, RZ, 0xc0, !PT ;  /* 0x0008000004ff7812 */ /* 0x000fc6000788c0ff */
[----:B0-----:R-:W4:Y:S01]  /*84760*/  LDL.LU.64 R176, [R1+0x6a8] ;  /* 0x0006a80001b07983 */ /* 0x001f220000300a00 */
[----:B--2---:R-:W-:-:S09]  /*84770*/  PRMT R9, R146, 0x7770, RZ ;  /* 0x0000777092097816 */ /* 0x004fd200000000ff */
[----:B------:R0:W-:Y:S01]  /*84780*/  @P4 STG.E.U8 desc[UR6][R178.64], R9 ;  /* 0x00000009b2004986 */ /* 0x0001e2000c101106 */
[----:B------:R-:W-:Y:S02]  /*84790*/  LOP3.LUT P4, RZ, R4, 0x40000, RZ, 0xc0, !PT ;  /* 0x0004000004ff7812 */ /* 0x000fe4000788c0ff */
[----:B0-----:R-:W-:Y:S01]  /*847a0*/  PRMT R9, R146, 0x7771, RZ ;  /* 0x0000777192097816 */ /* 0x001fe200000000ff */
[----:B------:R-:W2:Y:S10]  /*847b0*/  LDL.LU.64 R178, [R1+0x6a0] ;  /* 0x0006a00001b27983 */ /* 0x000eb40000300a00 */
[----:B------:R0:W-:Y:S01]  /*847c0*/  @P4 STG.E.U8 desc[UR6][R158.64], R9 ;  /* 0x000000099e004986 */ /* 0x0001e2000c101106 */
[----:B------:R-:W-:-:S02]  /*847d0*/  LOP3.LUT P4, RZ, R4, 0x20000, RZ, 0xc0, !PT ;  /* 0x0002000004ff7812 */ /* 0x000fc4000788c0ff */
        /* <DEDUP_REMOVED lines=9> */
[----:B------:R-:W-:-:S11]  /*84870*/  PRMT R144, R144, 0x7773, RZ ;  /* 0x0000777390907816 */ /* 0x000fd600000000ff */
[----:B------:R-:W-:Y:S01]  /*84880*/  @P4 STG.E.U8 desc[UR6][R166.64], R144 ;  /* 0x00000090a6004986 */ /* 0x000fe2000c101106 */
[----:B------:R-:W-:Y:S02]  /*84890*/  LOP3.LUT P4, RZ, R4, 0x2000, RZ, 0xc0, !PT ;  /* 0x0000200004ff7812 */ /* 0x000fe4000788c0ff */
[----:B0-----:R-:W-:-:S11]  /*848a0*/  PRMT R9, R145, 0x7772, RZ ;  /* 0x0000777291097816 */ /* 0x001fd600000000ff */
[----:B------:R0:W-:Y:S04]  /*848b0*/  @P4 STG.E.U8 desc[UR6][R140.64], R9 ;  /* 0x000000098c004986 */ /* 0x0001e8000c101106 */
[----:B0-----:R-:W2:Y:S01]  /*848c0*/  LDL.LU.64 R140, [R1+0x1ed0] ;  /* 0x001ed000018c7983 */ /* 0x001ea20000300a00 */
[----:B------:R-:W-:Y:S02]  /*848d0*/  LOP3.LUT P4, RZ, R4, 0x1000, RZ, 0xc0, !PT ;  /* 0x0000100004ff7812 */ /* 0x000fe4000788c0ff */
[C---:B------:R-:W-:Y:S02]  /*848e0*/  LOP3.LUT P5, RZ, R2.reuse, 0x80000, RZ, 0xc0, !PT ;  /* 0x0008000002ff7812 */ /* 0x040fe400078ac0ff */
[C---:B------:R-:W-:Y:S02]  /*848f0*/  LOP3.LUT P6, RZ, R2.reuse, 0x100000, RZ, 0xc0, !PT ;  /* 0x0010000002ff7812 */ /* 0x040fe400078cc0ff */
[----:B------:R-:W-:-:S02]  /*84900*/  LOP3.LUT P0, RZ, R2, 0x200000, RZ, 0xc0, !PT ;  /* 0x0020000002ff7812 */ /* 0x000fc4000780c0ff */
[----:B------:R-:W-:Y:S02]  /*84910*/  PRMT R145, R145, 0x7773, RZ ;  /* 0x0000777391917816 */ /* 0x000fe400000000ff */
[----:B------:R-:W-:Y:S02]  /*84920*/  PRMT R9, R146, 0x7772, RZ ;  /* 0x0000777292097816 */ /* 0x000fe400000000ff */
[C---:B------:R-:W-:Y:S01]  /*84930*/  LOP3.LUT P1, RZ, R2.reuse, 0x400000, RZ, 0xc0, !PT ;  /* 0x0040000002ff7812 */ /* 0x040fe2000782c0ff */
[----:B---3--:R-:W-:Y:S01]  /*84940*/  @P4 STG.E.U8 desc[UR6][R168.64], R145 ;  /* 0x00000091a8004986 */ /* 0x008fe2000c101106 */
[----:B------:R-:W-:Y:S02]  /*84950*/  LOP3.LUT P2, RZ, R2, 0x800000, RZ, 0xc0, !PT ;  /* 0x0080000002ff7812 */ /* 0x000fe4000784c0ff */
[----:B------:R-:W-:Y:S01]  /*84960*/  PRMT R146, R146, 0x7773, RZ ;  /* 0x0000777392927816 */ /* 0x000fe200000000ff */
[----:B----4-:R0:W-:Y:S01]  /*84970*/  @P5 STG.E.U8 desc[UR6][R170.64], R9 ;  /* 0x00000009aa005986 */ /* 0x0101e2000c101106 */
[----:B------:R-:W-:-:S03]  /*84980*/  LOP3.LUT P3, RZ, R2, 0x1000000, RZ, 0xc0, !PT ;  /* 0x0100000002ff7812 */ /* 0x000fc6000786c0ff */
[----:B------:R-:W-:Y:S01]  /*84990*/  @P6 STG.E.U8 desc[UR6][R172.64], R146 ;  /* 0x00000092ac006986 */ /* 0x000fe2000c101106 */
[C---:B0-----:R-:W-:Y:S02]  /*849a0*/  PRMT R9, R147.reuse, 0x7772, RZ ;  /* 0x0000777293097816 */ /* 0x041fe400000000ff */
[----:B------:R-:W-:-:S03]  /*849b0*/  PRMT R147, R147, 0x7773, RZ ;  /* 0x0000777393937816 */ /* 0x000fc600000000ff */
[----:B------:R2:W-:Y:S04]  /*849c0*/  @P0 STG.E.U8 desc[UR6][R174.64], R9 ;  /* 0x00000009ae000986 */ /* 0x0005e8000c101106 */
[----:B------:R-:W-:Y:S01]  /*849d0*/  @P1 STG.E.U8 desc[UR6][R176.64], R147 ;  /* 0x00000093b0001986 */ /* 0x000fe2000c101106 */
[----:B--2---:R-:W-:-:S05]  /*849e0*/  PRMT R9, R140, 0x7770, RZ ;  /* 0x000077708c097816 */ /* 0x004fca00000000ff */
[----:B------:R0:W-:Y:S02]  /*849f0*/  @P2 STG.E.U8 desc[UR6][R178.64], R9 ;  /* 0x00000009b2002986 */ /* 0x0001e4000c101106 */
[----:B0-----:R-:W-:-:S05]  /*84a00*/  PRMT R9, R140, 0x7771, RZ ;  /* 0x000077718c097816 */ /* 0x001fca00000000ff */
[----:B------:R0:W-:Y:S04]  /*84a10*/  @P3 STG.E.U8 desc[UR6][R142.64], R9 ;  /* 0x000000098e003986 */ /* 0x0001e8000c101106 */
[----:B0-----:R-:W2:Y:S04]  /*84a20*/  LDL.LU.64 R142, [R1+0x1ec8] ;  /* 0x001ec800018e7983 */ /* 0x001ea80000300a00 */
[----:B------:R-:W3:Y:S04]  /*84a30*/  LDL.LU.64 R166, [R1+0x690] ;  /* 0x0006900001a67983 */ /* 0x000ee80000300a00 */
[----:B------:R-:W4:Y:S04]  /*84a40*/  LDL.LU.64 R168, [R1+0x688] ;  /* 0x0006880001a87983 */ /* 0x000f280000300a00 */
[----:B------:R-:W2:Y:S04]  /*84a50*/  LDL.LU.64 R170, [R1+0x680] ;  /* 0x0006800001aa7983 */ /* 0x000ea80000300a00 */
[----:B------:R-:W2:Y:S04]  /*84a60*/  LDL.LU.64 R172, [R1+0x678] ;  /* 0x0006780001ac7983 */ /* 0x000ea80000300a00 */
[----:B------:R-:W2:Y:S04]  /*84a70*/  LDL.LU.64 R174, [R1+0x670] ;  /* 0x0006700001ae7983 */ /* 0x000ea80000300a00 */
[----:B------:R-:W2:Y:S04]  /*84a80*/  LDL.LU.64 R176, [R1+0x668] ;  /* 0x0006680001b07983 */ /* 0x000ea80000300a00 */
[----:B------:R-:W2:Y:S04]  /*84a90*/  LDL.LU.64 R178, [R1+0x660] ;  /* 0x0006600001b27983 */ /* 0x000ea80000300a00 */
[----:B------:R-:W2:Y:S04]  /*84aa0*/  LDL.LU.64 R160, [R1+0x658] ;  /* 0x0006580001a07983 */ /* 0x000ea80000300a00 */
[----:B------:R-:W2:Y:S01]  /*84ab0*/  LDL.LU.64 R162, [R1+0x650] ;  /* 0x0006500001a27983 */ /* 0x000ea20000300a00 */
[----:B------:R-:W-:-:S03]  /*84ac0*/  LOP3.LUT P0, RZ, R2, 0x2000000, RZ, 0xc0, !PT ;  /* 0x0200000002ff7812 */ /* 0x000fc6000780c0ff */
[----:B------:R-:W2:Y:S01]  /*84ad0*/  LDL.LU.64 R164, [R1+0x640] ;  /* 0x0006400001a47983 */ /* 0x000ea20000300a00 */
        /* <DEDUP_REMOVED lines=21> */
[----:B---3--:R0:W-:Y:S04]  /*84c30*/  @P0 STG.E.U8 desc[UR6][R166.64], R9 ;  /* 0x00000009a6000986 */ /* 0x0081e8000c101106 */
[----:B0-----:R-:W3:Y:S01]  /*84c40*/  LDL.LU.64 R166, [R1+0x638] ;  /* 0x0006380001a67983 */ /* 0x001ee20000300a00 */
[----:B------:R-:W-:-:S05]  /*84c50*/  LOP3.LUT P1, RZ, R2, 0x4000000, RZ, 0xc0, !PT ;  /* 0x0400000002ff7812 */ /* 0x000fca000782c0ff */
[----:B------:R-:W-:Y:S02]  /*84c60*/  @P4 LOP3.LUT R4, R4, 0x400, RZ, 0xfc, !PT ;  /* 0x0000040004044812 */ /* 0x000fe400078efcff */
[C---:B------:R-:W-:Y:S02]  /*84c70*/  LOP3.LUT P4, RZ, R2.reuse, 0x40000000, RZ, 0xc0, !PT ;  /* 0x4000000002ff7812 */ /* 0x040fe4000788c0ff */
[C---:B------:R-:W-:Y:S02]  /*84c80*/  LOP3.LUT P2, RZ, R2.reuse, 0x8000000, RZ, 0xc0, !PT ;  /* 0x0800000002ff7812 */ /* 0x040fe4000784c0ff */
[----:B------:R-:W-:Y:S02]  /*84c90*/  PRMT R9, R141, 0x7771, RZ ;  /* 0x000077718d097816 */ /* 0x000fe400000000ff */
[----:B------:R-:W-:Y:S02]  /*84ca0*/  LOP3.LUT P3, RZ, R2, 0x10000000, RZ, 0xc0, !PT ;  /* 0x1000000002ff7812 */ /* 0x000fe4000786c0ff */
[----:B------:R-:W-:Y:S01]  /*84cb0*/  LOP3.LUT R4, R4, 0xfffff7ff, RZ, 0xc0, !PT ;  /* 0xfffff7ff04047812 */ /* 0x000fe200078ec0ff */
[----:B----4-:R2:W-:Y:S04]  /*84cc0*/  @P1 STG.E.U8 desc[UR6][R168.64], R9 ;  /* 0x00000009a8001986 */ /* 0x0105e8000c101106 */
[----:B------:R-:W-:-:S02]  /*84cd0*/  @P4 LOP3.LUT R4, R4, 0x800, RZ, 0xfc, !PT ;  /* 0x0000080004044812 */ /* 0x000fc400078efcff */
[----:B------:R-:W-:Y:S02]  /*84ce0*/  LOP3.LUT P4, RZ, R2, 0x20000000, RZ, 0xc0, !PT ;  /* 0x2000000002ff7812 */ /* 0x000fe4000788c0ff */
[C---:B--2---:R-:W-:Y:S01]  /*84cf0*/  PRMT R9, R142.reuse, 0x7770, RZ ;  /* 0x000077708e097816 */ /* 0x044fe200000000ff */
[----:B------:R-:W2:Y:S04]  /*84d00*/  LDL.LU.64 R168, [R1+0x628] ;  /* 0x0006280001a87983 */ /* 0x000ea80000300a00 */
[----:B------:R0:W-:Y:S02]  /*84d10*/  @P2 STG.E.U8 desc[UR6][R170.64], R9 ;  /* 0x00000009aa002986 */ /* 0x0001e4000c101106 */
[----:B0-----:R-:W-:Y:S02]  /*84d20*/  PRMT R9, R142, 0x7771, RZ ;  /* 0x000077718e097816 */ /* 0x001fe400000000ff */
[----:B------:R-:W4:Y:S04]  /*84d30*/  LDL.LU.64 R170, [R1+0x620] ;  /* 0x0006200001aa7983 */ /* 0x000f280000300a00 */
[----:B------:R0:W-:Y:S02]  /*84d40*/  @P3 STG.E.U8 desc[UR6][R172.64], R9 ;  /* 0x00000009ac003986 */ /* 0x0001e4000c101106 */
[----:B0-----:R-:W-:-:S02]  /*84d50*/  PRMT R9, R143, 0x7770, RZ ;  /* 0x000077708f097816 */ /* 0x001fc400000000ff */
[----:B------:R-:W4:Y:S04]  /*84d60*/  LDL.LU.64 R172, [R1+0x618] ;  /* 0x0006180001ac7983 */ /* 0x000f280000300a00 */
[----:B------:R0:W-:Y:S01]  /*84d70*/  @P4 STG.E.U8 desc[UR6][R174.64], R9 ;  /* 0x00000009ae004986 */ /* 0x0001e2000c101106 */
[C---:B------:R-:W-:Y:S02]  /*84d80*/  LOP3.LUT P4, RZ, R4.reuse, 0x800, RZ, 0xc0, !PT ;  /* 0x0000080004ff7812 */ /* 0x040fe4000788c0ff */
[----:B0-----:R-:W-:Y:S01]  /*84d90*/  PRMT R9, R143, 0x7771, RZ ;  /* 0x000077718f097816 */ /* 0x001fe200000000ff */
[----:B------:R-:W4:Y:S10]  /*84da0*/  LDL.LU.64 R174, [R1+0x610] ;  /* 0x0006100001ae7983 */ /* 0x000f340000300a00 */
[----:B------:R0:W-:Y:S01]  /*84db0*/  @P4 STG.E.U8 desc[UR6][R176.64], R9 ;  /* 0x00000009b0004986 */ /* 0x0001e2000c101106 */
[----:B------:R-:W-:-:S02]  /*84dc0*/  LOP3.LUT P4, RZ, R4, 0x400, RZ, 0xc0, !PT ;  /* 0x0000040004ff7812 */ /* 0x000fc4000788c0ff */
[----:B0-----:R-:W-:Y:S01]  /*84dd0*/  PRMT R9, R140, 0x7772, RZ ;  /* 0x000077728c097816 */ /* 0x001fe200000000ff */
[----:B------:R-:W4:Y:S10]  /*84de0*/  LDL.LU.64 R176, [R1+0x608] ;  /* 0x0006080001b07983 */ /* 0x000f340000300a00 */
[----:B------:R0:W-:Y:S01]  /*84df0*/  @P4 STG.E.U8 desc[UR6][R178.64], R9 ;  /* 0x00000009b2004986 */ /* 0x0001e2000c101106 */
[----:B------:R-:W-:-:S02]  /*84e00*/  LOP3.LUT P4, RZ, R4, 0x200, RZ, 0xc0, !PT ;  /* 0x0000020004ff7812 */ /* 0x000fc4000788c0ff */
[----:B------:R-:W-:Y:S02]  /*84e10*/  PRMT R140, R140, 0x7773, RZ ;  /* 0x000077738c8c7816 */ /* 0x000fe400000000ff */
[----:B0-----:R-:W-:Y:S01]  /*84e20*/  PRMT R9, R141, 0x7772, RZ ;  /* 0x000077728d097816 */ /* 0x001fe200000000ff */
[----:B------:R-:W4:Y:S08]  /*84e30*/  LDL.LU.64 R178, [R1+0x600] ;  /* 0x0006000001b27983 */ /* 0x000f300000300a00 */
[----:B------:R-:W-:Y:S01]  /*84e40*/  @P4 STG.E.U8 desc[UR6][R160.64], R140 ;  /* 0x0000008ca0004986 */ /* 0x000fe2000c101106 */
[----:B------:R-:W-:-:S02]  /*84e50*/  LOP3.LUT P4, RZ, R4, 0x100, RZ, 0xc0, !PT ;  /* 0x0000010004ff7812 */ /* 0x000fc4000788c0ff */
[----:B------:R-:W-:-:S11]  /*84e60*/  PRMT R141, R141, 0x7773, RZ ;  /* 0x000077738d8d7816 */ /* 0x000fd600000000ff */
[----:B------:R-:W-:Y:S01]  /*84e70*/  @P4 STG.E.U8 desc[UR6][R162.64], R9 ;  /* 0x00000009a2004986 */ /* 0x000fe2000c101106 */
[----:B------:R-:W-:-:S13]  /*84e80*/  LOP3.LUT P4, RZ, R4, 0x80, RZ, 0xc0, !PT ;  /* 0x0000008004ff7812 */ /* 0x000fda000788c0ff */
[----:B------:R0:W-:Y:S01]  /*84e90*/  @P4 STG.E.U8 desc[UR6][R136.64], R141 ;  /* 0x0000008d88004986 */ /* 0x0001e2000c101106 */
[----:B------:R-:W-:-:S03]  /*84ea0*/  LOP3.LUT P4, RZ, R4, 0x40, RZ, 0xc0, !PT ;  /* 0x0000004004ff7812 */ /* 0x000fc6000788c0ff */
[----:B0-----:R-:W4:Y:S01]  /*84eb0*/  LDL.LU.64 R136, [R1+0x1ec0] ;  /* 0x001ec00001887983 */ /* 0x001f220000300a00 */
[----:B------:R-:W-:-:S09]  /*84ec0*/  PRMT R9, R142, 0x7772, RZ ;  /* 0x000077728e097816 */ /* 0x000fd200000000ff */
[----:B------:R0:W-:Y:S01]  /*84ed0*/  @P4 STG.E.U8 desc[UR6][R164.64], R9 ;  /* 0x00000009a4004986 */ /* 0x0001e2000c101106 */
[----:B------:R-:W-:Y:S02]  /*84ee0*/  LOP3.LUT P4, RZ, R4, 0x20, RZ, 0xc0, !PT ;  /* 0x0000002004ff7812 */ /* 0x000fe4000788c0ff */
[----:B------:R-:W-:Y:S02]  /*84ef0*/  PRMT R142, R142, 0x7773, RZ ;  /* 0x000077738e8e7816 */ /* 0x000fe400000000ff */
[----:B0-----:R-:W-:-:S09]  /*84f00*/  PRMT R9, R143, 0x7772, RZ ;  /* 0x000077728f097816 */ /* 0x001fd200000000ff */
[----:B---3--:R-:W-:Y:S01]  /*84f10*/  @P4 STG.E.U8 desc[UR6][R166.64], R142 ;  /* 0x0000008ea6004986 */ /* 0x008fe2000c101106 */
[----:B------:R-:W-:-:S13]  /*84f20*/  LOP3.LUT P4, RZ, R4, 0x10, RZ, 0xc0, !PT ;  /* 0x0000001004ff7812 */ /* 0x000fda000788c0ff */
[----:B------:R0:W-:Y:S04]  /*84f30*/  @P4 STG.E.U8 desc[UR6][R138.64], R9 ;  /* 0x000000098a004986 */ /* 0x0001e8000c101106 */
[----:B0-----:R-:W3:Y:S01]  /*84f40*/  LDL.LU.64 R138, [R1+0x1eb8] ;  /* 0x001eb800018a7983 */ /* 0x001ee20000300a00 */
[C---:B------:R-:W-:Y:S02]  /*84f50*/  LOP3.LUT P5, RZ, R8.reuse, 0x40, RZ, 0xc0, !PT ;  /* 0x0000004008ff7812 */ /* 0x040fe400078ac0ff */
[C---:B------:R-:W-:Y:S02]  /*84f60*/  LOP3.LUT P6, RZ, R8.reuse, 0x80, RZ, 0xc0, !PT ;  /* 0x0000008008ff7812 */ /* 0x040fe400078cc0ff */
[----:B------:R-:W-:Y:S02]  /*84f70*/  LOP3.LUT P0, RZ, R8, 0x100, RZ, 0xc0, !PT ;  /* 0x0000010008ff7812 */ /* 0x000fe4000780c0ff */
[----:B------:R-:W-:-:S02]  /*84f80*/  PRMT R143, R143, 0x7773, RZ ;  /* 0x000077738f8f7816 */ /* 0x000fc400000000ff */
[----:B------:R-:W-:-:S05]  /*84f90*/  LOP3.LUT P1, RZ, R8, 0x200, RZ, 0xc0, !PT ;  /* 0x0000020008ff7812 */ /* 0x000fca000782c0ff */
[----:B--2---:R0:W-:Y:S01]  /*84fa0*/  @P5 STG.E.U8 desc[UR6][R168.64], R143 ;  /* 0x0000008fa8005986 */ /* 0x0041e2000c101106 */
[----:B------:R-:W-:-:S03]  /*84fb0*/  LOP3.LUT P2, RZ, R8, 0x400, RZ, 0xc0, !PT ;  /* 0x0000040008ff7812 */ /* 0x000fc6000784c0ff */
[----:B0-----:R-:W2:Y:S01]  /*84fc0*/  LDL.LU.64 R168, [R1+0x5f8] ;  /* 0x0005f80001a87983 */ /* 0x001ea20000300a00 */
[----:B------:R-:W-:Y:S02]  /*84fd0*/  LOP3.LUT P3, RZ, R8, 0x800, RZ, 0xc0, !PT ;  /* 0x0000080008ff7812 */ /* 0x000fe4000786c0ff */
[----:B----4-:R-:W-:-:S05]  /*84fe0*/  PRMT R9, R136, 0x7770, RZ ;  /* 0x0000777088097816 */ /* 0x010fca00000000ff */
[----:B------:R0:W-:Y:S02]  /*84ff0*/  @P6 STG.E.U8 desc[UR6][R170.64], R9 ;  /* 0x00000009aa006986 */ /* 0x0001e4000c101106 */
[----:B0-----:R-:W-:Y:S02]  /*85000*/  PRMT R9, R136, 0x7771, RZ ;  /* 0x0000777188097816 */ /* 0x001fe400000000ff */
[----:B------:R-:W4:Y:S04]  /*85010*/  LDL.LU.64 R170, [R1+0x5f0] ;  /* 0x0005f00001aa7983 */ /* 0x000f280000300a00 */
[----:B------:R0:W-:Y:S02]  /*85020*/  @P0 STG.E.U8 desc[UR6][R172.64], R9 ;  /* 0x00000009ac000986 */ /* 0x0001e4000c101106 */
[----:B0-----:R-:W-:-:S02]  /*85030*/  PRMT R9, R137, 0x7770, RZ ;  /* 0x0000777089097816 */ /* 0x001fc400000000ff */
[----:B------:R-:W4:Y:S04]  /*85040*/  LDL.LU.64 R172, [R1+0x5e8] ;  /* 0x0005e80001ac7983 */ /* 0x000f280000300a00 */
[----:B------:R0:W-:Y:S02]  /*85050*/  @P1 STG.E.U8 desc[UR6][R174.64], R9 ;  /* 0x00000009ae001986 */ /* 0x0001e4000c101106 */
[----:B0-----:R-:W-:Y:S02]  /*85060*/  PRMT R9, R137, 0x7771, RZ ;  /* 0x0000777189097816 */ /* 0x001fe400000000ff */
[----:B------:R-:W4:Y:S04]  /*85070*/  LDL.LU.64 R174, [R1+0x5e0] ;  /* 0x0005e00001ae7983 */ /* 0x000f280000300a00 */
[----:B------:R0:W-:Y:S04]  /*85080*/  @P2 STG.E.U8 desc[UR6][R176.64], R9 ;  /* 0x00000009b0002986 */ /* 0x0001e8000c101106 */
[----:B0-----:R-:W4:Y:S04]  /*85090*/  LDL.LU.64 R176, [R1+0x5d8] ;  /* 0x0005d80001b07983 */ /* 0x001f280000300a00 */
[----:B------:R-:W4:Y:S01]  /*850a0*/  LDL.LU.64 R160, [R1+0x5d0] ;  /* 0x0005d00001a07983 */ /* 0x000f220000300a00 */
[----:B---3--:R-:W-:-:S05]  /*850b0*/  PRMT R9, R138, 0x7770, RZ ;  /* 0x000077708a097816 */ /* 0x008fca00000000ff */
[----:B------:R0:W-:Y:S04]  /*850c0*/  @P3 STG.E.U8 desc[UR6][R178.64], R9 ;  /* 0x00000009b2003986 */ /* 0x0001e8000c101106 */
[----:B0-----:R-:W3:Y:S04]  /*850d0*/  LDL.LU.64 R178, [R1+0x5c8] ;  /* 0x0005c80001b27983 */ /* 0x001ee80000300a00 */
[----:B------:R-:W3:Y:S04]  /*850e0*/  LDL.LU.64 R162, [R1+0x5b8] ;  /* 0x0005b80001a27983 */ /* 0x000ee80000300a00 */
[----:B------:R-:W3:Y:S01]  /*850f0*/  LDL.LU.64 R164, [R1+0x5b0] ;  /* 0x0005b00001a47983 */ /* 0x000ee20000300a00 */
[----:B------:R-:W-:-:S02]  /*85100*/  LOP3.LUT P4, RZ, R8, 0x1000000, RZ, 0xc0, !PT ;  /* 0x0100000008ff7812 */ /* 0x000fc4000788c0ff */
[----:B------:R-:W-:Y:S01]  /*85110*/  LOP3.LUT R2, R2, 0xefffffff, RZ, 0xc0, !PT ;  /* 0xefffffff02027812 */ /* 0x000fe200078ec0ff */
[----:B------:R-:W3:Y:S10]  /*85120*/  LDL.LU.64 R166, [R1+0x5a0] ;  /* 0x0005a00001a67983 */ /* 0x000ef40000300a00 */
        /* <DEDUP_REMOVED lines=17> */
[----:B------:R-:W-:Y:S02]  /*85240*/  LOP3.LUT P0, RZ, R8, 0x1000, RZ, 0xc0, !PT ;  /* 0x0000100008ff7812 */ /* 0x000fe4000780c0ff */
[----:B------:R-:W-:Y:S02]  /*85250*/  LOP3.LUT R4, R4, 0xfffffffb, RZ, 0xc0, !PT ;  /* 0xfffffffb04047812 */ /* 0x000fe400078ec0ff */
[----:B------:R-:W-:Y:S02]  /*85260*/  LOP3.LUT P1, RZ, R8, 0x2000, RZ, 0xc0, !PT ;  /* 0x0000200008ff7812 */ /* 0x000fe4000782c0ff */
[----:B------:R-:W-:-:S05]  /*85270*/  PRMT R9, R138, 0x7771, RZ ;  /* 0x000077718a097816 */ /* 0x000fca00000000ff */
[----:B------:R-:W-:Y:S02]  /*85280*/  @P4 LOP3.LUT R4, R4, 0x4, RZ, 0xfc, !PT ;  /* 0x0000000404044812 */ /* 0x000fe400078efcff */
[C---:B------:R-:W-:Y:S01]  /*85290*/  LOP3.LUT P4, RZ, R8.reuse, 0x20000, RZ, 0xc0, !PT ;  /* 0x0002000008ff7812 */ /* 0x040fe2000788c0ff */
[----:B--2---:R0:W-:Y:S01]  /*852a0*/  @P0 STG.E.U8 desc[UR6][R168.64], R9 ;  /* 0x00000009a8000986 */ /* 0x0041e2000c101106 */
[----:B------:R-:W-:Y:S02]  /*852b0*/  LOP3.LUT P2, RZ, R8, 0x4000, RZ, 0xc0, !PT ;  /* 0x0000400008ff7812 */ /* 0x000fe4000784c0ff */
[----:B------:R-:W-:Y:S02]  /*852c0*/  LOP3.LUT R4, R4, 0xfffffff7, RZ, 0xc0, !PT ;  /* 0xfffffff704047812 */ /* 0x000fe400078ec0ff */
[----:B------:R-:W-:Y:S02]  /*852d0*/  LOP3.LUT P3, RZ, R8, 0x8000, RZ, 0xc0, !PT ;  /* 0x0000800008ff7812 */ /* 0x000fe4000786c0ff */
[----:B0-----:R-:W-:Y:S01]  /*852e0*/  PRMT R9, R139, 0x7770, RZ ;  /* 0x000077708b097816 */ /* 0x001fe200000000ff */
[----:B------:R-:W2:Y:S04]  /*852f0*/  LDL.LU.64 R168, [R1+0x598] ;  /* 0x0005980001a87983 */ /* 0x000ea80000300a00 */
[----:B------:R-:W-:-:S02]  /*85300*/  @P4 LOP3.LUT R4, R4, 0x8, RZ, 0xfc, !PT ;  /* 0x0000000804044812 */ /* 0x000fc400078efcff */
[----:B------:R-:W-:Y:S01]  /*85310*/  LOP3.LUT P4, RZ, R8, 0x10000, RZ, 0xc0, !PT ;  /* 0x0001000008ff7812 */ /* 0x000fe2000788c0ff */
[----:B----4-:R0:W-:Y:S02]  /*85320*/  @P1 STG.E.U8 desc[UR6][R170.64], R9 ;  /* 0x00000009aa001986 */ /* 0x0101e4000c101106 */
[----:B0-----:R-:W-:Y:S02]  /*85330*/  PRMT R9, R139, 0x7771, RZ ;  /* 0x000077718b097816 */ /* 0x001fe400000000ff */
[----:B------:R-:W4:Y:S04]  /*85340*/  LDL.LU.64 R170, [R1+0x590] ;  /* 0x0005900001aa7983 */ /* 0x000f280000300a00 */
[----:B------:R0:W-:Y:S02]  /*85350*/  @P2 STG.E.U8 desc[UR6][R172.64], R9 ;  /* 0x00000009ac002986 */ /* 0x0001e4000c101106 */
[----:B0-----:R-:W-:-:S02]  /*85360*/  PRMT R9, R136, 0x7772, RZ ;  /* 0x0000777288097816 */ /* 0x001fc400000000ff */
[----:B------:R-:W4:Y:S01]  /*85370*/  LDL.LU.64 R172, [R1+0x588] ;  /* 0x0005880001ac7983 */ /* 0x000f220000300a00 */
[----:B------:R-:W-:-:S03]  /*85380*/  PRMT R136, R136, 0x7773, RZ ;  /* 0x0000777388887816 */ /* 0x000fc600000000ff */
[----:B------:R0:W-:Y:S02]  /*85390*/  @P3 STG.E.U8 desc[UR6][R174.64], R9 ;  /* 0x00000009ae003986 */ /* 0x0001e4000c101106 */
[C---:B0-----:R-:W-:Y:S02]  /*853a0*/  PRMT R9, R137.reuse, 0x7772, RZ ;  /* 0x0000777289097816 */ /* 0x041fe400000000ff */
[----:B------:R-:W4:Y:S04]  /*853b0*/  LDL.LU.64 R174, [R1+0x580] ;  /* 0x0005800001ae7983 */ /* 0x000f280000300a00 */
[----:B------:R0:W-:Y:S01]  /*853c0*/  @P4 STG.E.U8 desc[UR6][R176.64], R136 ;  /* 0x00000088b0004986 */ /* 0x0001e2000c101106 */
[C---:B------:R-:W-:Y:S02]  /*853d0*/  LOP3.LUT P4, RZ, R4.reuse, 0x8, RZ, 0xc0, !PT ;  /* 0x0000000804ff7812 */ /* 0x040fe4000788c0ff */
[----:B------:R-:W-:Y:S01]  /*853e0*/  PRMT R137, R137, 0x7773, RZ ;  /* 0x0000777389897816 */ /* 0x000fe200000000ff */
[----:B0-----:R-:W4:Y:S10]  /*853f0*/  LDL.LU.64 R176, [R1+0x578] ;  /* 0x0005780001b07983 */ /* 0x001f340000300a00 */
[----:B------:R0:W-:Y:S01]  /*85400*/  @P4 STG.E.U8 desc[UR6][R160.64], R9 ;  /* 0x00000009a0004986 */ /* 0x0001e2000c101106 */
[----:B------:R-:W-:-:S02]  /*85410*/  LOP3.LUT P4, RZ, R4, 0x4, RZ, 0xc0, !PT ;  /* 0x0000000404ff7812 */ /* 0x000fc4000788c0ff */
[C---:B0-----:R-:W-:Y:S02]  /*85420*/  PRMT R9, R138.reuse, 0x7772, RZ ;  /* 0x000077728a097816 */ /* 0x041fe400000000ff */
[----:B------:R-:W-:-:S09]  /*85430*/  PRMT R138, R138, 0x7773, RZ ;  /* 0x000077738a8a7816 */ /* 0x000fd200000000ff */
[----:B---3--:R0:W-:Y:S01]  /*85440*/  @P4 STG.E.U8 desc[UR6][R178.64], R137 ;  /* 0x00000089b2004986 */ /* 0x0081e2000c101106 */
[----:B------:R-:W-:-:S03]  /*85450*/  LOP3.LUT P4, RZ, R4, 0x2, RZ, 0xc0, !PT ;  /* 0x0000000204ff7812 */ /* 0x000fc6000788c0ff */
[----:B0-----:R-:W3:Y:S10]  /*85460*/  LDL.LU.64 R178, [R1+0x568] ;  /* 0x0005680001b27983 */ /* 0x001ef40000300a00 */
[----:B------:R0:W-:Y:S01]  /*85470*/  @P4 STG.E.U8 desc[UR6][R132.64], R9 ;  /* 0x0000000984004986 */ /* 0x0001e2000c101106 */
[----:B------:R-:W-:-:S03]  /*85480*/  LOP3.LUT P4, RZ, R4, 0x1, RZ, 0xc0, !PT ;  /* 0x0000000104ff7812 */ /* 0x000fc6000788c0ff */
[----:B0-----:R-:W2:Y:S10]  /*85490*/  LDL.LU.64 R132, [R1+0x1eb0] ;  /* 0x001eb00001847983 */ /* 0x001eb40000300a00 */
[----:B------:R-:W-:Y:S01]  /*854a0*/  @P4 STG.E.U8 desc[UR6][R162.64], R138 ;  /* 0x0000008aa2004986 */ /* 0x000fe2000c101106 */
[----:B------:R-:W-:-:S02]  /*854b0*/  LOP3.LUT P4, RZ, R2, 0x80000000, RZ, 0xc0, !PT ;  /* 0x8000000002ff7812 */ /* 0x000fc4000788c0ff */
[C---:B------:R-:W-:Y:S02]  /*854c0*/  PRMT R4, R139.reuse, 0x7772, RZ ;  /* 0x000077728b047816 */ /* 0x040fe400000000ff */
[----:B------:R-:W-:-:S09]  /*854d0*/  PRMT R139, R139, 0x7773, RZ ;  /* 0x000077738b8b7816 */ /* 0x000fd200000000ff */
[----:B------:R-:W-:Y:S01]  /*854e0*/  @P4 STG.E.U8 desc[UR6][R164.64], R4 ;  /* 0x00000004a4004986 */ /* 0x000fe2000c101106 */
[----:B------:R-:W-:-:S13]  /*854f0*/  LOP3.LUT P4, RZ, R2, 0x40000000, RZ, 0xc0, !PT ;  /* 0x4000000002ff7812 */ /* 0x000fda000788c0ff */
[----:B------:R0:W-:Y:S04]  /*85500*/  @P4 STG.E.U8 desc[UR6][R134.64], R139 ;  /* 0x0000008b86004986 */ /* 0x0001e8000c101106 */
[----:B0-----:R-:W3:Y:S01]  /*85510*/  LDL.LU.64 R134, [R1+0x1ea8] ;  /* 0x001ea80001867983 */ /* 0x001ee20000300a00 */
[----:B------:R-:W-:Y:S02]  /*85520*/  LOP3.LUT P4, RZ, R2, 0x20000000, RZ, 0xc0, !PT ;  /* 0x2000000002ff7812 */ /* 0x000fe4000788c0ff */
[C---:B------:R-:W-:Y:S02]  /*85530*/  LOP3.LUT P5, RZ, R6.reuse, 0x1000, RZ, 0xc0, !PT ;  /* 0x0000100006ff7812 */ /* 0x040fe400078ac0ff */
[C---:B------:R-:W-:Y:S02]  /*85540*/  LOP3.LUT P6, RZ, R6.reuse, 0x800, RZ, 0xc0, !PT ;  /* 0x0000080006ff7812 */ /* 0x040fe400078cc0ff */
[----:B------:R-:W-:-:S02]  /*85550*/  LOP3.LUT P0, RZ, R6, 0x400, RZ, 0xc0, !PT ;  /* 0x0000040006ff7812 */ /* 0x000fc4000780c0ff */
        /* <DEDUP_REMOVED lines=8> */
[----:B----4-:R0:W-:Y:S02]  /*855e0*/  @P5 STG.E.U8 desc[UR6][R170.64], R4 ;  /* 0x00000004aa005986 */ /* 0x0101e4000c101106 */
[----:B0-----:R-:W-:-:S05]  /*855f0*/  PRMT R4, R133, 0x7771, RZ ;  /* 0x0000777185047816 */ /* 0x001fca00000000ff */
[----:B------:R3:W-:Y:S02]  /*85600*/  @P6 STG.E.U8 desc[UR6][R172.64], R4 ;  /* 0x00000004ac006986 */ /* 0x0007e4000c101106 */
[----:B---3--:R-:W-:-:S05]  /*85610*/  PRMT R4, R134, 0x7770, RZ ;  /* 0x0000777086047816 */ /* 0x008fca00000000ff */
[----:B------:R0:W-:Y:S02]  /*85620*/  @P0 STG.E.U8 desc[UR6][R174.64], R4 ;  /* 0x00000004ae000986 */ /* 0x0001e4000c101106 */
        /* <DEDUP_REMOVED lines=9> */
[----:B------:R-:W4:Y:S01]  /*856c0*/  LDL.LU.64 R176, [R1+0x540] ;  /* 0x0005400001b07983 */ /* 0x000f220000300a00 */
[----:B------:R-:W-:-:S02]  /*856d0*/  LOP3.LUT R2, R2, 0xffefffff, RZ, 0xc0, !PT ;  /* 0xffefffff02027812 */ /* 0x000fc400078ec0ff */
[C---:B------:R-:W-:Y:S02]  /*856e0*/  LOP3.LUT P3, RZ, R6.reuse, 0x80, RZ, 0xc0, !PT ;  /* 0x0000008006ff7812 */ /* 0x040fe4000786c0ff */
[C---:B------:R-:W-:Y:S02]  /*856f0*/  LOP3.LUT P0, RZ, R6.reuse, 0x40, RZ, 0xc0, !PT ;  /* 0x0000004006ff7812 */ /* 0x040fe4000780c0ff */
[----:B------:R-:W-:Y:S02]  /*85700*/  PRMT R4, R135, 0x7771, RZ ;  /* 0x0000777187047816 */ /* 0x000fe400000000ff */
[C---:B------:R-:W-:Y:S02]  /*85710*/  LOP3.LUT P1, RZ, R6.reuse, 0x20, RZ, 0xc0, !PT ;  /* 0x0000002006ff7812 */ /* 0x040fe4000782c0ff */
[----:B------:R-:W-:-:S05]  /*85720*/  LOP3.LUT P2, RZ, R6, 0x10, RZ, 0xc0, !PT ;  /* 0x0000001006ff7812 */ /* 0x000fca000784c0ff */
[----:B------:R0:W-:Y:S01]  /*85730*/  @P3 STG.E.U8 desc[UR6][R178.64], R4 ;  /* 0x00000004b2003986 */ /* 0x0001e2000c101106 */
[----:B------:R-:W-:Y:S02]  /*85740*/  LOP3.LUT P3, RZ, R6, 0x8, RZ, 0xc0, !PT ;  /* 0x0000000806ff7812 */ /* 0x000fe4000786c0ff */
[C---:B0-----:R-:W-:Y:S01]  /*85750*/  PRMT R4, R132.reuse, 0x7772, RZ ;  /* 0x0000777284047816 */ /* 0x041fe200000000ff */
[----:B------:R-:W4:Y:S01]  /*85760*/  LDL.LU.64 R178, [R1+0x530] ;  /* 0x0005300001b27983 */ /* 0x000f220000300a00 */
[----:B------:R-:W-:-:S03]  /*85770*/  PRMT R132, R132, 0x7773, RZ ;  /* 0x0000777384847816 */ /* 0x000fc600000000ff */
[----:B------:R-:W4:Y:S04]  /*85780*/  LDL.LU.64 R158, [R1+0x528] ;  /* 0x00052800019e7983 */ /* 0x000f280000300a00 */
[----:B------:R-:W4:Y:S04]  /*85790*/  LDL.LU.64 R160, [R1+0x518] ;  /* 0x0005180001a07983 */ /* 0x000f280000300a00 */
[----:B------:R-:W4:Y:S04]  /*857a0*/  LDL.LU.64 R162, [R1+0x510] ;  /* 0x0005100001a27983 */ /* 0x000f280000300a00 */
[----:B------:R-:W4:Y:S04]  /*857b0*/  LDL.LU.64 R164, [R1+0x508] ;  /* 0x0005080001a47983 */ /* 0x000f280000300a00 */
[----:B------:R-:W4:Y:S01]  /*857c0*/  LDL.LU.64 R166, [R1+0x500] ;  /* 0x0005000001a67983 */ /* 0x000f220000300a00 */
[----:B--2---:R-:W-:-:S13]  /*857d0*/  LOP3.LUT P4, RZ, R244, 0x4000000, RZ, 0xc0, !PT ;  /* 0x04000000f4ff7812 */ /* 0x004fda000788c0ff */
        /* <DEDUP_REMOVED lines=21> */
[----:B---3--:R0:W-:Y:S10]  /*85930*/  @P0 STG.E.U8 desc[UR6][R168.64], R4 ;  /* 0x00000004a8000986 */ /* 0x0081f4000c101106 */
[----:B------:R-:W-:-:S02]  /*85940*/  @P4 LOP3.LUT R2, R2, 0x8000000, RZ, 0xfc, !PT ;  /* 0x0800000002024812 */ /* 0x000fc400078efcff */
[----:B------:R-:W-:Y:S02]  /*85950*/  LOP3.LUT P4, RZ, R6, 0x4, RZ, 0xc0, !PT ;  /* 0x0000000406ff7812 */ /* 0x000fe4000788c0ff */
[C---:B0-----:R-:W-:Y:S01]  /*85960*/  PRMT R4, R133.reuse, 0x7772, RZ ;  /* 0x0000777285047816 */ /* 0x041fe200000000ff */
[----:B----4-:R-:W-:Y:S01]  /*85970*/  @P1 STG.E.U8 desc[UR6][R170.64], R132 ;  /* 0x00000084aa001986 */ /* 0x010fe2000c101106 */
[----:B------:R-:W-:-:S03]  /*85980*/  PRMT R133, R133, 0x7773, RZ ;  /* 0x0000777385857816 */ /* 0x000fc600000000ff */
[----:B------:R0:W-:Y:S04]  /*85990*/  @P2 STG.E.U8 desc[UR6][R172.64], R4 ;  /* 0x00000004ac002986 */ /* 0x0001e8000c101106 */
[----:B------:R-:W-:Y:S04]  /*859a0*/  @P3 STG.E.U8 desc[UR6][R174.64], R133 ;  /* 0x00000085ae003986 */ /* 0x000fe8000c101106 */
[----:B------:R-:W2:Y:S01]  /*859b0*/  LDL.LU.64 R168, [R1+0x4f8] ;  /* 0x0004f80001a87983 */ /* 0x000ea20000300a00 */
[----:B0-----:R-:W-:-:S03]  /*859c0*/  PRMT R4, R134, 0x7772, RZ ;  /* 0x0000777286047816 */ /* 0x001fc600000000ff */
[----:B------:R-:W3:Y:S04]  /*859d0*/  LDL.LU.64 R170, [R1+0x4f0] ;  /* 0x0004f00001aa7983 */ /* 0x000ee80000300a00 */
[----:B------:R-:W-:Y:S01]  /*859e0*/  @P4 STG.E.U8 desc[UR6][R176.64], R4 ;  /* 0x00000004b0004986 */ /* 0x000fe2000c101106 */
[----:B------:R-:W-:Y:S02]  /*859f0*/  LOP3.LUT P4, RZ, R2, 0x8000000, RZ, 0xc0, !PT ;  /* 0x0800000002ff7812 */ /* 0x000fe4000788c0ff */
[----:B------:R-:W-:Y:S01]  /*85a00*/  PRMT R134, R134, 0x7773, RZ ;  /* 0x0000777386867816 */ /* 0x000fe200000000ff */
[----:B------:R-:W4:Y:S10]  /*85a10*/  LDL.LU.64 R172, [R1+0x4e8] ;  /* 0x0004e80001ac7983 */ /* 0x000f340000300a00 */
[----:B------:R0:W-:Y:S04]  /*85a20*/  @P4 STG.E.U8 desc[UR6][R128.64], R134 ;  /* 0x0000008680004986 */ /* 0x0001e8000c101106 */
[----:B0-----:R-:W2:Y:S01]  /*85a30*/  LDL.LU.64 R128, [R1+0x1e98] ;  /* 0x001e980001807983 */ /* 0x001ea20000300a00 */
[----:B------:R-:W-:-:S02]  /*85a40*/  LOP3.LUT P4, RZ, R2, 0x4000000, RZ, 0xc0, !PT ;  /* 0x0400000002ff7812 */ /* 0x000fc4000788c0ff */
[C---:B------:R-:W-:Y:S01]  /*85a50*/  PRMT R4, R135.reuse, 0x7772, RZ ;  /* 0x0000777287047816 */ /* 0x040fe200000000ff */
[----:B------:R-:W4:Y:S01]  /*85a60*/  LDL.LU.64 R174, [R1+0x4e0] ;  /* 0x0004e00001ae7983 */ /* 0x000f220000300a00 */
[----:B------:R-:W-:-:S03]  /*85a70*/  PRMT R135, R135, 0x7773, RZ ;  /* 0x0000777387877816 */ /* 0x000fc600000000ff */
[----:B------:R-:W4:Y:S06]  /*85a80*/  LDL.LU.64 R176, [R1+0x4d8] ;  /* 0x0004d80001b07983 */ /* 0x000f2c0000300a00 */
[----:B------:R0:W-:Y:S01]  /*85a90*/  @P4 STG.E.U8 desc[UR6][R178.64], R4 ;  /* 0x00000004b2004986 */ /* 0x0001e2000c101106 */
[----:B------:R-:W-:-:S03]  /*85aa0*/  LOP3.LUT P4, RZ, R2, 0x2000000, RZ, 0xc0, !PT ;  /* 0x0200000002ff7812 */ /* 0x000fc6000788c0ff */
[----:B0-----:R-:W4:Y:S10]  /*85ab0*/  LDL.LU.64 R178, [R1+0x4d0] ;  /* 0x0004d00001b27983 */ /* 0x001f340000300a00 */
[----:B------:R-:W-:Y:S01]  /*85ac0*/  @P4 STG.E.U8 desc[UR6][R158.64], R135 ;  /* 0x000000879e004986 */ /* 0x000fe2000c101106 */
[----:B------:R-:W-:-:S02]  /*85ad0*/  LOP3.LUT P4, RZ, R2, 0x1000000, RZ, 0xc0, !PT ;  /* 0x0100000002ff7812 */ /* 0x000fc4000788c0ff */
[----:B--2---:R-:W-:-:S11]  /*85ae0*/  PRMT R4, R128, 0x7770, RZ ;  /* 0x0000777080047816 */ /* 0x004fd600000000ff */
[----:B------:R0:W-:Y:S04]  /*85af0*/  @P4 STG.E.U8 desc[UR6][R130.64], R4 ;  /* 0x0000000482004986 */ /* 0x0001e8000c101106 */
[----:B0-----:R-:W2:Y:S01]  /*85b00*/  LDL.LU.64 R130, [R1+0x1e90] ;  /* 0x001e900001827983 */ /* 0x001ea20000300a00 */
[----:B------:R-:W-:Y:S02]  /*85b10*/  LOP3.LUT P4, RZ, R2, 0x800000, RZ, 0xc0, !PT ;  /* 0x0080000002ff7812 */ /* 0x000fe4000788c0ff */
[----:B------:R-:W-:-:S11]  /*85b20*/  PRMT R4, R128, 0x7771, RZ ;  /* 0x0000777180047816 */ /* 0x000fd600000000ff */
        /* <DEDUP_REMOVED lines=15> */
[----:B------:R0:W-:Y:S02]  /*85c20*/  @P4 STG.E.U8 desc[UR6][R166.64], R4 ;  /* 0x00000004a6004986 */ /* 0x0001e4000c101106 */
[----:B0-----:R-:W-:-:S05]  /*85c30*/  PRMT R4, R130, 0x7771, RZ ;  /* 0x0000777182047816 */ /* 0x001fca00000000ff */
[----:B------:R0:W-:Y:S02]  /*85c40*/  @P5 STG.E.U8 desc[UR6][R168.64], R4 ;  /* 0x00000004a8005986 */ /* 0x0001e4000c101106 */
[----:B0-----:R-:W-:-:S05]  /*85c50*/  PRMT R4, R131, 0x7770, RZ ;  /* 0x0000777083047816 */ /* 0x001fca00000000ff */
[----:B---3--:R0:W-:Y:S02]  /*85c60*/  @P6 STG.E.U8 desc[UR6][R170.64], R4 ;  /* 0x00000004aa006986 */ /* 0x0081e4000c101106 */
[----:B0-----:R-:W-:-:S05]  /*85c70*/  PRMT R4, R131, 0x7771, RZ ;  /* 0x0000777183047816 */ /* 0x001fca00000000ff */
[----:B----4-:R0:W-:Y:S02]  /*85c80*/  @P0 STG.E.U8 desc[UR6][R172.64], R4 ;  /* 0x00000004ac000986 */ /* 0x0101e4000c101106 */
[C---:B0-----:R-:W-:Y:S02]  /*85c90*/  PRMT R4, R128.reuse, 0x7772, RZ ;  /* 0x0000777280047816 */ /* 0x041fe400000000ff */
[----:B------:R-:W-:-:S03]  /*85ca0*/  PRMT R128, R128, 0x7773, RZ ;  /* 0x0000777380807816 */ /* 0x000fc600000000ff */
[----:B------:R0:W-:Y:S04]  /*85cb0*/  @P1 STG.E.U8 desc[UR6][R174.64], R4 ;  /* 0x00000004ae001986 */ /* 0x0001e8000c101106 */
[----:B------:R-:W-:Y:S01]  /*85cc0*/  @P2 STG.E.U8 desc[UR6][R176.64], R128 ;  /* 0x00000080b0002986 */ /* 0x000fe2000c101106 */
[----:B0-----:R-:W-:-:S05]  /*85cd0*/  PRMT R4, R129, 0x7772, RZ ;  /* 0x0000777281047816 */ /* 0x001fca00000000ff */
[----:B------:R0:W-:Y:S04]  /*85ce0*/  @P3 STG.E.U8 desc[UR6][R178.64], R4 ;  /* 0x00000004b2003986 */ /* 0x0001e8000c101106 */
[----:B0-----:R-:W2:Y:S04]  /*85cf0*/  LDL.LU.64 R178, [R1+0x4c8] ;  /* 0x0004c80001b27983 */ /* 0x001ea80000300a00 */
[----:B------:R-:W3:Y:S01]  /*85d00*/  LDL.LU.64 R172, [R1+0x4c0] ;  /* 0x0004c00001ac7983 */ /* 0x000ee20000300a00 */
[C---:B------:R-:W-:Y:S02]  /*85d10*/  LOP3.LUT P0, RZ, R244.reuse, 0x80000, RZ, 0xc0, !PT ;  /* 0x00080000f4ff7812 */ /* 0x040fe4000780c0ff */
[C---:B------:R-:W-:Y:S01]  /*85d20*/  LOP3.LUT P1, RZ, R244.reuse, 0x40000, RZ, 0xc0, !PT ;  /* 0x00040000f4ff7812 */ /* 0x040fe2000782c0ff */
[----:B------:R-:W4:Y:S01]  /*85d30*/  LDL.LU.64 R174, [R1+0x4b0] ;  /* 0x0004b00001ae7983 */ /* 0x000f220000300a00 */
[----:B------:R-:W-:-:S02]  /*85d40*/  LOP3.LUT P2, RZ, R244, 0x20000, RZ, 0xc0, !PT ;  /* 0x00020000f4ff7812 */ /* 0x000fc4000784c0ff */
[----:B------:R-:W-:Y:S01]  /*85d50*/  PRMT R129, R129, 0x7773, RZ ;  /* 0x0000777381817816 */ /* 0x000fe200000000ff */
[----:B------:R-:W4:Y:S01]  /*85d60*/  LDL.LU.64 R176, [R1+0x4a8] ;  /* 0x0004a80001b07983 */ /* 0x000f220000300a00 */
[C---:B------:R-:W-:Y:S02]  /*85d70*/  PRMT R4, R130.reuse, 0x7772, RZ ;  /* 0x0000777282047816 */ /* 0x040fe400000000ff */
        /* <DEDUP_REMOVED lines=12> */
[----:B--2---:R0:W-:Y:S04]  /*85e40*/  @P0 STG.E.U8 desc[UR6][R178.64], R129 ;  /* 0x00000081b2000986 */ /* 0x0041e8000c101106 */
[----:B---3--:R-:W-:Y:S04]  /*85e50*/  @P1 STG.E.U8 desc[UR6][R172.64], R4 ;  /* 0x00000004ac001986 */ /* 0x008fe8000c101106 */
[----:B------:R1:W-:Y:S04]  /*85e60*/  @P2 STG.E.U8 desc[UR6][R124.64], R130 ;  /* 0x000000827c002986 */ /* 0x0003e8000c101106 */
[----:B0-----:R-:W2:Y:S04]  /*85e70*/  LDL.LU.64 R178, [R1+0x498] ;  /* 0x0004980001b27983 */ /* 0x001ea80000300a00 */
[----:B------:R-:W3:Y:S04]  /*85e80*/  LDL.LU.64 R156, [R1+0x490] ;  /* 0x00049000019c7983 */ /* 0x000ee80000300a00 */
[----:B------:R-:W3:Y:S04]  /*85e90*/  LDL.LU.64 R158, [R1+0x488] ;  /* 0x00048800019e7983 */ /* 0x000ee80000300a00 */
[----:B------:R-:W3:Y:S04]  /*85ea0*/  LDL.LU.64 R160, [R1+0x480] ;  /* 0x0004800001a07983 */ /* 0x000ee80000300a00 */
[----:B-1----:R-:W2:Y:S01]  /*85eb0*/  LDL.LU.64 R124, [R1+0x1e88] ;  /* 0x001e8800017c7983 */ /* 0x002ea20000300a00 */
[----:B------:R-:W-:-:S02]  /*85ec0*/  @P4 LOP3.LUT R2, R2, 0x8000, RZ, 0xfc, !PT ;  /* 0x0000800002024812 */ /* 0x000fc400078efcff */
[----:B------:R-:W-:Y:S01]  /*85ed0*/  LOP3.LUT P4, RZ, R244, 0x800, RZ, 0xc0, !PT ;  /* 0x00000800f4ff7812 */ /* 0x000fe2000788c0ff */
[----:B------:R-:W3:Y:S01]  /*85ee0*/  LDL.LU.64 R162, [R1+0x478] ;  /* 0x0004780001a27983 */ /* 0x000ee20000300a00 */
[----:B------:R-:W-:Y:S02]  /*85ef0*/  LOP3.LUT R2, R2, 0xfffeffff, RZ, 0xc0, !PT ;  /* 0xfffeffff02027812 */ /* 0x000fe400078ec0ff */
[----:B------:R-:W-:Y:S01]  /*85f00*/  LOP3.LUT P3, RZ, R244, 0x10000, RZ, 0xc0, !PT ;  /* 0x00010000f4ff7812 */ /* 0x000fe2000786c0ff */
[----:B------:R-:W3:Y:S01]  /*85f10*/  LDL.LU.64 R164, [R1+0x470] ;  /* 0x0004700001a47983 */ /* 0x000ee20000300a00 */
[----:B------:R-:W-:-:S07]  /*85f20*/  PRMT R4, R131, 0x7772, RZ ;  /* 0x0000777283047816 */ /* 0x000fce00000000ff */
[----:B------:R-:W-:Y:S01]  /*85f30*/  @P4 LOP3.LUT R2, R2, 0x10000, RZ, 0xfc, !PT ;  /* 0x0001000002024812 */ /* 0x000fe200078efcff */
[----:B------:R-:W3:Y:S01]  /*85f40*/  LDL.LU.64 R166, [R1+0x468] ;  /* 0x0004680001a67983 */ /* 0x000ee20000300a00 */
[----:B------:R-:W-:Y:S02]  /*85f50*/  LOP3.LUT P4, RZ, R244, 0x1000, RZ, 0xc0, !PT ;  /* 0x00001000f4ff7812 */ /* 0x000fe4000788c0ff */
[----:B------:R-:W-:Y:S02]  /*85f60*/  LOP3.LUT R2, R2, 0xfffdffff, RZ, 0xc0, !PT ;  /* 0xfffdffff02027812 */ /* 0x000fe400078ec0ff */
[----:B------:R-:W-:Y:S01]  /*85f70*/  PRMT R131, R131, 0x7773, RZ ;  /* 0x0000777383837816 */ /* 0x000fe200000000ff */
[----:B----4-:R2:W-:Y:S04]  /*85f80*/  @P3 STG.E.U8 desc[UR6][R174.64], R4 ;  /* 0x00000004ae003986 */ /* 0x0105e8000c101106 */
[----:B------:R-:W4:Y:S04]  /*85f90*/  LDL.LU.64 R168, [R1+0x460] ;  /* 0x0004600001a87983 */ /* 0x000f280000300a00 */
[----:B------:R-:W-:Y:S01]  /*85fa0*/  @P4 LOP3.LUT R2, R2, 0x20000, RZ, 0xfc, !PT ;  /* 0x0002000002024812 */ /* 0x000fe200078efcff */
        /* <DEDUP_REMOVED lines=8> */
[----:B------:R-:W-:-:S13]  /*86030*/  LOP3.LUT P4, RZ, R244, 0x8000, RZ, 0xc0, !PT ;  /* 0x00008000f4ff7812 */ /* 0x000fda000788c0ff */
[----:B------:R-:W-:Y:S01]  /*86040*/  @P4 STG.E.U8 desc[UR6][R176.64], R131 ;  /* 0x00000083b0004986 */ /* 0x000fe2000c101106 */
[----:B------:R-:W-:Y:S02]  /*86050*/  LOP3.LUT P4, RZ, R2, 0x80000, RZ, 0xc0, !PT ;  /* 0x0008000002ff7812 */ /* 0x000fe4000788c0ff */
[----:B--2---:R-:W-:-:S11]  /*86060*/  PRMT R4, R124, 0x7770, RZ ;  /* 0x000077707c047816 */ /* 0x004fd600000000ff */
[----:B------:R0:W-:Y:S04]  /*86070*/  @P4 STG.E.U8 desc[UR6][R126.64], R4 ;  /* 0x000000047e004986 */ /* 0x0001e8000c101106 */
[----:B0-----:R-:W2:Y:S01]  /*86080*/  LDL.LU.64 R126, [R1+0x1e80] ;  /* 0x001e8000017e7983 */ /* 0x001ea20000300a00 */
[----:B------:R-:W-:Y:S02]  /*86090*/  LOP3.LUT P4, RZ, R2, 0x40000, RZ, 0xc0, !PT ;  /* 0x0004000002ff7812 */ /* 0x000fe4000788c0ff */
[----:B------:R-:W-:Y:S01]  /*860a0*/  PRMT R4, R124, 0x7771, RZ ;  /* 0x000077717c047816 */ /* 0x000fe200000000ff */
[----:B------:R-:W4:Y:S04]  /*860b0*/  LDL.LU.64 R174, [R1+0x448] ;  /* 0x0004480001ae7983 */ /* 0x000f280000300a00 */
[----:B------:R-:W4:Y:S06]  /*860c0*/  LDL.LU.64 R176, [R1+0x440] ;  /* 0x0004400001b07983 */ /* 0x000f2c0000300a00 */
[----:B------:R0:W-:Y:S04]  /*860d0*/  @P4 STG.E.U8 desc[UR6][R178.64], R4 ;  /* 0x00000004b2004986 */ /* 0x0001e8000c101106 */
[----:B0-----:R-:W4:Y:S01]  /*860e0*/  LDL.LU.64 R178, [R1+0x438] ;  /* 0x0004380001b27983 */ /* 0x001f220000300a00 */
[----:B------:R-:W-:-:S02]  /*860f0*/  LOP3.LUT P4, RZ, R2, 0x20000, RZ, 0xc0, !PT ;  /* 0x0002000002ff7812 */ /* 0x000fc4000788c0ff */
[----:B------:R-:W-:-:S11]  /*86100*/  PRMT R4, R125, 0x7770, RZ ;  /* 0x000077707d047816 */ /* 0x000fd600000000ff */
[----:B---3--:R0:W-:Y:S01]  /*86110*/  @P4 STG.E.U8 desc[UR6][R156.64], R4 ;  /* 0x000000049c004986 */ /* 0x0081e2000c101106 */
        /* <DEDUP_REMOVED lines=20> */
[----:B------:R0:W-:Y:S02]  /*86260*/  @P4 STG.E.U8 desc[UR6][R166.64], R4 ;  /* 0x00000004a6004986 */ /* 0x0001e4000c101106 */
[C---:B0-----:R-:W-:Y:S02]  /*86270*/  PRMT R4, R124.reuse, 0x7772, RZ ;  /* 0x000077727c047816 */ /* 0x041fe400000000ff */
[----:B------:R-:W-:-:S03]  /*86280*/  PRMT R124, R124, 0x7773, RZ ;  /* 0x000077737c7c7816 */ /* 0x000fc600000000ff */
[----:B----4-:R0:W-:Y:S04]  /*86290*/  @P5 STG.E.U8 desc[UR6][R168.64], R4 ;  /* 0x00000004a8005986 */ /* 0x0101e8000c101106 */
[----:B------:R-:W-:Y:S01]  /*862a0*/  @P6 STG.E.U8 desc[UR6][R170.64], R124 ;  /* 0x0000007caa006986 */ /* 0x000fe2000c101106 */
[C---:B0-----:R-:W-:Y:S02]  /*862b0*/  PRMT R4, R125.reuse, 0x7772, RZ ;  /* 0x000077727d047816 */ /* 0x041fe400000000ff */
[----:B------:R-:W-:-:S03]  /*862c0*/  PRMT R125, R125, 0x7773, RZ ;  /* 0x000077737d7d7816 */ /* 0x000fc600000000ff */
[----:B------:R0:W-:Y:S01]  /*862d0*/  @P0 STG.E.U8 desc[UR6][R172.64], R4 ;  /* 0x00000004ac000986 */ /* 0x0001e2000c101106 */
[----:B------:R-:W-:-:S03]  /*862e0*/  LOP3.LUT P0, RZ, R244, 0x1, RZ, 0xc0, !PT ;  /* 0x00000001f4ff7812 */ /* 0x000fc6000780c0ff */
[----:B------:R1:W-:Y:S01]  /*862f0*/  @P1 STG.E.U8 desc[UR6][R174.64], R125 ;  /* 0x0000007dae001986 */ /* 0x0003e2000c101106 */
[----:B0-----:R-:W-:-:S03]  /*86300*/  PRMT R4, R126, 0x7772, RZ ;  /* 0x000077727e047816 */ /* 0x001fc600000000ff */
[----:B------:R-:W2:Y:S01]  /*86310*/  LDL.LU.64 R172, [R1+0x428] ;  /* 0x0004280001ac7983 */ /* 0x000ea20000300a00 */
[----:B------:R-:W-:-:S03]  /*86320*/  PRMT R126, R126, 0x7773, RZ ;  /* 0x000077737e7e7816 */ /* 0x000fc600000000ff */
[----:B------:R0:W-:Y:S04]  /*86330*/  @P2 STG.E.U8 desc[UR6][R176.64], R4 ;  /* 0x00000004b0002986 */ /* 0x0001e8000c101106 */
[----:B-1----:R-:W3:Y:S04]  /*86340*/  LDL.LU.64 R174, [R1+0x420] ;  /* 0x0004200001ae7983 */ /* 0x002ee80000300a00 */
[----:B------:R1:W-:Y:S01]  /*86350*/  @P3 STG.E.U8 desc[UR6][R178.64], R126 ;  /* 0x0000007eb2003986 */ /* 0x0003e2000c101106 */
[----:B0-----:R-:W-:-:S03]  /*86360*/  PRMT R4, R127, 0x7772, RZ ;  /* 0x000077727f047816 */ /* 0x001fc600000000ff */
[----:B------:R-:W4:Y:S04]  /*86370*/  LDL.LU.64 R176, [R1+0x410] ;  /* 0x0004100001b07983 */ /* 0x000f280000300a00 */
[----:B------:R0:W-:Y:S04]  /*86380*/  @P0 STG.E.U8 desc[UR6][R120.64], R4 ;  /* 0x0000000478000986 */ /* 0x0001e8000c101106 */
[----:B-1----:R-:W4:Y:S04]  /*86390*/  LDL.LU.64 R178, [R1+0x408] ;  /* 0x0004080001b27983 */ /* 0x002f280000300a00 */
[----:B------:R-:W4:Y:S04]  /*863a0*/  LDL.LU.64 R158, [R1+0x400] ;  /* 0x00040000019e7983 */ /* 0x000f280000300a00 */
[----:B0-----:R-:W3:Y:S01]  /*863b0*/  LDL.LU.64 R120, [R1+0x1e78] ;  /* 0x001e780001787983 */ /* 0x001ee20000300a00 */
[----:B------:R-:W-:-:S02]  /*863c0*/  LOP3.LUT P1, RZ, R245, 0x80000000, RZ, 0xc0, !PT ;  /* 0x80000000f5ff7812 */ /* 0x000fc4000782c0ff */
[C---:B------:R-:W-:Y:S01]  /*863d0*/  LOP3.LUT P2, RZ, R245.reuse, 0x40000000, RZ, 0xc0, !PT ;  /* 0x40000000f5ff7812 */ /* 0x040fe2000784c0ff */
[----:B------:R-:W4:Y:S01]  /*863e0*/  LDL.LU.64 R160, [R1+0x3f8] ;  /* 0x0003f80001a07983 */ /* 0x000f220000300a00 */
[----:B------:R-:W-:Y:S02]  /*863f0*/  LOP3.LUT P3, RZ, R245, 0x20000000, RZ, 0xc0, !PT ;  /* 0x20000000f5ff7812 */ /* 0x000fe4000786c0ff */
[----:B------:R-:W-:Y:S01]  /*86400*/  PRMT R127, R127, 0x7773, RZ ;  /* 0x000077737f7f7816 */ /* 0x000fe200000000ff */
        /* <DEDUP_REMOVED lines=11> */
[----:B------:R-:W-:-:S11]  /*864c0*/  LOP3.LUT R2, R2, 0xffffffbf, RZ, 0xc0, !PT ;  /* 0xffffffbf02027812 */ /* 0x000fd600078ec0ff */
[----:B------:R-:W-:Y:S01]  /*864d0*/  @P4 LOP3.LUT R2, R2, 0x40, RZ, 0xfc, !PT ;  /* 0x0000004002024812 */ /* 0x000fe200078efcff */
[----:B--2---:R-:W-:Y:S01]  /*864e0*/  @P1 STG.E.U8 desc[UR6][R172.64], R127 ;  /* 0x0000007fac001986 */ /* 0x004fe2000c101106 */
[----:B---3--:R-:W-:-:S05]  /*864f0*/  PRMT R4, R120, 0x7770, RZ ;  /* 0x0000777078047816 */ /* 0x008fca00000000ff */
[----:B------:R0:W-:Y:S02]  /*86500*/  @P2 STG.E.U8 desc[UR6][R174.64], R4 ;  /* 0x00000004ae002986 */ /* 0x0001e4000c101106 */
[----:B0-----:R-:W-:-:S05]  /*86510*/  PRMT R4, R120, 0x7771, RZ ;  /* 0x0000777178047816 */ /* 0x001fca00000000ff */
[----:B------:R0:W-:Y:S04]  /*86520*/  @P3 STG.E.U8 desc[UR6][R122.64], R4 ;  /* 0x000000047a003986 */ /* 0x0001e8000c101106 */
[----:B0-----:R-:W2:Y:S01]  /*86530*/  LDL.LU.64 R122, [R1+0x1e70] ;  /* 0x001e7000017a7983 */ /* 0x001ea20000300a00 */
[----:B------:R-:W-:Y:S02]  /*86540*/  LOP3.LUT P4, RZ, R245, 0x800000, RZ, 0xc0, !PT ;  /* 0x00800000f5ff7812 */ /* 0x000fe4000788c0ff */
[----:B------:R-:W-:Y:S01]  /*86550*/  LOP3.LUT R2, R2, 0xffffff7f, RZ, 0xc0, !PT ;  /* 0xffffff7f02027812 */ /* 0x000fe200078ec0ff */
[----:B------:R-:W3:Y:S01]  /*86560*/  LDL.LU.64 R170, [R1+0x3c8] ;  /* 0x0003c80001aa7983 */ /* 0x000ee20000300a00 */
[----:B------:R-:W-:-:S03]  /*86570*/  PRMT R4, R121, 0x7770, RZ ;  /* 0x0000777079047816 */ /* 0x000fc600000000ff */
[----:B------:R-:W3:Y:S04]  /*86580*/  LDL.LU.64 R172, [R1+0x3c0] ;  /* 0x0003c00001ac7983 */ /* 0x000ee80000300a00 */
[----:B------:R-:W3:Y:S02]  /*86590*/  LDL.LU.64 R174, [R1+0x3b8] ;  /* 0x0003b80001ae7983 */ /* 0x000ee40000300a00 */
        /* <DEDUP_REMOVED lines=14> */
[----:B----4-:R0:W-:Y:S01]  /*86680*/  @P4 STG.E.U8 desc[UR6][R176.64], R4 ;  /* 0x00000004b0004986 */ /* 0x0101e2000c101106 */
[C---:B------:R-:W-:Y:S02]  /*86690*/  LOP3.LUT P4, RZ, R2.reuse, 0x800, RZ, 0xc0, !PT ;  /* 0x0000080002ff7812 */ /* 0x040fe4000788c0ff */
[----:B0-----:R-:W-:Y:S01]  /*866a0*/  PRMT R4, R121, 0x7771, RZ ;  /* 0x0000777179047816 */ /* 0x001fe200000000ff */
[----:B------:R-:W4:Y:S10]  /*866b0*/  LDL.LU.64 R176, [R1+0x3b0] ;  /* 0x0003b00001b07983 */ /* 0x000f340000300a00 */
[----:B------:R0:W-:Y:S01]  /*866c0*/  @P4 STG.E.U8 desc[UR6][R178.64], R4 ;  /* 0x00000004b2004986 */ /* 0x0001e2000c101106 */
[----:B------:R-:W-:-:S03]  /*866d0*/  LOP3.LUT P4, RZ, R2, 0x400, RZ, 0xc0, !PT ;  /* 0x0000040002ff7812 */ /* 0x000fc6000788c0ff */
[----:B0-----:R-:W4:Y:S01]  /*866e0*/  LDL.LU.64 R178, [R1+0x3a8] ;  /* 0x0003a80001b27983 */ /* 0x001f220000300a00 */
[----:B--2---:R-:W-:-:S09]  /*866f0*/  PRMT R4, R122, 0x7770, RZ ;  /* 0x000077707a047816 */ /* 0x004fd200000000ff */
        /* <DEDUP_REMOVED lines=20> */
[C---:B------:R-:W-:Y:S02]  /*86840*/  LOP3.LUT P5, RZ, R245.reuse, 0x80000, RZ, 0xc0, !PT ;  /* 0x00080000f5ff7812 */ /* 0x040fe400078ac0ff */
[C---:B------:R-:W-:Y:S02]  /*86850*/  LOP3.LUT P6, RZ, R245.reuse, 0x40000, RZ, 0xc0, !PT ;  /* 0x00040000f5ff7812 */ /* 0x040fe400078cc0ff */
[C---:B------:R-:W-:Y:S02]  /*86860*/  LOP3.LUT P0, RZ, R245.reuse, 0x20000, RZ, 0xc0, !PT ;  /* 0x00020000f5ff7812 */ /* 0x040fe4000780c0ff */
[----:B------:R-:W-:-:S02]  /*86870*/  LOP3.LUT P1, RZ, R245, 0x10000, RZ, 0xc0, !PT ;  /* 0x00010000f5ff7812 */ /* 0x000fc4000782c0ff */
[----:B------:R-:W-:Y:S02]  /*86880*/  PRMT R121, R121, 0x7773, RZ ;  /* 0x0000777379797816 */ /* 0x000fe400000000ff */
[C---:B------:R-:W-:Y:S02]  /*86890*/  PRMT R4, R122.reuse, 0x7772, RZ ;  /* 0x000077727a047816 */ /* 0x040fe400000000ff */
[C---:B------:R-:W-:Y:S01]  /*868a0*/  LOP3.LUT P2, RZ, R245.reuse, 0x8000, RZ, 0xc0, !PT ;  /* 0x00008000f5ff7812 */ /* 0x040fe2000784c0ff */
[----:B---3--:R-:W-:Y:S01]  /*868b0*/  @P5 STG.E.U8 desc[UR6][R170.64], R121 ;  /* 0x00000079aa005986 */ /* 0x008fe2000c101106 */
[C---:B------:R-:W-:Y:S02]  /*868c0*/  LOP3.LUT P3, RZ, R245.reuse, 0x4000, RZ, 0xc0, !PT ;  /* 0x00004000f5ff7812 */ /* 0x040fe4000786c0ff */
[----:B------:R-:W-:Y:S01]  /*868d0*/  PRMT R122, R122, 0x7773, RZ ;  /* 0x000077737a7a7816 */ /* 0x000fe200000000ff */
[----:B------:R0:W-:Y:S04]  /*868e0*/  @P6 STG.E.U8 desc[UR6][R172.64], R4 ;  /* 0x00000004ac006986 */ /* 0x0001e8000c101106 */
[----:B------:R-:W-:Y:S01]  /*868f0*/  @P0 STG.E.U8 desc[UR6][R174.64], R122 ;  /* 0x0000007aae000986 */ /* 0x000fe2000c101106 */
[----:B------:R-:W-:-:S02]  /*86900*/  LOP3.LUT P0, RZ, R245, 0x2000, RZ, 0xc0, !PT ;  /* 0x00002000f5ff7812 */ /* 0x000fc4000780c0ff */
[C---:B0-----:R-:W-:Y:S02]  /*86910*/  PRMT R4, R123.reuse, 0x7772, RZ ;  /* 0x000077727b047816 */ /* 0x041fe400000000ff */
[----:B------:R-:W-:-:S03]  /*86920*/  PRMT R123, R123, 0x7773, RZ ;  /* 0x000077737b7b7816 */ /* 0x000fc600000000ff */
[----:B----4-:R2:W-:Y:S04]  /*86930*/  @P1 STG.E.U8 desc[UR6][R176.64], R4 ;  /* 0x00000004b0001986 */ /* 0x0105e8000c101106 */
[----:B------:R-:W-:Y:S01]  /*86940*/  @P2 STG.E.U8 desc[UR6][R178.64], R123 ;  /* 0x0000007bb2002986 */ /* 0x000fe2000c101106 */
[----:B------:R-:W-:Y:S02]  /*86950*/  LOP3.LUT P4, RZ, R245, 0x2, RZ, 0xc0, !PT ;  /* 0x00000002f5ff7812 */ /* 0x000fe4000788c0ff */
[----:B------:R-:W-:-:S11]  /*86960*/  LOP3.LUT R3, R3, 0xefffffff, RZ, 0xc0, !PT ;  /* 0xefffffff03037812 */ /* 0x000fd600078ec0ff */
[----:B------:R-:W-:Y:S02]  /*86970*/  @P4 LOP3.LUT R3, R3, 0x10000000, RZ, 0xfc, !PT ;  /* 0x1000000003034812 */ /* 0x000fe400078efcff */
[----:B------:R-:W-:Y:S02]  /*86980*/  LOP3.LUT P4, RZ, R245, 0x4, RZ, 0xc0, !PT ;  /* 0x00000004f5ff7812 */ /* 0x000fe4000788c0ff */
[----:B------:R-:W-:-:S11]  /*86990*/  LOP3.LUT R3, R3, 0xdfffffff, RZ, 0xc0, !PT ;  /* 0xdfffffff03037812 */ /* 0x000fd600078ec0ff */
[----:B------:R-:W-:Y:S02]  /*869a0*/  @P4 LOP3.LUT R3, R3, 0x20000000, RZ, 0xfc, !PT ;  /* 0x2000000003034812 */ /* 0x000fe400078efcff */
[----:B------:R-:W-:Y:S02]  /*869b0*/  LOP3.LUT P4, RZ, R245, 0x8, RZ, 0xc0, !PT ;  /* 0x00000008f5ff7812 */ /* 0x000fe4000788c0ff */
[----:B--2---:R-:W-:-:S05]  /*869c0*/  PRMT R4, R116, 0x7770, RZ ;  /* 0x0000777074047816 */ /* 0x004fca00000000ff */
[----:B------:R0:W-:Y:S04]  /*869d0*/  @P3 STG.E.U8 desc[UR6][R246.64], R4 ;  /* 0x00000004f6003986 */ /* 0x0001e8000c101106 */
[----:B0-----:R-:W2:Y:S01]  /*869e0*/  LDL.LU.64 R246, [R1+0x1e60] ;  /* 0x001e600001f67983 */ /* 0x001ea20000300a00 */
[----:B------:R-:W-:-:S03]  /*869f0*/  PRMT R4, R116, 0x7771, RZ ;  /* 0x0000777174047816 */ /* 0x000fc600000000ff */
[----:B------:R-:W3:Y:S04]  /*86a00*/  LDL.LU.64 R170, [R1+0x390] ;  /* 0x0003900001aa7983 */ /* 0x000ee80000300a00 */
[----:B------:R-:W4:Y:S04]  /*86a10*/  LDL.LU.64 R172, [R1+0x388] ;  /* 0x0003880001ac7983 */ /* 0x000f280000300a00 */
[----:B------:R-:W2:Y:S04]  /*86a20*/  LDL.LU.64 R174, [R1+0x380] ;  /* 0x0003800001ae7983 */ /* 0x000ea80000300a00 */
[----:B------:R-:W2:Y:S04]  /*86a30*/  LDL.LU.64 R176, [R1+0x378] ;  /* 0x0003780001b07983 */ /* 0x000ea80000300a00 */
[----:B------:R-:W2:Y:S04]  /*86a40*/  LDL.LU.64 R178, [R1+0x370] ;  /* 0x0003700001b27983 */ /* 0x000ea80000300a00 */
[----:B------:R-:W2:Y:S04]  /*86a50*/  LDL.LU.64 R158, [R1+0x368] ;  /* 0x00036800019e7983 */ /* 0x000ea80000300a00 */
[----:B------:R0:W-:Y:S04]  /*86a60*/  @P0 STG.E.U8 desc[UR6][R118.64], R4 ;  /* 0x0000000476000986 */ /* 0x0001e8000c101106 */
[----:B0-----:R-:W2:Y:S04]  /*86a70*/  LDL.LU.64 R118, [R1+0x1e58] ;  /* 0x001e580001767983 */ /* 0x001ea80000300a00 */
[----:B------:R-:W2:Y:S04]  /*86a80*/  LDL.LU.64 R160, [R1+0x360] ;  /* 0x0003600001a07983 */ /* 0x000ea80000300a00 */
[----:B------:R-:W2:Y:S04]  /*86a90*/  LDL.LU.64 R162, [R1+0x358] ;  /* 0x0003580001a27983 */ /* 0x000ea80000300a00 */
[----:B------:R-:W2:Y:S01]  /*86aa0*/  LDL.LU.64 R164, [R1+0x350] ;  /* 0x0003500001a47983 */ /* 0x000ea20000300a00 */
[----:B------:R-:W-:-:S02]  /*86ab0*/  LOP3.LUT R3, R3, 0xbfffffff, RZ, 0xc0, !PT ;  /* 0xbfffffff03037812 */ /* 0x000fc400078ec0ff */
[----:B------:R-:W-:Y:S01]  /*86ac0*/  LOP3.LUT R2, R2, 0xfffffffe, RZ, 0xc0, !PT ;  /* 0xfffffffe02027812 */ /* 0x000fe200078ec0ff */
[----:B------:R-:W2:Y:S01]  /*86ad0*/  LDL.LU.64 R166, [R1+0x340] ;  /* 0x0003400001a67983 */ /* 0x000ea20000300a00 */
[----:B------:R-:W-:Y:S02]  /*86ae0*/  @P4 LOP3.LUT R3, R3, 0x40000000, RZ, 0xfc, !PT ;  /* 0x4000000003034812 */ /* 0x000fe400078efcff */
[----:B------:R-:W-:Y:S01]  /*86af0*/  LOP3.LUT P4, RZ, R245, 0x10, RZ, 0xc0, !PT ;  /* 0x00000010f5ff7812 */ /* 0x000fe2000788c0ff */
[----:B------:R-:W2:Y:S01]  /*86b00*/  LDL.LU.64 R168, [R1+0x338] ;  /* 0x0003380001a87983 */ /* 0x000ea20000300a00 */
[----:B------:R-:W-:-:S11]  /*86b10*/  LOP3.LUT R3, R3, 0x7fffffff, RZ, 0xc0, !PT ;  /* 0x7fffffff03037812 */ /* 0x000fd600078ec0ff */
[----:B------:R-:W-:Y:S02]  /*86b20*/  @P4 LOP3.LUT R3, R3, 0x80000000, RZ, 0xfc, !PT ;  /* 0x8000000003034812 */ /* 0x000fe400078efcff */
[----:B------:R-:W-:-:S13]  /*86b30*/  LOP3.LUT P4, RZ, R245, 0x20, RZ, 0xc0, !PT ;  /* 0x00000020f5ff7812 */ /* 0x000fda000788c0ff */
[----:B------:R-:W-:Y:S02]  /*86b40*/  @P4 LOP3.LUT R2, R2, 0x1, RZ, 0xfc, !PT ;  /* 0x0000000102024812 */ /* 0x000fe400078efcff */
[----:B------:R-:W-:Y:S02]  /*86b50*/  LOP3.LUT P4, RZ, R245, 0x40, RZ, 0xc0, !PT ;  /* 0x00000040f5ff7812 */ /* 0x000fe4000788c0ff */
[----:B------:R-:W-:-:S11]  /*86b60*/  LOP3.LUT R2, R2, 0xfffffffd, RZ, 0xc0, !PT ;  /* 0xfffffffd02027812 */ /* 0x000fd600078ec0ff */
[----:B------:R-:W-:Y:S02]  /*86b70*/  @P4 LOP3.LUT R2, R2, 0x2, RZ, 0xfc, !PT ;  /* 0x0000000202024812 */ /* 0x000fe400078efcff */
[C---:B------:R-:W-:Y:S02]  /*86b80*/  LOP3.LUT P4, RZ, R245.reuse, 0x80, RZ, 0xc0, !PT ;  /* 0x00000080f5ff7812 */ /* 0x040fe4000788c0ff */
[----:B------:R-:W-:Y:S02]  /*86b90*/  LOP3.LUT R2, R2, 0xfffffffb, RZ, 0xc0, !PT ;  /* 0xfffffffb02027812 */ /* 0x000fe400078ec0ff */
[C---:B------:R-:W-:Y:S02]  /*86ba0*/  LOP3.LUT P1, RZ, R245.reuse, 0x1000, RZ, 0xc0, !PT ;  /* 0x00001000f5ff7812 */ /* 0x040fe4000782c0ff */
[----:B------:R-:W-:Y:S02]  /*86bb0*/  LOP3.LUT P2, RZ, R245, 0x800, RZ, 0xc0, !PT ;  /* 0x00000800f5ff7812 */ /* 0x000fe4000784c0ff */
[----:B------:R-:W-:-:S05]  /*86bc0*/  PRMT R4, R117, 0x7770, RZ ;  /* 0x0000777075047816 */ /* 0x000fca00000000ff */
[----:B------:R-:W-:Y:S02]  /*86bd0*/  @P4 LOP3.LUT R2, R2, 0x4, RZ, 0xfc, !PT ;  /* 0x0000000402024812 */ /* 0x000fe400078efcff */
[C---:B------:R-:W-:Y:S02]  /*86be0*/  LOP3.LUT P4, RZ, R245.reuse, 0x100, RZ, 0xc0, !PT ;  /* 0x00000100f5ff7812 */ /* 0x040fe4000788c0ff */
[----:B------:R-:W-:Y:S02]  /*86bf0*/  LOP3.LUT P3, RZ, R245, 0x400, RZ, 0xc0, !PT ;  /* 0x00000400f5ff7812 */ /* 0x000fe4000786c0ff */
[----:B------:R-:W-:-:S09]  /*86c00*/  LOP3.LUT R2, R2, 0xfffffff7, RZ, 0xc0, !PT ;  /* 0xfffffff702027812 */ /* 0x000fd200078ec0ff */
[----:B------:R-:W-:Y:S02]  /*86c10*/  @P4 LOP3.LUT R2, R2, 0x8, RZ, 0xfc, !PT ;  /* 0x0000000802024812 */ /* 0x000fe400078efcff */
[----:B------:R-:W-:Y:S01]  /*86c20*/  LOP3.LUT P4, RZ, R245, 0x200, RZ, 0xc0, !PT ;  /* 0x00000200f5ff7812 */ /* 0x000fe2000788c0ff */
[----:B---3--:R0:W-:Y:S02]  /*86c30*/  @P1 STG.E.U8 desc[UR6][R170.64], R4 ;  /* 0x00000004aa001986 */ /* 0x0081e4000c101106 */
[----:B0-----:R-:W-:Y:S02]  /*86c40*/  PRMT R4, R117, 0x7771, RZ ;  /* 0x0000777175047816 */ /* 0x001fe400000000ff */
[----:B------:R-:W3:Y:S04]  /*86c50*/  LDL.LU.64 R170, [R1+0x330] ;  /* 0x0003300001aa7983 */ /* 0x000ee80000300a00 */
[----:B----4-:R0:W-:Y:S04]  /*86c60*/  @P2 STG.E.U8 desc[UR6][R172.64], R4 ;  /* 0x00000004ac002986 */ /* 0x0101e8000c101106 */
[----:B0-----:R-:W4:Y:S01]  /*86c70*/  LDL.LU.64 R172, [R1+0x328] ;  /* 0x0003280001ac7983 */ /* 0x001f220000300a00 */
[----:B--2---:R-:W-:-:S05]  /*86c80*/  PRMT R4, R118, 0x7770, RZ ;  /* 0x0000777076047816 */ /* 0x004fca00000000ff */
[----:B------:R0:W-:Y:S02]  /*86c90*/  @P3 STG.E.U8 desc[UR6][R174.64], R4 ;  /* 0x00000004ae003986 */ /* 0x0001e4000c101106 */
[----:B0-----:R-:W-:Y:S02]  /*86ca0*/  PRMT R4, R118, 0x7771, RZ ;  /* 0x0000777176047816 */ /* 0x001fe400000000ff */
[----:B------:R-:W2:Y:S04]  /*86cb0*/  LDL.LU.64 R174, [R1+0x320] ;  /* 0x0003200001ae7983 */ /* 0x000ea80000300a00 */
        /* <DEDUP_REMOVED lines=10> */
[----:B0-----:R-:W-:-:S11]  /*86d60*/  PRMT R4, R116, 0x7772, RZ ;  /* 0x0000777274047816 */ /* 0x001fd600000000ff */
[----:B------:R-:W-:Y:S01]  /*86d70*/  @P4 STG.E.U8 desc[UR6][R160.64], R4 ;  /* 0x00000004a0004986 */ /* 0x000fe2000c101106 */
[----:B------:R-:W-:Y:S02]  /*86d80*/  LOP3.LUT P4, RZ, R2, 0x1, RZ, 0xc0, !PT ;  /* 0x0000000102ff7812 */ /* 0x000fe4000788c0ff */
[----:B------:R-:W-:Y:S02]  /*86d90*/  PRMT R116, R116, 0x7773, RZ ;  /* 0x0000777374747816 */ /* 0x000fe400000000ff */
[----:B------:R-:W-:-:S09]  /*86da0*/  PRMT R2, R117, 0x7772, RZ ;  /* 0x0000777275027816 */ /* 0x000fd200000000ff */
[----:B------:R-:W-:Y:S01]  /*86db0*/  @P4 STG.E.U8 desc[UR6][R162.64], R116 ;  /* 0x00000074a2004986 */ /* 0x000fe2000c101106 */
[----:B------:R-:W-:Y:S02]  /*86dc0*/  LOP3.LUT P4, RZ, R3, 0x80000000, RZ, 0xc0, !PT ;  /* 0x8000000003ff7812 */ /* 0x000fe4000788c0ff */
[----:B------:R-:W-:-:S11]  /*86dd0*/  PRMT R117, R117, 0x7773, RZ ;  /* 0x0000777375757816 */ /* 0x000fd600000000ff */
[----:B------:R-:W-:Y:S01]  /*86de0*/  @P4 STG.E.U8 desc[UR6][R164.64], R2 ;  /* 0x00000002a4004986 */ /* 0x000fe2000c101106 */
[----:B------:R-:W-:-:S13]  /*86df0*/  LOP3.LUT P4, RZ, R3, 0x40000000, RZ, 0xc0, !PT ;  /* 0x4000000003ff7812 */ /* 0x000fda000788c0ff */
[----:B------:R0:W-:Y:S04]  /*86e00*/  @P4 STG.E.U8 desc[UR6][R112.64], R117 ;  /* 0x0000007570004986 */ /* 0x0001e8000c101106 */
[----:B0-----:R-:W2:Y:S01]  /*86e10*/  LDL.LU.64 R112, [R1+0x1e50] ;  /* 0x001e500001707983 */ /* 0x001ea20000300a00 */
[----:B------:R-:W-:Y:S02]  /*86e20*/  LOP3.LUT P4, RZ, R3, 0x20000000, RZ, 0xc0, !PT ;  /* 0x2000000003ff7812 */ /* 0x000fe4000788c0ff */
[----:B------:R-:W-:Y:S02]  /*86e30*/  PRMT R2, R118, 0x7772, RZ ;  /* 0x0000777276027816 */ /* 0x000fe400000000ff */
[----:B------:R-:W-:Y:S02]  /*86e40*/  LOP3.LUT P5, RZ, R245, 0x1, RZ, 0xc0, !PT ;  /* 0x00000001f5ff7812 */ /* 0x000fe400078ac0ff */
[----:B------:R-:W-:-:S07]  /*86e50*/  LOP3.LUT P6, RZ, R246, 0x80000000, RZ, 0xc0, !PT ;  /* 0x80000000f6ff7812 */ /* 0x000fce00078cc0ff */
[----:B------:R0:W-:Y:S01]  /*86e60*/  @P4 STG.E.U8 desc[UR6][R166.64], R2 ;  /* 0x00000002a6004986 */ /* 0x0001e2000c101106 */
[----:B------:R-:W-:Y:S02]  /*86e70*/  LOP3.LUT P4, RZ, R3, 0x10000000, RZ, 0xc0, !PT ;  /* 0x1000000003ff7812 */ /* 0x000fe4000788c0ff */
[----:B------:R-:W-:Y:S02]  /*86e80*/  LOP3.LUT P0, RZ, R246, 0x40000000, RZ, 0xc0, !PT ;  /* 0x40000000f6ff7812 */ /* 0x000fe4000780c0ff */
[----:B------:R-:W-:Y:S02]  /*86e90*/  PRMT R118, R118, 0x7773, RZ ;  /* 0x0000777376767816 */ /* 0x000fe400000000ff */
[----:B------:R-:W-:Y:S02]  /*86ea0*/  LOP3.LUT P1, RZ, R246, 0x20000000, RZ, 0xc0, !PT ;  /* 0x20000000f6ff7812 */ /* 0x000fe4000782c0ff */
[----:B0-----:R-:W-:-:S05]  /*86eb0*/  PRMT R2, R119, 0x7772, RZ ;  /* 0x0000777277027816 */ /* 0x001fca00000000ff */
[----:B------:R-:W-:Y:S01]  /*86ec0*/  @P4 STG.E.U8 desc[UR6][R168.64], R118 ;  /* 0x00000076a8004986 */ /* 0x000fe2000c101106 */
[----:B------:R-:W-:Y:S02]  /*86ed0*/  PRMT R119, R119, 0x7773, RZ ;  /* 0x0000777377777816 */ /* 0x000fe400000000ff */
[C---:B------:R-:W-:Y:S02]  /*86ee0*/  LOP3.LUT P2, RZ, R246.reuse, 0x10000000, RZ, 0xc0, !PT ;  /* 0x10000000f6ff7812 */ /* 0x040fe4000784c0ff */
[----:B------:R-:W-:Y:S01]  /*86ef0*/  LOP3.LUT P3, RZ, R246, 0x8000000, RZ, 0xc0, !PT ;  /* 0x08000000f6ff7812 */ /* 0x000fe2000786c0ff */
[----:B---3--:R2:W-:Y:S04]  /*86f00*/  @P5 STG.E.U8 desc[UR6][R170.64], R2 ;  /* 0x00000002aa005986 */ /* 0x0085e8000c101106 */
[----:B----4-:R-:W-:Y:S01]  /*86f10*/  @P6 STG.E.U8 desc[UR6][R172.64], R119 ;  /* 0x00000077ac006986 */ /* 0x010fe2000c101106 */
[----:B--2---:R-:W-:-:S05]  /*86f20*/  PRMT R2, R112, 0x7770, RZ ;  /* 0x0000777070027816 */ /* 0x004fca00000000ff */
[----:B------:R0:W-:Y:S02]  /*86f30*/  @P0 STG.E.U8 desc[UR6][R174.64], R2 ;  /* 0x00000002ae000986 */ /* 0x0001e4000c101106 */
[----:B0-----:R-:W-:-:S05]  /*86f40*/  PRMT R2, R112, 0x7771, RZ ;  /* 0x0000777170027816 */ /* 0x001fca00000000ff */
        /* <DEDUP_REMOVED lines=32> */
[----:B------:R-:W-:Y:S02]  /*87150*/  LOP3.LUT R3, R3, 0xfdffffff, RZ, 0xc0, !PT ;  /* 0xfdffffff03037812 */ /* 0x000fe400078ec0ff */
[----:B------:R-:W-:-:S09]  /*87160*/  LOP3.LUT P0, RZ, R246, 0x4000000, RZ, 0xc0, !PT ;  /* 0x04000000f6ff7812 */ /* 0x000fd2000780c0ff */
[----:B------:R-:W-:Y:S02]  /*87170*/  @P4 LOP3.LUT R3, R3, 0x2000000, RZ, 0xfc, !PT ;  /* 0x0200000003034812 */ /* 0x000fe400078efcff */
[C---:B------:R-:W-:Y:S02]  /*87180*/  LOP3.LUT P4, RZ, R246.reuse, 0x100000, RZ, 0xc0, !PT ;  /* 0x00100000f6ff7812 */ /* 0x040fe4000788c0ff */
[----:B------:R-:W-:Y:S02]  /*87190*/  LOP3.LUT R3, R3, 0xfbffffff, RZ, 0xc0, !PT ;  /* 0xfbffffff03037812 */ /* 0x000fe400078ec0ff */
[C---:B------:R-:W-:Y:S02]  /*871a0*/  LOP3.LUT P1, RZ, R246.reuse, 0x2000000, RZ, 0xc0, !PT ;  /* 0x02000000f6ff7812 */ /* 0x040fe4000782c0ff */
[----:B------:R-:W-:-:S07]  /*871b0*/  LOP3.LUT P2, RZ, R246, 0x1000000, RZ, 0xc0, !PT ;  /* 0x01000000f6ff7812 */ /* 0x000fce000784c0ff */
[----:B------:R-:W-:Y:S02]  /*871c0*/  @P4 LOP3.LUT R3, R3, 0x4000000, RZ, 0xfc, !PT ;  /* 0x0400000003034812 */ /* 0x000fe400078efcff */
[C---:B------:R-:W-:Y:S02]  /*871d0*/  LOP3.LUT P4, RZ, R246.reuse, 0x200000, RZ, 0xc0, !PT ;  /* 0x00200000f6ff7812 */ /* 0x040fe4000788c0ff */
[----:B------:R-:W-:Y:S02]  /*871e0*/  LOP3.LUT P3, RZ, R246, 0x800000, RZ, 0xc0, !PT ;  /* 0x00800000f6ff7812 */ /* 0x000fe4000786c0ff */
[----:B------:R-:W-:-:S09]  /*871f0*/  LOP3.LUT R3, R3, 0xf7ffffff, RZ, 0xc0, !PT ;  /* 0xf7ffffff03037812 */ /* 0x000fd200078ec0ff */
[----:B------:R-:W-:Y:S02]  /*87200*/  @P4 LOP3.LUT R3, R3, 0x8000000, RZ, 0xfc, !PT ;  /* 0x0800000003034812 */ /* 0x000fe400078efcff */
[----:B------:R-:W-:Y:S02]  /*87210*/  LOP3.LUT P4, RZ, R246, 0x400000, RZ, 0xc0, !PT ;  /* 0x00400000f6ff7812 */ /* 0x000fe4000788c0ff */
[----:B--2---:R-:W-:-:S05]  /*87220*/  PRMT R2, R114, 0x7770, RZ ;  /* 0x0000777072027816 */ /* 0x004fca00000000ff */
[----:B---3--:R0:W-:Y:S02]  /*87230*/  @P0 STG.E.U8 desc[UR6][R166.64], R2 ;  /* 0x00000002a6000986 */ /* 0x0081e4000c101106 */
[----:B0-----:R-:W-:Y:S02]  /*87240*/  PRMT R2, R114, 0x7771, RZ ;  /* 0x0000777172027816 */ /* 0x001fe400000000ff */
[----:B------:R-:W2:Y:S04]  /*87250*/  LDL.LU.64 R166, [R1+0x2a0] ;  /* 0x0002a00001a67983 */ /* 0x000ea80000300a00 */
[----:B----4-:R0:W-:Y:S02]  /*87260*/  @P1 STG.E.U8 desc[UR6][R168.64], R2 ;  /* 0x00000002a8001986 */ /* 0x0101e4000c101106 */
[----:B0-----:R-:W-:-:S02]  /*87270*/  PRMT R2, R115, 0x7770, RZ ;  /* 0x0000777073027816 */ /* 0x001fc400000000ff */
[----:B------:R-:W3:Y:S04]  /*87280*/  LDL.LU.64 R168, [R1+0x298] ;  /* 0x0002980001a87983 */ /* 0x000ee80000300a00 */
[----:B------:R0:W-:Y:S02]  /*87290*/  @P2 STG.E.U8 desc[UR6][R170.64], R2 ;  /* 0x00000002aa002986 */ /* 0x0001e4000c101106 */
[----:B0-----:R-:W-:Y:S02]  /*872a0*/  PRMT R2, R115, 0x7771, RZ ;  /* 0x0000777173027816 */ /* 0x001fe400000000ff */
[----:B------:R-:W4:Y:S04]  /*872b0*/  LDL.LU.64 R170, [R1+0x290] ;  /* 0x0002900001aa7983 */ /* 0x000f280000300a00 */
[----:B------:R0:W-:Y:S02]  /*872c0*/  @P3 STG.E.U8 desc[UR6][R172.64], R2 ;  /* 0x00000002ac003986 */ /* 0x0001e4000c101106 */
[----:B0-----:R-:W-:-:S02]  /*872d0*/  PRMT R2, R112, 0x7772, RZ ;  /* 0x0000777270027816 */ /* 0x001fc400000000ff */
[----:B------:R-:W4:Y:S04]  /*872e0*/  LDL.LU.64 R172, [R1+0x288] ;  /* 0x0002880001ac7983 */ /* 0x000f280000300a00 */
[----:B------:R0:W-:Y:S01]  /*872f0*/  @P4 STG.E.U8 desc[UR6][R174.64], R2 ;  /* 0x00000002ae004986 */ /* 0x0001e2000c101106 */
[----:B------:R-:W-:Y:S02]  /*87300*/  LOP3.LUT P4, RZ, R3, 0x8000000, RZ, 0xc0, !PT ;  /* 0x0800000003ff7812 */ /* 0x000fe4000788c0ff */
[----:B------:R-:W-:Y:S02]  /*87310*/  PRMT R112, R112, 0x7773, RZ ;  /* 0x0000777370707816 */ /* 0x000fe400000000ff */
[----:B0-----:R-:W-:Y:S01]  /*87320*/  PRMT R2, R113, 0x7772, RZ ;  /* 0x0000777271027816 */ /* 0x001fe200000000ff */
[----:B------:R-:W4:Y:S08]  /*87330*/  LDL.LU.64 R174, [R1+0x280] ;  /* 0x0002800001ae7983 */ /* 0x000f300000300a00 */
[----:B------:R0:W-:Y:S01]  /*87340*/  @P4 STG.E.U8 desc[UR6][R176.64], R112 ;  /* 0x00000070b0004986 */ /* 0x0001e2000c101106 */
[----:B------:R-:W-:-:S02]  /*87350*/  LOP3.LUT P4, RZ, R3, 0x4000000, RZ, 0xc0, !PT ;  /* 0x0400000003ff7812 */ /* 0x000fc4000788c0ff */
[----:B------:R-:W-:Y:S01]  /*87360*/  PRMT R113, R113, 0x7773, RZ ;  /* 0x0000777371717816 */ /* 0x000fe200000000ff */
[----:B0-----:R-:W4:Y:S10]  /*87370*/  LDL.LU.64 R176, [R1+0x278] ;  /* 0x0002780001b07983 */ /* 0x001f340000300a00 */
[----:B------:R0:W-:Y:S01]  /*87380*/  @P4 STG.E.U8 desc[UR6][R178.64], R2 ;  /* 0x00000002b2004986 */ /* 0x0001e2000c101106 */
[----:B------:R-:W-:-:S02]  /*87390*/  LOP3.LUT P4, RZ, R3, 0x2000000, RZ, 0xc0, !PT ;  /* 0x0200000003ff7812 */ /* 0x000fc4000788c0ff */
[----:B0-----:R-:W-:Y:S01]  /*873a0*/  PRMT R2, R114, 0x7772, RZ ;  /* 0x0000777272027816 */ /* 0x001fe200000000ff */
[----:B------:R-:W4:Y:S10]  /*873b0*/  LDL.LU.64 R178, [R1+0x270] ;  /* 0x0002700001b27983 */ /* 0x000f340000300a00 */
[----:B------:R-:W-:Y:S01]  /*873c0*/  @P4 STG.E.U8 desc[UR6][R160.64], R113 ;  /* 0x00000071a0004986 */ /* 0x000fe2000c101106 */
[----:B------:R-:W-:-:S02]  /*873d0*/  LOP3.LUT P4, RZ, R3, 0x1000000, RZ, 0xc0, !PT ;  /* 0x0100000003ff7812 */ /* 0x000fc4000788c0ff */
[----:B------:R-:W-:-:S11]  /*873e0*/  PRMT R114, R114, 0x7773, RZ ;  /* 0x0000777372727816 */ /* 0x000fd600000000ff */
[----:B------:R0:W-:Y:S01]  /*873f0*/  @P4 STG.E.U8 desc[UR6][R108.64], R2 ;  /* 0x000000026c004986 */ /* 0x0001e2000c101106 */
[----:B------:R-:W-:-:S03]  /*87400*/  LOP3.LUT P4, RZ, R3, 0x800000, RZ, 0xc0, !PT ;  /* 0x0080000003ff7812 */ /* 0x000fc6000788c0ff */
[----:B0-----:R-:W2:Y:S10]  /*87410*/  LDL.LU.64 R108, [R1+0x1e40] ;  /* 0x001e4000016c7983 */ /* 0x001eb40000300a00 */
[----:B------:R-:W-:Y:S01]  /*87420*/  @P4 STG.E.U8 desc[UR6][R162.64], R114 ;  /* 0x00000072a2004986 */ /* 0x000fe2000c101106 */
[----:B------:R-:W-:-:S02]  /*87430*/  LOP3.LUT P4, RZ, R3, 0x400000, RZ, 0xc0, !PT ;  /* 0x0040000003ff7812 */ /* 0x000fc4000788c0ff */
[----:B------:R-:W-:-:S11]  /*87440*/  PRMT R2, R115, 0x7772, RZ ;  /* 0x0000777273027816 */ /* 0x000fd600000000ff */
[----:B------:R0:W-:Y:S04]  /*87450*/  @P4 STG.E.U8 desc[UR6][R110.64], R2 ;  /* 0x000000026e004986 */ /* 0x0001e8000c101106 */
[----:B0-----:R-:W4:Y:S01]  /*87460*/  LDL.LU.64 R110, [R1+0x1e38] ;  /* 0x001e3800016e7983 */ /* 0x001f220000300a00 */
[----:B------:R-:W-:Y:S02]  /*87470*/  LOP3.LUT P4, RZ, R3, 0x200000, RZ, 0xc0, !PT ;  /* 0x0020000003ff7812 */ /* 0x000fe4000788c0ff */
[----:B------:R-:W-:Y:S02]  /*87480*/  PRMT R115, R115, 0x7773, RZ ;  /* 0x0000777373737816 */ /* 0x000fe400000000ff */
[----:B------:R-:W-:-:S09]  /*87490*/  LOP3.LUT P5, RZ, R246, 0x2000, RZ, 0xc0, !PT ;  /* 0x00002000f6ff7812 */ /* 0x000fd200078ac0ff */
[----:B------:R-:W-:Y:S01]  /*874a0*/  @P4 STG.E.U8 desc[UR6][R164.64], R115 ;  /* 0x00000073a4004986 */ /* 0x000fe2000c101106 */
[----:B------:R-:W-:Y:S02]  /*874b0*/  LOP3.LUT P4, RZ, R3, 0x100000, RZ, 0xc0, !PT ;  /* 0x0010000003ff7812 */ /* 0x000fe4000788c0ff */
[C---:B------:R-:W-:Y:S02]  /*874c0*/  LOP3.LUT P6, RZ, R246.reuse, 0x1000, RZ, 0xc0, !PT ;  /* 0x00001000f6ff7812 */ /* 0x040fe400078cc0ff */
[C---:B------:R-:W-:Y:S02]  /*874d0*/  LOP3.LUT P0, RZ, R246.reuse, 0x800, RZ, 0xc0, !PT ;  /* 0x00000800f6ff7812 */ /* 0x040fe4000780c0ff */
[C---:B------:R-:W-:Y:S02]  /*874e0*/  LOP3.LUT P1, RZ, R246.reuse, 0x400, RZ, 0xc0, !PT ;  /* 0x00000400f6ff7812 */ /* 0x040fe4000782c0ff */
[C---:B------:R-:W-:Y:S02]  /*874f0*/  LOP3.LUT P2, RZ, R246.reuse, 0x200, RZ, 0xc0, !PT ;  /* 0x00000200f6ff7812 */ /* 0x040fe4000784c0ff */
[----:B------:R-:W-:-:S02]  /*87500*/  LOP3.LUT P3, RZ, R246, 0x100, RZ, 0xc0, !PT ;  /* 0x00000100f6ff7812 */ /* 0x000fc4000786c0ff */
[----:B------:R-:W-:Y:S02]  /*87510*/  LOP3.LUT R3, R3, 0xffffefff, RZ, 0xc0, !PT ;  /* 0xffffefff03037812 */ /* 0x000fe400078ec0ff */
[----:B--2---:R-:W-:-:S05]  /*87520*/  PRMT R2, R108, 0x7770, RZ ;  /* 0x000077706c027816 */ /* 0x004fca00000000ff */
[----:B------:R0:W-:Y:S02]  /*87530*/  @P4 STG.E.U8 desc[UR6][R166.64], R2 ;  /* 0x00000002a6004986 */ /* 0x0001e4000c101106 */
[----:B0-----:R-:W-:-:S05]  /*87540*/  PRMT R2, R108, 0x7771, RZ ;  /* 0x000077716c027816 */ /* 0x001fca00000000ff */
[----:B---3--:R0:W-:Y:S02]  /*87550*/  @P5 STG.E.U8 desc[UR6][R168.64], R2 ;  /* 0x00000002a8005986 */ /* 0x0081e4000c101106 */
[C---:B0-----:R-:W-:Y:S02]  /*87560*/  PRMT R2, R109.reuse, 0x7770, RZ ;  /* 0x000077706d027816 */ /* 0x041fe400000000ff */
[----:B------:R-:W2:Y:S04]  /*87570*/  LDL.LU.64 R168, [R1+0x268] ;  /* 0x0002680001a87983 */ /* 0x000ea80000300a00 */
[----:B----4-:R0:W-:Y:S02]  /*87580*/  @P6 STG.E.U8 desc[UR6][R170.64], R2 ;  /* 0x00000002aa006986 */ /* 0x0101e4000c101106 */
[----:B0-----:R-:W-:-:S02]  /*87590*/  PRMT R2, R109, 0x7771, RZ ;  /* 0x000077716d027816 */ /* 0x001fc400000000ff */
[----:B------:R-:W3:Y:S04]  /*875a0*/  LDL.LU.64 R170, [R1+0x260] ;  /* 0x0002600001aa7983 */ /* 0x000ee80000300a00 */
        /* <DEDUP_REMOVED lines=8> */
[----:B------:R-:W-:-:S05]  /*87630*/  PRMT R2, R111, 0x7770, RZ ;  /* 0x000077706f027816 */ /* 0x000fca00000000ff */
[----:B------:R0:W-:Y:S04]  /*87640*/  @P3 STG.E.U8 desc[UR6][R178.64], R2 ;  /* 0x00000002b2003986 */ /* 0x0001e8000c101106 */
[----:B0-----:R-:W4:Y:S04]  /*87650*/  LDL.LU.64 R178, [R1+0x238] ;  /* 0x0002380001b27983 */ /* 0x001f280000300a00 */
[----:B------:R-:W4:Y:S01]  /*87660*/  LDL.LU.64 R158, [R1+0x230] ;  /* 0x00023000019e7983 */ /* 0x000f220000300a00 */
[----:B------:R-:W-:Y:S02]  /*87670*/  LOP3.LUT P4, RZ, R247, 0x8000000, RZ, 0xc0, !PT ;  /* 0x08000000f7ff7812 */ /* 0x000fe4000788c0ff */
[C---:B------:R-:W-:Y:S01]  /*87680*/  LOP3.LUT P0, RZ, R246.reuse, 0x80, RZ, 0xc0, !PT ;  /* 0x00000080f6ff7812 */ /* 0x040fe2000780c0ff */
[----:B------:R-:W4:Y:S01]  /*87690*/  LDL.LU.64 R160, [R1+0x220] ;  /* 0x0002200001a07983 */ /* 0x000f220000300a00 */
[----:B------:R-:W-:-:S02]  /*876a0*/  LOP3.LUT P1, RZ, R246, 0x40, RZ, 0xc0, !PT ;  /* 0x00000040f6ff7812 */ /* 0x000fc4000782c0ff */
[----:B------:R-:W-:Y:S01]  /*876b0*/  PRMT R2, R111, 0x7771, RZ ;  /* 0x000077716f027816 */ /* 0x000fe200000000ff */
[----:B------:R-:W4:Y:S01]  /*876c0*/  LDL.LU.64 R162, [R1+0x218] ;  /* 0x0002180001a27983 */ /* 0x000f220000300a00 */
[C---:B------:R-:W-:Y:S02]  /*876d0*/  LOP3.LUT P2, RZ, R246.reuse, 0x20, RZ, 0xc0, !PT ;  /* 0x00000020f6ff7812 */ /* 0x040fe4000784c0ff */
[----:B------:R-:W-:Y:S01]  /*876e0*/  LOP3.LUT P3, RZ, R246, 0x10, RZ, 0xc0, !PT ;  /* 0x00000010f6ff7812 */ /* 0x000fe2000786c0ff */
[----:B------:R-:W4:Y:S02]  /*876f0*/  LDL.LU.64 R164, [R1+0x210] ;  /* 0x0002100001a47983 */ /* 0x000f240000300a00 */
[----:B------:R-:W-:Y:S02]  /*87700*/  @P4 LOP3.LUT R3, R3, 0x1000, RZ, 0xfc, !PT ;  /* 0x0000100003034812 */ /* 0x000fe400078efcff */
[----:B------:R-:W-:Y:S01]  /*87710*/  LOP3.LUT P4, RZ, R247, 0x10000000, RZ, 0xc0, !PT ;  /* 0x10000000f7ff7812 */ /* 0x000fe2000788c0ff */
[----:B------:R-:W4:Y:S01]  /*87720*/  LDL.LU.64 R166, [R1+0x208] ;  /* 0x0002080001a67983 */ /* 0x000f220000300a00 */
        /* <DEDUP_REMOVED lines=21> */
[----:B--2---:R0:W-:Y:S02]  /*87880*/  @P0 STG.E.U8 desc[UR6][R168.64], R2 ;  /* 0x00000002a8000986 */ /* 0x0041e4000c101106 */
[C---:B0-----:R-:W-:Y:S02]  /*87890*/  PRMT R2, R108.reuse, 0x7772, RZ ;  /* 0x000077726c027816 */ /* 0x041fe400000000ff */
[----:B------:R-:W2:Y:S01]  /*878a0*/  LDL.LU.64 R168, [R1+0x200] ;  /* 0x0002000001a87983 */ /* 0x000ea20000300a00 */
[----:B------:R-:W-:-:S03]  /*878b0*/  PRMT R108, R108, 0x7773, RZ ;  /* 0x000077736c6c7816 */ /* 0x000fc600000000ff */
[----:B---3--:R0:W-:Y:S02]  /*878c0*/  @P1 STG.E.U8 desc[UR6][R170.64], R2 ;  /* 0x00000002aa001986 */ /* 0x0081e4000c101106 */
[C---:B0-----:R-:W-:Y:S02]  /*878d0*/  PRMT R2, R109.reuse, 0x7772, RZ ;  /* 0x000077726d027816 */ /* 0x041fe400000000ff */
[----:B------:R-:W3:Y:S01]  /*878e0*/  LDL.LU.64 R170, [R1+0x1f8] ;  /* 0x0001f80001aa7983 */ /* 0x000ee20000300a00 */
[----:B------:R-:W-:-:S03]  /*878f0*/  PRMT R109, R109, 0x7773, RZ ;  /* 0x000077736d6d7816 */ /* 0x000fc600000000ff */
[----:B----4-:R0:W-:Y:S04]  /*87900*/  @P2 STG.E.U8 desc[UR6][R172.64], R108 ;  /* 0x0000006cac002986 */ /* 0x0101e8000c101106 */
[----:B0-----:R-:W4:Y:S04]  /*87910*/  LDL.LU.64 R172, [R1+0x1f0] ;  /* 0x0001f00001ac7983 */ /* 0x001f280000300a00 */
[----:B------:R0:W-:Y:S04]  /*87920*/  @P3 STG.E.U8 desc[UR6][R174.64], R2 ;  /* 0x00000002ae003986 */ /* 0x0001e8000c101106 */
[----:B------:R-:W-:Y:S01]  /*87930*/  @P4 STG.E.U8 desc[UR6][R176.64], R109 ;  /* 0x0000006db0004986 */ /* 0x000fe2000c101106 */
[----:B------:R-:W-:-:S02]  /*87940*/  LOP3.LUT P4, RZ, R3, 0x80000, RZ, 0xc0, !PT ;  /* 0x0008000003ff7812 */ /* 0x000fc4000788c0ff */
[----:B0-----:R-:W-:-:S11]  /*87950*/  PRMT R2, R110, 0x7772, RZ ;  /* 0x000077726e027816 */ /* 0x001fd600000000ff */
[----:B------:R0:W-:Y:S01]  /*87960*/  @P4 STG.E.U8 desc[UR6][R104.64], R2 ;  /* 0x0000000268004986 */ /* 0x0001e2000c101106 */
[----:B------:R-:W-:-:S03]  /*87970*/  LOP3.LUT P4, RZ, R3, 0x40000, RZ, 0xc0, !PT ;  /* 0x0004000003ff7812 */ /* 0x000fc6000788c0ff */
[----:B0-----:R-:W2:Y:S01]  /*87980*/  LDL.LU.64 R104, [R1+0x1e30] ;  /* 0x001e300001687983 */ /* 0x001ea20000300a00 */
[----:B------:R-:W-:Y:S02]  /*87990*/  PRMT R110, R110, 0x7773, RZ ;  /* 0x000077736e6e7816 */ /* 0x000fe400000000ff */
[----:B------:R-:W-:Y:S01]  /*879a0*/  PRMT R2, R111, 0x7772, RZ ;  /* 0x000077726f027816 */ /* 0x000fe200000000ff */
[----:B------:R-:W4:Y:S06]  /*879b0*/  LDL.LU.64 R174, [R1+0x1e8] ;  /* 0x0001e80001ae7983 */ /* 0x000f2c0000300a00 */
[----:B------:R0:W-:Y:S01]  /*879c0*/  @P4 STG.E.U8 desc[UR6][R178.64], R110 ;  /* 0x0000006eb2004986 */ /* 0x0001e2000c101106 */
[----:B------:R-:W-:-:S02]  /*879d0*/  LOP3.LUT P4, RZ, R3, 0x20000, RZ, 0xc0, !PT ;  /* 0x0002000003ff7812 */ /* 0x000fc4000788c0ff */
[----:B------:R-:W-:Y:S01]  /*879e0*/  PRMT R111, R111, 0x7773, RZ ;  /* 0x000077736f6f7816 */ /* 0x000fe200000000ff */
[----:B------:R-:W4:Y:S04]  /*879f0*/  LDL.LU.64 R176, [R1+0x1e0] ;  /* 0x0001e00001b07983 */ /* 0x000f280000300a00 */
[----:B0-----:R-:W4:Y:S06]  /*87a00*/  LDL.LU.64 R178, [R1+0x1d8] ;  /* 0x0001d80001b27983 */ /* 0x001f2c0000300a00 */
        /* <DEDUP_REMOVED lines=20> */
[----:B---3--:R-:W-:-:S05]  /*87b50*/  PRMT R2, R106, 0x7770, RZ ;  /* 0x000077706a027816 */ /* 0x008fca00000000ff */
[----:B------:R0:W-:Y:S02]  /*87b60*/  @P5 STG.E.U8 desc[UR6][R168.64], R2 ;  /* 0x00000002a8005986 */ /* 0x0001e4000c101106 */
[----:B0-----:R-:W-:-:S05]  /*87b70*/  PRMT R2, R106, 0x7771, RZ ;  /* 0x000077716a027816 */ /* 0x001fca00000000ff */
[----:B------:R0:W-:Y:S02]  /*87b80*/  @P6 STG.E.U8 desc[UR6][R170.64], R2 ;  /* 0x00000002aa006986 */ /* 0x0001e4000c101106 */
[C---:B0-----:R-:W-:Y:S02]  /*87b90*/  PRMT R2, R107.reuse, 0x7770, RZ ;  /* 0x000077706b027816 */ /* 0x041fe400000000ff */
[----:B------:R-:W2:Y:S04]  /*87ba0*/  LDL.LU.64 R170, [R1+0x1d0] ;  /* 0x0001d00001aa7983 */ /* 0x000ea80000300a00 */
[----:B----4-:R0:W-:Y:S02]  /*87bb0*/  @P0 STG.E.U8 desc[UR6][R172.64], R2 ;  /* 0x00000002ac000986 */ /* 0x0101e4000c101106 */
[----:B0-----:R-:W-:-:S02]  /*87bc0*/  PRMT R2, R107, 0x7771, RZ ;  /* 0x000077716b027816 */ /* 0x001fc400000000ff */
[----:B------:R-:W3:Y:S04]  /*87bd0*/  LDL.LU.64 R172, [R1+0x1c8] ;  /* 0x0001c80001ac7983 */ /* 0x000ee80000300a00 */
[----:B------:R0:W-:Y:S04]  /*87be0*/  @P1 STG.E.U8 desc[UR6][R174.64], R2 ;  /* 0x00000002ae001986 */ /* 0x0001e8000c101106 */
[----:B0-----:R-:W4:Y:S01]  /*87bf0*/  LDL.LU.64 R174, [R1+0x1c0] ;  /* 0x0001c00001ae7983 */ /* 0x001f220000300a00 */
[----:B------:R-:W-:Y:S02]  /*87c00*/  LOP3.LUT P2, RZ, R247, 0x400000, RZ, 0xc0, !PT ;  /* 0x00400000f7ff7812 */ /* 0x000fe4000784c0ff */
[----:B------:R-:W-:-:S02]  /*87c10*/  PRMT R2, R104, 0x7772, RZ ;  /* 0x0000777268027816 */ /* 0x000fc400000000ff */
[C---:B------:R-:W-:Y:S02]  /*87c20*/  LOP3.LUT P3, RZ, R247.reuse, 0x200000, RZ, 0xc0, !PT ;  /* 0x00200000f7ff7812 */ /* 0x040fe4000786c0ff */
[----:B------:R-:W-:Y:S02]  /*87c30*/  LOP3.LUT P0, RZ, R247, 0x100000, RZ, 0xc0, !PT ;  /* 0x00100000f7ff7812 */ /* 0x000fe4000780c0ff */
[----:B------:R-:W-:-:S05]  /*87c40*/  PRMT R104, R104, 0x7773, RZ ;  /* 0x0000777368687816 */ /* 0x000fca00000000ff */
[----:B------:R0:W-:Y:S01]  /*87c50*/  @P2 STG.E.U8 desc[UR6][R176.64], R2 ;  /* 0x00000002b0002986 */ /* 0x0001e2000c101106 */
[C---:B------:R-:W-:Y:S02]  /*87c60*/  LOP3.LUT P1, RZ, R247.reuse, 0x80000, RZ, 0xc0, !PT ;  /* 0x00080000f7ff7812 */ /* 0x040fe4000782c0ff */
[C---:B------:R-:W-:Y:S01]  /*87c70*/  LOP3.LUT P2, RZ, R247.reuse, 0x40000, RZ, 0xc0, !PT ;  /* 0x00040000f7ff7812 */ /* 0x040fe2000784c0ff */
[----:B------:R1:W-:Y:S04]  /*87c80*/  @P3 STG.E.U8 desc[UR6][R178.64], R104 ;  /* 0x00000068b2003986 */ /* 0x0003e8000c101106 */
[----:B0-----:R-:W4:Y:S01]  /*87c90*/  LDL.LU.64 R176, [R1+0x1b0] ;  /* 0x0001b00001b07983 */ /* 0x001f220000300a00 */
[----:B------:R-:W-:Y:S02]  /*87ca0*/  LOP3.LUT P3, RZ, R247, 0x20000, RZ, 0xc0, !PT ;  /* 0x00020000f7ff7812 */ /* 0x000fe4000786c0ff */
[C---:B------:R-:W-:Y:S01]  /*87cb0*/  PRMT R2, R105.reuse, 0x7772, RZ ;  /* 0x0000777269027816 */ /* 0x040fe200000000ff */
[----:B-1----:R-:W4:Y:S01]  /*87cc0*/  LDL.LU.64 R178, [R1+0x1a8] ;  /* 0x0001a80001b27983 */ /* 0x002f220000300a00 */
[----:B------:R-:W-:-:S03]  /*87cd0*/  PRMT R105, R105, 0x7773, RZ ;  /* 0x0000777369697816 */ /* 0x000fc600000000ff */
        /* <DEDUP_REMOVED lines=10> */
[----:B------:R-:W-:Y:S01]  /*87d80*/  @P4 LOP3.LUT R3, R3, 0x20, RZ, 0xfc, !PT ;  /* 0x0000002003034812 */ /* 0x000fe200078efcff */
[----:B--2---:R0:W-:Y:S02]  /*87d90*/  @P0 STG.E.U8 desc[UR6][R170.64], R2 ;  /* 0x00000002aa000986 */ /* 0x0041e4000c101106 */
[C---:B0-----:R-:W-:Y:S02]  /*87da0*/  PRMT R2, R106.reuse, 0x7772, RZ ;  /* 0x000077726a027816 */ /* 0x041fe400000000ff */
[----:B------:R-:W-:Y:S01]  /*87db0*/  PRMT R106, R106, 0x7773, RZ ;  /* 0x000077736a6a7816 */ /* 0x000fe200000000ff */
[----:B---3--:R-:W-:Y:S04]  /*87dc0*/  @P1 STG.E.U8 desc[UR6][R172.64], R105 ;  /* 0x00000069ac001986 */ /* 0x008fe8000c101106 */
[----:B----4-:R-:W-:Y:S04]  /*87dd0*/  @P2 STG.E.U8 desc[UR6][R174.64], R2 ;  /* 0x00000002ae002986 */ /* 0x010fe8000c101106 */
[----:B------:R0:W-:Y:S04]  /*87de0*/  @P3 STG.E.U8 desc[UR6][R100.64], R106 ;  /* 0x0000006a64003986 */ /* 0x0001e8000c101106 */
[----:B0-----:R-:W2:Y:S01]  /*87df0*/  LDL.LU.64 R100, [R1+0x1e20] ;  /* 0x001e200001647983 */ /* 0x001ea20000300a00 */
[----:B------:R-:W-:-:S02]  /*87e00*/  LOP3.LUT P4, RZ, R247, 0x400, RZ, 0xc0, !PT ;  /* 0x00000400f7ff7812 */ /* 0x000fc4000788c0ff */
[----:B------:R-:W-:Y:S01]  /*87e10*/  LOP3.LUT R3, R3, 0xffffffbf, RZ, 0xc0, !PT ;  /* 0xffffffbf03037812 */ /* 0x000fe200078ec0ff */
[----:B------:R-:W3:Y:S01]  /*87e20*/  LDL.LU.64 R168, [R1+0x170] ;  /* 0x0001700001a87983 */ /* 0x000ee20000300a00 */
[----:B------:R-:W-:-:S09]  /*87e30*/  PRMT R2, R107, 0x7772, RZ ;  /* 0x000077726b027816 */ /* 0x000fd200000000ff */
[----:B------:R-:W-:Y:S01]  /*87e40*/  @P4 LOP3.LUT R3, R3, 0x40, RZ, 0xfc, !PT ;  /* 0x0000004003034812 */ /* 0x000fe200078efcff */
[----:B------:R-:W4:Y:S01]  /*87e50*/  LDL.LU.64 R170, [R1+0x168] ;  /* 0x0001680001aa7983 */ /* 0x000f220000300a00 */
[----:B------:R-:W-:Y:S02]  /*87e60*/  LOP3.LUT P4, RZ, R247, 0x800, RZ, 0xc0, !PT ;  /* 0x00000800f7ff7812 */ /* 0x000fe4000788c0ff */
[----:B------:R-:W-:Y:S01]  /*87e70*/  LOP3.LUT R3, R3, 0xffffff7f, RZ, 0xc0, !PT ;  /* 0xffffff7f03037812 */ /* 0x000fe200078ec0ff */
[----:B------:R-:W4:Y:S01]  /*87e80*/  LDL.LU.64 R172, [R1+0x160] ;  /* 0x0001600001ac7983 */ /* 0x000f220000300a00 */
[----:B------:R-:W-:-:S03]  /*87e90*/  PRMT R107, R107, 0x7773, RZ ;  /* 0x000077736b6b7816 */ /* 0x000fc600000000ff */
[----:B------:R-:W4:Y:S06]  /*87ea0*/  LDL.LU.64 R174, [R1+0x158] ;  /* 0x0001580001ae7983 */ /* 0x000f2c0000300a00 */
        /* <DEDUP_REMOVED lines=14> */
[----:B------:R0:W-:Y:S01]  /*87f90*/  @P4 STG.E.U8 desc[UR6][R176.64], R2 ;  /* 0x00000002b0004986 */ /* 0x0001e2000c101106 */
[----:B------:R-:W-:-:S03]  /*87fa0*/  LOP3.LUT P4, RZ, R3, 0x800, RZ, 0xc0, !PT ;  /* 0x0000080003ff7812 */ /* 0x000fc6000788c0ff */
[----:B0-----:R-:W4:Y:S10]  /*87fb0*/  LDL.LU.64 R176, [R1+0xaf8] ;  /* 0x000af80001b07983 */ /* 0x001f340000300a00 */
[----:B------:R-:W-:Y:S01]  /*87fc0*/  @P4 STG.E.U8 desc[UR6][R178.64], R107 ;  /* 0x0000006bb2004986 */ /* 0x000fe2000c101106 */
[----:B------:R-:W-:-:S02]  /*87fd0*/  LOP3.LUT P4, RZ, R3, 0x400, RZ, 0xc0, !PT ;  /* 0x0000040003ff7812 */ /* 0x000fc4000788c0ff */
[----:B--2---:R-:W-:-:S11]  /*87fe0*/  PRMT R2, R100, 0x7770, RZ ;  /* 0x0000777064027816 */ /* 0x004fd600000000ff */
[----:B------:R0:W-:Y:S04]  /*87ff0*/  @P4 STG.E.U8 desc[UR6][R102.64], R2 ;  /* 0x0000000266004986 */ /* 0x0001e8000c101106 */
[----:B0-----:R-:W2:Y:S04]  /*88000*/  LDL.LU.64 R102, [R1+0x1e18] ;  /* 0x001e180001667983 */ /* 0x001ea80000300a00 */
[----:B------:R-:W4:Y:S01]  /*88010*/  LDL.LU.64 R178, [R1+0xb08] ;  /* 0x000b080001b27983 */ /* 0x000f220000300a00 */
        /* <DEDUP_REMOVED lines=32> */
[----:B0-----:R-:W2:Y:S01]  /*88220*/  LDL.LU.64 R248, [R1+0x1e10] ;  /* 0x001e100001f87983 */ /* 0x001ea20000300a00 */
[----:B------:R-:W-:Y:S02]  /*88230*/  LOP3.LUT P0, RZ, R247, 0x2, RZ, 0xc0, !PT ;  /* 0x00000002f7ff7812 */ /* 0x000fe4000780c0ff */
[----:B------:R-:W-:Y:S01]  /*88240*/  PRMT R101, R101, 0x7773, RZ ;  /* 0x0000777365657816 */ /* 0x000fe200000000ff */
[----:B------:R-:W3:Y:S01]  /*88250*/  LDL.LU.64 R172, [R1+0xb18] ;  /* 0x000b180001ac7983 */ /* 0x000ee20000300a00 */
[C---:B------:R-:W-:Y:S02]  /*88260*/  PRMT R2, R102.reuse, 0x7772, RZ ;  /* 0x0000777266027816 */ /* 0x040fe400000000ff */
[----:B------:R-:W-:Y:S01]  /*88270*/  PRMT R102, R102, 0x7773, RZ ;  /* 0x0000777366667816 */ /* 0x000fe200000000ff */
[----:B------:R0:W-:Y:S04]  /*88280*/  @P2 STG.E.U8 desc[UR6][R176.64], R101 ;  /* 0x00000065b0002986 */ /* 0x0001e8000c101106 */
[----:B------:R-:W4:Y:S04]  /*88290*/  LDL.LU.64 R174, [R1+0xb20] ;  /* 0x000b200001ae7983 */ /* 0x000f280000300a00 */
[----:B------:R1:W-:Y:S04]  /*882a0*/  @P3 STG.E.U8 desc[UR6][R178.64], R2 ;  /* 0x00000002b2003986 */ /* 0x0003e8000c101106 */
[----:B0-----:R-:W4:Y:S04]  /*882b0*/  LDL.LU.64 R176, [R1+0xb28] ;  /* 0x000b280001b07983 */ /* 0x001f280000300a00 */
[----:B------:R0:W-:Y:S04]  /*882c0*/  @P0 STG.E.U8 desc[UR6][R96.64], R102 ;  /* 0x0000006660000986 */ /* 0x0001e8000c101106 */
[----:B-1----:R-:W4:Y:S04]  /*882d0*/  LDL.LU.64 R178, [R1+0xb38] ;  /* 0x000b380001b27983 */ /* 0x002f280000300a00 */
[----:B0-----:R-:W4:Y:S01]  /*882e0*/  LDL.LU.64 R96, [R1+0x1e08] ;  /* 0x001e080001607983 */ /* 0x001f220000300a00 */
[----:B------:R-:W-:-:S02]  /*882f0*/  LOP3.LUT R5, R5, 0xefffffff, RZ, 0xc0, !PT ;  /* 0xefffffff05057812 */ /* 0x000fc400078ec0ff */
[----:B------:R-:W-:Y:S01]  /*88300*/  LOP3.LUT R3, R3, 0xfffffffe, RZ, 0xc0, !PT ;  /* 0xfffffffe03037812 */ /* 0x000fe200078ec0ff */
[----:B------:R-:W4:Y:S01]  /*88310*/  LDL.LU.64 R156, [R1+0xb40] ;  /* 0x000b4000019c7983 */ /* 0x000f220000300a00 */
[----:B------:R-:W-:Y:S02]  /*88320*/  LOP3.LUT P1, RZ, R247, 0x1, RZ, 0xc0, !PT ;  /* 0x00000001f7ff7812 */ /* 0x000fe4000782c0ff */
[C---:B------:R-:W-:Y:S01]  /*88330*/  PRMT R2, R103.reuse, 0x7772, RZ ;  /* 0x0000777267027816 */ /* 0x040fe200000000ff */
[----:B------:R-:W4:Y:S01]  /*88340*/  LDL.LU.64 R158, [R1+0xb50] ;  /* 0x000b5000019e7983 */ /* 0x000f220000300a00 */
[----:B------:R-:W-:-:S03]  /*88350*/  PRMT R103, R103, 0x7773, RZ ;  /* 0x0000777367677816 */ /* 0x000fc600000000ff */
[----:B------:R-:W4:Y:S04]  /*88360*/  LDL.LU.64 R160, [R1+0xb58] ;  /* 0x000b580001a07983 */ /* 0x000f280000300a00 */
        /* <DEDUP_REMOVED lines=26> */
[----:B------:R-:W-:Y:S02]  /*88510*/  LOP3.LUT P3, RZ, R248, 0x40000000, RZ, 0xc0, !PT ;  /* 0x40000000f8ff7812 */ /* 0x000fe4000786c0ff */
[----:B------:R-:W-:Y:S01]  /*88520*/  LOP3.LUT R3, R3, 0xfffffff7, RZ, 0xc0, !PT ;  /* 0xfffffff703037812 */ /* 0x000fe200078ec0ff */
[----:B---3--:R4:W-:Y:S08]  /*88530*/  @P1 STG.E.U8 desc[UR6][R172.64], R2 ;  /* 0x00000002ac001986 */ /* 0x0089f0000c101106 */
[----:B------:R-:W-:-:S02]  /*88540*/  @P4 LOP3.LUT R3, R3, 0x8, RZ, 0xfc, !PT ;  /* 0x0000000803034812 */ /* 0x000fc400078efcff */
[----:B------:R-:W-:Y:S02]  /*88550*/  LOP3.LUT P4, RZ, R248, 0x20000000, RZ, 0xc0, !PT ;  /* 0x20000000f8ff7812 */ /* 0x000fe4000788c0ff */
[C---:B----4-:R-:W-:Y:S01]  /*88560*/  PRMT R2, R96.reuse, 0x7770, RZ ;  /* 0x0000777060027816 */ /* 0x050fe200000000ff */
[----:B------:R-:W-:Y:S04]  /*88570*/  @P2 STG.E.U8 desc[UR6][R174.64], R103 ;  /* 0x00000067ae002986 */ /* 0x000fe8000c101106 */
[----:B------:R0:W-:Y:S02]  /*88580*/  @P3 STG.E.U8 desc[UR6][R176.64], R2 ;  /* 0x00000002b0003986 */ /* 0x0001e4000c101106 */
[----:B0-----:R-:W-:-:S05]  /*88590*/  PRMT R2, R96, 0x7771, RZ ;  /* 0x0000777160027816 */ /* 0x001fca00000000ff */
[----:B------:R0:W-:Y:S04]  /*885a0*/  @P4 STG.E.U8 desc[UR6][R98.64], R2 ;  /* 0x0000000262004986 */ /* 0x0001e8000c101106 */
[----:B0-----:R-:W2:Y:S01]  /*885b0*/  LDL.LU.64 R98, [R1+0x1e00] ;  /* 0x001e000001627983 */ /* 0x001ea20000300a00 */
[----:B------:R-:W-:Y:S02]  /*885c0*/  LOP3.LUT P4, RZ, R3, 0x8, RZ, 0xc0, !PT ;  /* 0x0000000803ff7812 */ /* 0x000fe4000788c0ff */
[----:B------:R-:W-:Y:S01]  /*885d0*/  PRMT R2, R97, 0x7770, RZ ;  /* 0x0000777061027816 */ /* 0x000fe200000000ff */
[----:B------:R-:W3:Y:S04]  /*885e0*/  LDL.LU.64 R172, [R1+0xb90] ;  /* 0x000b900001ac7983 */ /* 0x000ee80000300a00 */
[----:B------:R-:W4:Y:S04]  /*885f0*/  LDL.LU.64 R174, [R1+0xb98] ;  /* 0x000b980001ae7983 */ /* 0x000f280000300a00 */
[----:B------:R-:W4:Y:S04]  /*88600*/  LDL.LU.64 R176, [R1+0xba0] ;  /* 0x000ba00001b07983 */ /* 0x000f280000300a00 */
[----:B------:R0:W-:Y:S04]  /*88610*/  @P4 STG.E.U8 desc[UR6][R178.64], R2 ;  /* 0x00000002b2004986 */ /* 0x0001e8000c101106 */
[----:B0-----:R-:W4:Y:S01]  /*88620*/  LDL.LU.64 R178, [R1+0xbb0] ;  /* 0x000bb00001b27983 */ /* 0x001f220000300a00 */
[----:B------:R-:W-:-:S02]  /*88630*/  LOP3.LUT P4, RZ, R3, 0x4, RZ, 0xc0, !PT ;  /* 0x0000000403ff7812 */ /* 0x000fc4000788c0ff */
[----:B------:R-:W-:-:S11]  /*88640*/  PRMT R2, R97, 0x7771, RZ ;  /* 0x0000777161027816 */ /* 0x000fd600000000ff */
        /* <DEDUP_REMOVED lines=23> */
[----:B------:R-:W-:Y:S02]  /*887c0*/  PRMT R96, R96, 0x7773, RZ ;  /* 0x0000777360607816 */ /* 0x000fe400000000ff */
[----:B0-----:R-:W-:-:S09]  /*887d0*/  PRMT R2, R97, 0x7772, RZ ;  /* 0x0000777261027816 */ /* 0x001fd200000000ff */
[----:B------:R-:W-:Y:S01]  /*887e0*/  @P4 STG.E.U8 desc[UR6][R168.64], R96 ;  /* 0x00000060a8004986 */ /* 0x000fe2000c101106 */
[----:B------:R-:W-:-:S03]  /*887f0*/  PRMT R97, R97, 0x7773, RZ ;  /* 0x0000777361617816 */ /* 0x000fc600000000ff */
[----:B------:R0:W-:Y:S04]  /*88800*/  @P5 STG.E.U8 desc[UR6][R170.64], R2 ;  /* 0x00000002aa005986 */ /* 0x0001e8000c101106 */
[----:B---3--:R-:W-:Y:S01]  /*88810*/  @P6 STG.E.U8 desc[UR6][R172.64], R97 ;  /* 0x00000061ac006986 */ /* 0x008fe2000c101106 */
        /* <DEDUP_REMOVED lines=37> */
[C---:B------:R-:W-:Y:S01]  /*88a70*/  LOP3.LUT P2, RZ, R248.reuse, 0x1000, RZ, 0xc0, !PT ;  /* 0x00001000f8ff7812 */ /* 0x040fe2000784c0ff */
[----:B------:R-:W3:Y:S01]  /*88a80*/  LDL.LU.64 R168, [R1+0xc30] ;  /* 0x000c300001a87983 */ /* 0x000ee20000300a00 */
[C---:B------:R-:W-:Y:S02]  /*88a90*/  LOP3.LUT P3, RZ, R248.reuse, 0x800, RZ, 0xc0, !PT ;  /* 0x00000800f8ff7812 */ /* 0x040fe4000786c0ff */
[----:B------:R-:W-:Y:S01]  /*88aa0*/  PRMT R2, R93, 0x7770, RZ ;  /* 0x000077705d027816 */ /* 0x000fe200000000ff */
[----:B------:R-:W3:Y:S04]  /*88ab0*/  LDL.LU.64 R170, [R1+0xc38] ;  /* 0x000c380001aa7983 */ /* 0x000ee80000300a00 */
        /* <DEDUP_REMOVED lines=12> */
[----:B----4-:R0:W-:Y:S10]  /*88b80*/  @P2 STG.E.U8 desc[UR6][R172.64], R2 ;  /* 0x00000002ac002986 */ /* 0x0101f4000c101106 */
[----:B------:R-:W-:-:S02]  /*88b90*/  @P4 LOP3.LUT R5, R5, 0x8000000, RZ, 0xfc, !PT ;  /* 0x0800000005054812 */ /* 0x000fc400078efcff */
[----:B------:R-:W-:Y:S01]  /*88ba0*/  LOP3.LUT P4, RZ, R248, 0x400, RZ, 0xc0, !PT ;  /* 0x00000400f8ff7812 */ /* 0x000fe2000788c0ff */
[----:B0-----:R-:W4:Y:S01]  /*88bb0*/  LDL.LU.64 R172, [R1+0xc40] ;  /* 0x000c400001ac7983 */ /* 0x001f220000300a00 */
[----:B------:R-:W-:-:S05]  /*88bc0*/  PRMT R2, R93, 0x7771, RZ ;  /* 0x000077715d027816 */ /* 0x000fca00000000ff */
        /* <DEDUP_REMOVED lines=19> */
[----:B------:R-:W-:-:S11]  /*88d00*/  PRMT R92, R92, 0x7773, RZ ;  /* 0x000077735c5c7816 */ /* 0x000fd600000000ff */
[----:B---3--:R-:W-:Y:S01]  /*88d10*/  @P4 STG.E.U8 desc[UR6][R164.64], R92 ;  /* 0x0000005ca4004986 */ /* 0x008fe2000c101106 */
[----:B------:R-:W-:Y:S02]  /*88d20*/  LOP3.LUT P4, RZ, R5, 0x400000, RZ, 0xc0, !PT ;  /* 0x0040000005ff7812 */ /* 0x000fe4000788c0ff */
[----:B0-----:R-:W-:-:S11]  /*88d30*/  PRMT R2, R93, 0x7772, RZ ;  /* 0x000077725d027816 */ /* 0x001fd600000000ff */
[----:B------:R0:W-:Y:S04]  /*88d40*/  @P4 STG.E.U8 desc[UR6][R88.64], R2 ;  /* 0x0000000258004986 */ /* 0x0001e8000c101106 */
[----:B0-----:R-:W3:Y:S01]  /*88d50*/  LDL.LU.64 R88, [R1+0x1de8] ;  /* 0x001de80001587983 */ /* 0x001ee20000300a00 */
[----:B------:R-:W-:Y:S02]  /*88d60*/  LOP3.LUT P4, RZ, R5, 0x200000, RZ, 0xc0, !PT ;  /* 0x0020000005ff7812 */ /* 0x000fe4000788c0ff */
[----:B------:R-:W-:Y:S02]  /*88d70*/  PRMT R93, R93, 0x7773, RZ ;  /* 0x000077735d5d7816 */ /* 0x000fe400000000ff */
[C---:B------:R-:W-:Y:S02]  /*88d80*/  LOP3.LUT P5, RZ, R248.reuse, 0x2, RZ, 0xc0, !PT ;  /* 0x00000002f8ff7812 */ /* 0x040fe400078ac0ff */
[----:B------:R-:W-:-:S07]  /*88d90*/  LOP3.LUT P6, RZ, R248, 0x1, RZ, 0xc0, !PT ;  /* 0x00000001f8ff7812 */ /* 0x000fce00078cc0ff */
[----:B------:R-:W-:Y:S01]  /*88da0*/  @P4 STG.E.U8 desc[UR6][R166.64], R93 ;  /* 0x0000005da6004986 */ /* 0x000fe2000c101106 */
[----:B------:R-:W-:Y:S02]  /*88db0*/  LOP3.LUT P4, RZ, R5, 0x100000, RZ, 0xc0, !PT ;  /* 0x0010000005ff7812 */ /* 0x000fe4000788c0ff */
[C---:B------:R-:W-:Y:S02]  /*88dc0*/  PRMT R2, R94.reuse, 0x7772, RZ ;  /* 0x000077725e027816 */ /* 0x040fe400000000ff */
[C---:B------:R-:W-:Y:S02]  /*88dd0*/  LOP3.LUT P0, RZ, R249.reuse, 0x80000000, RZ, 0xc0, !PT ;  /* 0x80000000f9ff7812 */ /* 0x040fe4000780c0ff */
[----:B------:R-:W-:Y:S02]  /*88de0*/  LOP3.LUT P1, RZ, R249, 0x40000000, RZ, 0xc0, !PT ;  /* 0x40000000f9ff7812 */ /* 0x000fe4000782c0ff */
[----:B------:R-:W-:-:S05]  /*88df0*/  PRMT R94, R94, 0x7773, RZ ;  /* 0x000077735e5e7816 */ /* 0x000fca00000000ff */
[----:B------:R0:W-:Y:S01]  /*88e00*/  @P4 STG.E.U8 desc[UR6][R168.64], R2 ;  /* 0x00000002a8004986 */ /* 0x0001e2000c101106 */
[----:B------:R-:W-:-:S03]  /*88e10*/  LOP3.LUT P2, RZ, R249, 0x20000000, RZ, 0xc0, !PT ;  /* 0x20000000f9ff7812 */ /* 0x000fc6000784c0ff */
[----:B------:R-:W-:Y:S01]  /*88e20*/  @P5 STG.E.U8 desc[UR6][R170.64], R94 ;  /* 0x0000005eaa005986 */ /* 0x000fe2000c101106 */
[C---:B0-----:R-:W-:Y:S02]  /*88e30*/  PRMT R2, R95.reuse, 0x7772, RZ ;  /* 0x000077725f027816 */ /* 0x041fe400000000ff */
[----:B------:R-:W-:-:S03]  /*88e40*/  PRMT R95, R95, 0x7773, RZ ;  /* 0x000077735f5f7816 */ /* 0x000fc600000000ff */
[----:B----4-:R3:W-:Y:S01]  /*88e50*/  @P6 STG.E.U8 desc[UR6][R172.64], R2 ;  /* 0x00000002ac006986 */ /* 0x0107e2000c101106 */
[----:B------:R-:W-:-:S03]  /*88e60*/  LOP3.LUT P3, RZ, R249, 0x10000000, RZ, 0xc0, !PT ;  /* 0x10000000f9ff7812 */ /* 0x000fc6000786c0ff */
[----:B------:R-:W-:Y:S01]  /*88e70*/  @P0 STG.E.U8 desc[UR6][R174.64], R95 ;  /* 0x0000005fae000986 */ /* 0x000fe2000c101106 */
[----:B------:R-:W-:Y:S02]  /*88e80*/  LOP3.LUT P4, RZ, R249, 0x8000, RZ, 0xc0, !PT ;  /* 0x00008000f9ff7812 */ /* 0x000fe4000788c0ff */
[----:B------:R-:W-:-:S11]  /*88e90*/  LOP3.LUT R5, R5, 0xffffefff, RZ, 0xc0, !PT ;  /* 0xffffefff05057812 */ /* 0x000fd600078ec0ff */
[----:B------:R-:W-:Y:S02]  /*88ea0*/  @P4 LOP3.LUT R5, R5, 0x1000, RZ, 0xfc, !PT ;  /* 0x0000100005054812 */ /* 0x000fe400078efcff */
[----:B------:R-:W-:Y:S02]  /*88eb0*/  LOP3.LUT P4, RZ, R249, 0x10000, RZ, 0xc0, !PT ;  /* 0x00010000f9ff7812 */ /* 0x000fe4000788c0ff */
        /* <DEDUP_REMOVED lines=17> */
[----:B------:R-:W-:-:S04]  /*88fd0*/  LOP3.LUT R5, R5, 0xffffdfff, RZ, 0xc0, !PT ;  /* 0xffffdfff05057812 */ /* 0x000fc800078ec0ff */
        /* <DEDUP_REMOVED lines=16> */
[----:B------:R-:W-:Y:S02]  /*890e0*/  LOP3.LUT P1, RZ, R249, 0x4000000, RZ, 0xc0, !PT ;  /* 0x04000000f9ff7812 */ /* 0x000fe4000782c0ff */
[----:B------:R-:W-:Y:S02]  /*890f0*/  PRMT R2, R89, 0x7771, RZ ;  /* 0x0000777159027816 */ /* 0x000fe400000000ff */
[----:B------:R-:W-:-:S05]  /*89100*/  LOP3.LUT P2, RZ, R249, 0x2000000, RZ, 0xc0, !PT ;  /* 0x02000000f9ff7812 */ /* 0x000fca000784c0ff */
[----:B------:R-:W-:Y:S02]  /*89110*/  @P4 LOP3.LUT R5, R5, 0x40000, RZ, 0xfc, !PT ;  /* 0x0004000005054812 */ /* 0x000fe400078efcff */
[C---:B------:R-:W-:Y:S02]  /*89120*/  LOP3.LUT P4, RZ, R249.reuse, 0x400000, RZ, 0xc0, !PT ;  /* 0x00400000f9ff7812 */ /* 0x040fe4000788c0ff */
[----:B------:R-:W-:Y:S02]  /*89130*/  LOP3.LUT P3, RZ, R249, 0x1000000, RZ, 0xc0, !PT ;  /* 0x01000000f9ff7812 */ /* 0x000fe4000786c0ff */
[----:B------:R-:W-:-:S09]  /*89140*/  LOP3.LUT R5, R5, 0xfff7ffff, RZ, 0xc0, !PT ;  /* 0xfff7ffff05057812 */ /* 0x000fd200078ec0ff */
[----:B------:R-:W-:Y:S02]  /*89150*/  @P4 LOP3.LUT R5, R5, 0x80000, RZ, 0xfc, !PT ;  /* 0x0008000005054812 */ /* 0x000fe400078efcff */
[----:B------:R-:W-:Y:S01]  /*89160*/  LOP3.LUT P4, RZ, R249, 0x800000, RZ, 0xc0, !PT ;  /* 0x00800000f9ff7812 */ /* 0x000fe2000788c0ff */
[----:B---3--:R2:W-:Y:S02]  /*89170*/  @P0 STG.E.U8 desc[UR6][R168.64], R2 ;  /* 0x00000002a8000986 */ /* 0x0085e4000c101106 */
[C---:B--2---:R-:W-:Y:S02]  /*89180*/  PRMT R2, R90.reuse, 0x7770, RZ ;  /* 0x000077705a027816 */ /* 0x044fe400000000ff */
        /* <DEDUP_REMOVED lines=22> */
[----:B------:R0:W-:Y:S01]  /*892f0*/  @P4 STG.E.U8 desc[UR6][R162.64], R2 ;  /* 0x00000002a2004986 */ /* 0x0001e2000c101106 */
[----:B------:R-:W-:-:S13]  /*89300*/  LOP3.LUT P4, RZ, R5, 0x10000, RZ, 0xc0, !PT ;  /* 0x0001000005ff7812 */ /* 0x000fda000788c0ff */
[----:B------:R-:W-:Y:S01]  /*89310*/  @P4 STG.E.U8 desc[UR6][R164.64], R89 ;  /* 0x00000059a4004986 */ /* 0x000fe2000c101106 */
[----:B------:R-:W-:Y:S02]  /*89320*/  LOP3.LUT P4, RZ, R5, 0x8000, RZ, 0xc0, !PT ;  /* 0x0000800005ff7812 */ /* 0x000fe4000788c0ff */
[C---:B0-----:R-:W-:Y:S02]  /*89330*/  PRMT R2, R90.reuse, 0x7772, RZ ;  /* 0x000077725a027816 */ /* 0x041fe400000000ff */
[----:B------:R-:W-:-:S09]  /*89340*/  PRMT R90, R90, 0x7773, RZ ;  /* 0x000077735a5a7816 */ /* 0x000fd200000000ff */
[----:B------:R0:W-:Y:S01]  /*89350*/  @P4 STG.E.U8 desc[UR6][R84.64], R2 ;  /* 0x0000000254004986 */ /* 0x0001e2000c101106 */
[----:B------:R-:W-:-:S03]  /*89360*/  LOP3.LUT P4, RZ, R5, 0x4000, RZ, 0xc0, !PT ;  /* 0x0000400005ff7812 */ /* 0x000fc6000788c0ff */
[----:B0-----:R-:W3:Y:S10]  /*89370*/  LDL.LU.64 R84, [R1+0x1dd8] ;  /* 0x001dd80001547983 */ /* 0x001ef40000300a00 */
[----:B------:R-:W-:Y:S01]  /*89380*/  @P4 STG.E.U8 desc[UR6][R166.64], R90 ;  /* 0x0000005aa6004986 */ /* 0x000fe2000c101106 */
[----:B------:R-:W-:-:S02]  /*89390*/  LOP3.LUT P4, RZ, R5, 0x2000, RZ, 0xc0, !PT ;  /* 0x0000200005ff7812 */ /* 0x000fc4000788c0ff */
[----:B------:R-:W-:-:S11]  /*893a0*/  PRMT R2, R91, 0x7772, RZ ;  /* 0x000077725b027816 */ /* 0x000fd600000000ff */
[----:B------:R0:W-:Y:S04]  /*893b0*/  @P4 STG.E.U8 desc[UR6][R86.64], R2 ;  /* 0x0000000256004986 */ /* 0x0001e8000c101106 */
[----:B0-----:R-:W4:Y:S01]  /*893c0*/  LDL.LU.64 R86, [R1+0x1dd0] ;  /* 0x001dd00001567983 */ /* 0x001f220000300a00 */
[----:B------:R-:W-:Y:S02]  /*893d0*/  LOP3.LUT P4, RZ, R5, 0x1000, RZ, 0xc0, !PT ;  /* 0x0000100005ff7812 */ /* 0x000fe4000788c0ff */
[C---:B------:R-:W-:Y:S02]  /*893e0*/  LOP3.LUT P5, RZ, R249.reuse, 0x4000, RZ, 0xc0, !PT ;  /* 0x00004000f9ff7812 */ /* 0x040fe400078ac0ff */
[----:B------:R-:W-:Y:S02]  /*893f0*/  LOP3.LUT P6, RZ, R249, 0x2000, RZ, 0xc0, !PT ;  /* 0x00002000f9ff7812 */ /* 0x000fe400078cc0ff */
[----:B------:R-:W-:-:S02]  /*89400*/  PRMT R91, R91, 0x7773, RZ ;  /* 0x000077735b5b7816 */ /* 0x000fc400000000ff */
[C---:B------:R-:W-:Y:S02]  /*89410*/  LOP3.LUT P0, RZ, R249.reuse, 0x1000, RZ, 0xc0, !PT ;  /* 0x00001000f9ff7812 */ /* 0x040fe4000780c0ff */
[C---:B------:R-:W-:Y:S02]  /*89420*/  LOP3.LUT P1, RZ, R249.reuse, 0x800, RZ, 0xc0, !PT ;  /* 0x00000800f9ff7812 */ /* 0x040fe4000782c0ff */
[C---:B------:R-:W-:Y:S02]  /*89430*/  LOP3.LUT P2, RZ, R249.reuse, 0x400, RZ, 0xc0, !PT ;  /* 0x00000400f9ff7812 */ /* 0x040fe4000784c0ff */
[----:B------:R-:W-:Y:S01]  /*89440*/  LOP3.LUT P3, RZ, R249, 0x200, RZ, 0xc0, !PT ;  /* 0x00000200f9ff7812 */ /* 0x000fe2000786c0ff */
[----:B--2---:R-:W-:Y:S01]  /*89450*/  @P4 STG.E.U8 desc[UR6][R168.64], R91 ;  /* 0x0000005ba8004986 */ /* 0x004fe2000c101106 */
[----:B---3--:R-:W-:-:S05]  /*89460*/  PRMT R2, R84, 0x7770, RZ ;  /* 0x0000777054027816 */ /* 0x008fca00000000ff */
[----:B------:R0:W-:Y:S02]  /*89470*/  @P5 STG.E.U8 desc[UR6][R170.64], R2 ;  /* 0x00000002aa005986 */ /* 0x0001e4000c101106 */
[----:B0-----:R-:W-:-:S05]  /*89480*/  PRMT R2, R84, 0x7771, RZ ;  /* 0x0000777154027816 */ /* 0x001fca00000000ff */
[----:B----4-:R0:W-:Y:S02]  /*89490*/  @P6 STG.E.U8 desc[UR6][R172.64], R2 ;  /* 0x00000002ac006986 */ /* 0x0101e4000c101106 */
[----:B0-----:R-:W-:-:S05]  /*894a0*/  PRMT R2, R85, 0x7770, RZ ;  /* 0x0000777055027816 */ /* 0x001fca00000000ff */
        /* <DEDUP_REMOVED lines=13> */
[----:B------:R-:W4:Y:S01]  /*89580*/  LDL.LU.64 R176, [R1+0xd48] ;  /* 0x000d480001b07983 */ /* 0x000f220000300a00 */
[----:B------:R-:W-:-:S02]  /*89590*/  LOP3.LUT P6, RZ, R249, 0x100, RZ, 0xc0, !PT ;  /* 0x00000100f9ff7812 */ /* 0x000fc400078cc0ff */
[----:B------:R-:W-:Y:S02]  /*895a0*/  PRMT R2, R87, 0x7770, RZ ;  /* 0x0000777057027816 */ /* 0x000fe400000000ff */
[----:B------:R-:W-:Y:S02]  /*895b0*/  LOP3.LUT R5, R5, 0xffffffdf, RZ, 0xc0, !PT ;  /* 0xffffffdf05057812 */ /* 0x000fe400078ec0ff */
[C---:B------:R-:W-:Y:S02]  /*895c0*/  LOP3.LUT P2, RZ, R249.reuse, 0x80, RZ, 0xc0, !PT ;  /* 0x00000080f9ff7812 */ /* 0x040fe4000784c0ff */
[C---:B------:R-:W-:Y:S02]  /*895d0*/  LOP3.LUT P3, RZ, R249.reuse, 0x40, RZ, 0xc0, !PT ;  /* 0x00000040f9ff7812 */ /* 0x040fe4000786c0ff */
[C---:B------:R-:W-:Y:S02]  /*895e0*/  LOP3.LUT P0, RZ, R249.reuse, 0x20, RZ, 0xc0, !PT ;  /* 0x00000020f9ff7812 */ /* 0x040fe4000780c0ff */
[----:B------:R-:W-:Y:S01]  /*895f0*/  LOP3.LUT P1, RZ, R249, 0x10, RZ, 0xc0, !PT ;  /* 0x00000010f9ff7812 */ /* 0x000fe2000782c0ff */
[----:B---3--:R0:W-:Y:S04]  /*89600*/  @P6 STG.E.U8 desc[UR6][R178.64], R2 ;  /* 0x00000002b2006986 */ /* 0x0081e8000c101106 */
[----:B0-----:R-:W3:Y:S04]  /*89610*/  LDL.LU.64 R178, [R1+0xd58] ;  /* 0x000d580001b27983 */ /* 0x001ee80000300a00 */
[----:B------:R-:W3:Y:S01]  /*89620*/  LDL.LU.64 R160, [R1+0xd68] ;  /* 0x000d680001a07983 */ /* 0x000ee20000300a00 */
[----:B--2---:R-:W-:-:S02]  /*89630*/  LOP3.LUT P4, RZ, R250, 0x10000000, RZ, 0xc0, !PT ;  /* 0x10000000faff7812 */ /* 0x004fc4000788c0ff */
[----:B------:R-:W-:Y:S01]  /*89640*/  PRMT R2, R87, 0x7771, RZ ;  /* 0x0000777157027816 */ /* 0x000fe200000000ff */
[----:B------:R-:W2:Y:S10]  /*89650*/  LDL.LU.64 R162, [R1+0xd78] ;  /* 0x000d780001a27983 */ /* 0x000eb40000300a00 */
[----:B------:R-:W-:Y:S01]  /*89660*/  @P4 LOP3.LUT R5, R5, 0x20, RZ, 0xfc, !PT ;  /* 0x0000002005054812 */ /* 0x000fe200078efcff */
[----:B----4-:R0:W-:Y:S01]  /*89670*/  @P2 STG.E.U8 desc[UR6][R168.64], R2 ;  /* 0x00000002a8002986 */ /* 0x0101e2000c101106 */
[----:B------:R-:W-:-:S02]  /*89680*/  LOP3.LUT P4, RZ, R250, 0x20000000, RZ, 0xc0, !PT ;  /* 0x20000000faff7812 */ /* 0x000fc4000788c0ff */
[----:B------:R-:W-:Y:S01]  /*89690*/  LOP3.LUT R5, R5, 0xffffffbf, RZ, 0xc0, !PT ;  /* 0xffffffbf05057812 */ /* 0x000fe200078ec0ff */
[----:B------:R-:W4:Y:S04]  /*896a0*/  LDL.LU.64 R164, [R1+0xd80] ;  /* 0x000d800001a47983 */ /* 0x000f280000300a00 */
[----:B------:R-:W4:Y:S01]  /*896b0*/  LDL.LU.64 R166, [R1+0xd88] ;  /* 0x000d880001a67983 */ /* 0x000f220000300a00 */
[----:B0-----:R-:W-:-:S03]  /*896c0*/  PRMT R2, R84, 0x7772, RZ ;  /* 0x0000777254027816 */ /* 0x001fc600000000ff */
[----:B------:R-:W4:Y:S02]  /*896d0*/  LDL.LU.64 R168, [R1+0xd90] ;  /* 0x000d900001a87983 */ /* 0x000f240000300a00 */
        /* <DEDUP_REMOVED lines=15> */
[----:B------:R0:W-:Y:S01]  /*897d0*/  @P3 STG.E.U8 desc[UR6][R170.64], R2 ;  /* 0x00000002aa003986 */ /* 0x0001e2000c101106 */
[----:B------:R-:W-:-:S09]  /*897e0*/  PRMT R84, R84, 0x7773, RZ ;  /* 0x0000777354547816 */ /* 0x000fd200000000ff */
[----:B------:R-:W-:Y:S02]  /*897f0*/  @P4 LOP3.LUT R5, R5, 0x800, RZ, 0xfc, !PT ;  /* 0x0000080005054812 */ /* 0x000fe400078efcff */
[----:B------:R-:W-:Y:S02]  /*89800*/  LOP3.LUT P4, RZ, R249, 0x8, RZ, 0xc0, !PT ;  /* 0x00000008f9ff7812 */ /* 0x000fe4000788c0ff */
[C---:B0-----:R-:W-:Y:S01]  /*89810*/  PRMT R2, R85.reuse, 0x7772, RZ ;  /* 0x0000777255027816 */ /* 0x041fe200000000ff */
[----:B------:R-:W4:Y:S01]  /*89820*/  LDL.LU.64 R170, [R1+0xd98] ;  /* 0x000d980001aa7983 */ /* 0x000f220000300a00 */
[----:B------:R-:W-:-:S03]  /*89830*/  PRMT R85, R85, 0x7773, RZ ;  /* 0x0000777355557816 */ /* 0x000fc600000000ff */
[----:B------:R0:W-:Y:S04]  /*89840*/  @P0 STG.E.U8 desc[UR6][R172.64], R84 ;  /* 0x00000054ac000986 */ /* 0x0001e8000c101106 */
[----:B------:R1:W-:Y:S04]  /*89850*/  @P1 STG.E.U8 desc[UR6][R174.64], R2 ;  /* 0x00000002ae001986 */ /* 0x0003e8000c101106 */
[----:B------:R-:W-:Y:S01]  /*89860*/  @P4 STG.E.U8 desc[UR6][R176.64], R85 ;  /* 0x00000055b0004986 */ /* 0x000fe2000c101106 */
[----:B------:R-:W-:-:S03]  /*89870*/  LOP3.LUT P4, RZ, R5, 0x800, RZ, 0xc0, !PT ;  /* 0x0000080005ff7812 */ /* 0x000fc6000788c0ff */
[----:B0-----:R-:W4:Y:S01]  /*89880*/  LDL.LU.64 R172, [R1+0xda0] ;  /* 0x000da00001ac7983 */ /* 0x001f220000300a00 */
[----:B-1----:R-:W-:-:S03]  /*89890*/  PRMT R2, R86, 0x7772, RZ ;  /* 0x0000777256027816 */ /* 0x002fc600000000ff */
[----:B------:R-:W4:Y:S06]  /*898a0*/  LDL.LU.64 R174, [R1+0xda8] ;  /* 0x000da80001ae7983 */ /* 0x000f2c0000300a00 */
[----:B------:R0:W-:Y:S01]  /*898b0*/  @P4 STG.E.U8 desc[UR6][R80.64], R2 ;  /* 0x0000000250004986 */ /* 0x0001e2000c101106 */
[----:B------:R-:W-:Y:S02]  /*898c0*/  LOP3.LUT P4, RZ, R5, 0x400, RZ, 0xc0, !PT ;  /* 0x0000040005ff7812 */ /* 0x000fe4000788c0ff */
[----:B------:R-:W-:Y:S01]  /*898d0*/  PRMT R86, R86, 0x7773, RZ ;  /* 0x0000777356567816 */ /* 0x000fe200000000ff */
[----:B0-----:R-:W2:Y:S01]  /*898e0*/  LDL.LU.64 R80, [R1+0x1dc0] ;  /* 0x001dc00001507983 */ /* 0x001ea20000300a00 */
[----:B------:R-:W-:-:S02]  /*898f0*/  PRMT R2, R87, 0x7772, RZ ;  /* 0x0000777257027816 */ /* 0x000fc400000000ff */
[----:B------:R-:W-:Y:S01]  /*89900*/  PRMT R87, R87, 0x7773, RZ ;  /* 0x0000777357577816 */ /* 0x000fe200000000ff */
[----:B------:R-:W4:Y:S06]  /*89910*/  LDL.LU.64 R176, [R1+0xdb0] ;  /* 0x000db00001b07983 */ /* 0x000f2c0000300a00 */
[----:B---3--:R0:W-:Y:S01]  /*89920*/  @P4 STG.E.U8 desc[UR6][R178.64], R86 ;  /* 0x00000056b2004986 */ /* 0x0081e2000c101106 */
[----:B------:R-:W-:-:S03]  /*89930*/  LOP3.LUT P4, RZ, R5, 0x200, RZ, 0xc0, !PT ;  /* 0x0000020005ff7812 */ /* 0x000fc6000788c0ff */
[----:B0-----:R-:W3:Y:S10]  /*89940*/  LDL.LU.64 R178, [R1+0xdb8] ;  /* 0x000db80001b27983 */ /* 0x001ef40000300a00 */
        /* <DEDUP_REMOVED lines=14> */
[----:B----4-:R0:W-:Y:S01]  /*89a30*/  @P4 STG.E.U8 desc[UR6][R164.64], R2 ;  /* 0x00000002a4004986 */ /* 0x0101e2000c101106 */
[----:B------:R-:W-:Y:S02]  /*89a40*/  LOP3.LUT P4, RZ, R5, 0x20, RZ, 0xc0, !PT ;  /* 0x0000002005ff7812 */ /* 0x000fe4000788c0ff */
[----:B0-----:R-:W-:-:S11]  /*89a50*/  PRMT R2, R81, 0x7770, RZ ;  /* 0x0000777051027816 */ /* 0x001fd600000000ff */
[----:B------:R0:W-:Y:S02]  /*89a60*/  @P4 STG.E.U8 desc[UR6][R166.64], R2 ;  /* 0x00000002a6004986 */ /* 0x0001e4000c101106 */
[----:B0-----:R-:W-:-:S05]  /*89a70*/  PRMT R2, R81, 0x7771, RZ ;  /* 0x0000777151027816 */ /* 0x001fca00000000ff */
[----:B------:R3:W-:Y:S02]  /*89a80*/  @P5 STG.E.U8 desc[UR6][R168.64], R2 ;  /* 0x00000002a8005986 */ /* 0x0007e4000c101106 */
[----:B---3--:R-:W-:-:S05]  /*89a90*/  PRMT R2, R82, 0x7770, RZ ;  /* 0x0000777052027816 */ /* 0x008fca00000000ff */
[----:B------:R0:W-:Y:S02]  /*89aa0*/  @P6 STG.E.U8 desc[UR6][R170.64], R2 ;  /* 0x00000002aa006986 */ /* 0x0001e4000c101106 */
[----:B0-----:R-:W-:-:S05]  /*89ab0*/  PRMT R2, R82, 0x7771, RZ ;  /* 0x0000777152027816 */ /* 0x001fca00000000ff */
[----:B------:R0:W-:Y:S02]  /*89ac0*/  @P2 STG.E.U8 desc[UR6][R172.64], R2 ;  /* 0x00000002ac002986 */ /* 0x0001e4000c101106 */
[----:B0-----:R-:W-:-:S05]  /*89ad0*/  PRMT R2, R83, 0x7770, RZ ;  /* 0x0000777053027816 */ /* 0x001fca00000000ff */
[----:B------:R0:W-:Y:S02]  /*89ae0*/  @P3 STG.E.U8 desc[UR6][R174.64], R2 ;  /* 0x00000002ae003986 */ /* 0x0001e4000c101106 */
[----:B0-----:R-:W-:Y:S02]  /*89af0*/  PRMT R2, R83, 0x7771, RZ ;  /* 0x0000777153027816 */ /* 0x001fe400000000ff */
[----:B------:R-:W2:Y:S04]  /*89b00*/  LDL.LU.64 R174, [R1+0xdc0] ;  /* 0x000dc00001ae7983 */ /* 0x000ea80000300a00 */
[----:B------:R0:W-:Y:S04]  /*89b10*/  @P0 STG.E.U8 desc[UR6][R176.64], R2 ;  /* 0x00000002b0000986 */ /* 0x0001e8000c101106 */
[----:B0-----:R-:W3:Y:S04]  /*89b20*/  LDL.LU.64 R176, [R1+0xdd0] ;  /* 0x000dd00001b07983 */ /* 0x001ee80000300a00 */
[----:B------:R-:W4:Y:S04]  /*89b30*/  LDL.LU.64 R168, [R1+0xdd8] ;  /* 0x000dd80001a87983 */ /* 0x000f280000300a00 */
[----:B------:R-:W4:Y:S01]  /*89b40*/  LDL.LU.64 R170, [R1+0xde0] ;  /* 0x000de00001aa7983 */ /* 0x000f220000300a00 */
[----:B------:R-:W-:-:S02]  /*89b50*/  LOP3.LUT P1, RZ, R250, 0x400000, RZ, 0xc0, !PT ;  /* 0x00400000faff7812 */ /* 0x000fc4000782c0ff */
[----:B------:R-:W-:-:S11]  /*89b60*/  PRMT R2, R80, 0x7772, RZ ;  /* 0x0000777250027816 */ /* 0x000fd600000000ff */
[----:B------:R0:W-:Y:S01]  /*89b70*/  @P1 STG.E.U8 desc[UR6][R178.64], R2 ;  /* 0x00000002b2001986 */ /* 0x0001e2000c101106 */
[C---:B------:R-:W-:Y:S02]  /*89b80*/  LOP3.LUT P1, RZ, R250.reuse, 0x4000, RZ, 0xc0, !PT ;  /* 0x00004000faff7812 */ /* 0x040fe4000782c0ff */
[----:B------:R-:W-:Y:S02]  /*89b90*/  LOP3.LUT R5, R5, 0xfffffffb, RZ, 0xc0, !PT ;  /* 0xfffffffb05057812 */ /* 0x000fe400078ec0ff */
[C---:B------:R-:W-:Y:S02]  /*89ba0*/  LOP3.LUT P2, RZ, R250.reuse, 0x200000, RZ, 0xc0, !PT ;  /* 0x00200000faff7812 */ /* 0x040fe4000784c0ff */
[----:B------:R-:W-:Y:S01]  /*89bb0*/  LOP3.LUT P3, RZ, R250, 0x100000, RZ, 0xc0, !PT ;  /* 0x00100000faff7812 */ /* 0x000fe2000786c0ff */
[----:B0-----:R-:W4:Y:S06]  /*89bc0*/  LDL.LU.64 R178, [R1+0xdf8] ;  /* 0x000df80001b27983 */ /* 0x001f2c0000300a00 */
[----:B------:R-:W-:-:S02]  /*89bd0*/  @P1 LOP3.LUT R5, R5, 0x4, RZ, 0xfc, !PT ;  /* 0x0000000405051812 */ /* 0x000fc400078efcff */
[C---:B------:R-:W-:Y:S01]  /*89be0*/  LOP3.LUT P1, RZ, R250.reuse, 0x8000, RZ, 0xc0, !PT ;  /* 0x00008000faff7812 */ /* 0x040fe2000782c0ff */
[----:B------:R-:W4:Y:S01]  /*89bf0*/  LDL.LU.64 R172, [R1+0xe00] ;  /* 0x000e000001ac7983 */ /* 0x000f220000300a00 */
[----:B------:R-:W-:Y:S02]  /*89c00*/  LOP3.LUT R5, R5, 0xfffffff7, RZ, 0xc0, !PT ;  /* 0xfffffff705057812 */ /* 0x000fe400078ec0ff */
[----:B------:R-:W-:Y:S01]  /*89c10*/  LOP3.LUT P5, RZ, R250, 0x80000, RZ, 0xc0, !PT ;  /* 0x00080000faff7812 */ /* 0x000fe200078ac0ff */
[----:B------:R-:W4:Y:S08]  /*89c20*/  LDL.LU.64 R162, [R1+0xe10] ;  /* 0x000e100001a27983 */ /* 0x000f300000300a00 */
[----:B------:R-:W-:-:S02]  /*89c30*/  @P1 LOP3.LUT R5, R5, 0x8, RZ, 0xfc, !PT ;  /* 0x0000000805051812 */ /* 0x000fc400078efcff */
[C---:B------:R-:W-:Y:S02]  /*89c40*/  LOP3.LUT P1, RZ, R250.reuse, 0x10000, RZ, 0xc0, !PT ;  /* 0x00010000faff7812 */ /* 0x040fe4000782c0ff */
[----:B------:R-:W-:Y:S02]  /*89c50*/  LOP3.LUT R5, R5, 0xffffffef, RZ, 0xc0, !PT ;  /* 0xffffffef05057812 */ /* 0x000fe400078ec0ff */
[----:B------:R-:W-:Y:S02]  /*89c60*/  LOP3.LUT P4, RZ, R250, 0x40000, RZ, 0xc0, !PT ;  /* 0x00040000faff7812 */ /* 0x000fe4000788c0ff */
[----:B------:R-:W-:Y:S02]  /*89c70*/  PRMT R80, R80, 0x7773, RZ ;  /* 0x0000777350507816 */ /* 0x000fe400000000ff */
[----:B------:R-:W-:-:S05]  /*89c80*/  PRMT R2, R81, 0x7772, RZ ;  /* 0x0000777251027816 */ /* 0x000fca00000000ff */
[----:B------:R-:W-:Y:S02]  /*89c90*/  @P1 LOP3.LUT R5, R5, 0x10, RZ, 0xfc, !PT ;  /* 0x0000001005051812 */ /* 0x000fe400078efcff */
[----:B------:R-:W-:Y:S02]  /*89ca0*/  LOP3.LUT P1, RZ, R250, 0x20000, RZ, 0xc0, !PT ;  /* 0x00020000faff7812 */ /* 0x000fe4000782c0ff */
[----:B------:R-:W-:Y:S01]  /*89cb0*/  PRMT R81, R81, 0x7773, RZ ;  /* 0x0000777351517816 */ /* 0x000fe200000000ff */
[----:B--2---:R0:W-:Y:S04]  /*89cc0*/  @P2 STG.E.U8 desc[UR6][R174.64], R80 ;  /* 0x00000050ae002986 */ /* 0x0041e8000c101106 */
[----:B0-----:R-:W2:Y:S04]  /*89cd0*/  LDL.LU.64 R174, [R1+0xdf0] ;  /* 0x000df00001ae7983 */ /* 0x001ea80000300a00 */
[----:B---3--:R0:W-:Y:S04]  /*89ce0*/  @P3 STG.E.U8 desc[UR6][R176.64], R2 ;  /* 0x00000002b0003986 */ /* 0x0081e8000c101106 */
[----:B----4-:R-:W-:Y:S01]  /*89cf0*/  @P5 STG.E.U8 desc[UR6][R168.64], R81 ;  /* 0x00000051a8005986 */ /* 0x010fe2000c101106 */
[----:B0-----:R-:W-:-:S03]  /*89d00*/  PRMT R2, R82, 0x7772, RZ ;  /* 0x0000777252027816 */ /* 0x001fc600000000ff */
[----:B------:R-:W3:Y:S01]  /*89d10*/  LDL.LU.64 R176, [R1+0xdc8] ;  /* 0x000dc80001b07983 */ /* 0x000ee20000300a00 */
[----:B------:R-:W-:-:S03]  /*89d20*/  PRMT R82, R82, 0x7773, RZ ;  /* 0x0000777352527816 */ /* 0x000fc600000000ff */
[----:B------:R-:W-:Y:S04]  /*89d30*/  @P4 STG.E.U8 desc[UR6][R170.64], R2 ;  /* 0x00000002aa004986 */ /* 0x000fe8000c101106 */
[----:B------:R-:W4:Y:S04]  /*89d40*/  LDL.LU.64 R164, [R1+0xd60] ;  /* 0x000d600001a47983 */ /* 0x000f280000300a00 */
[----:B------:R-:W4:Y:S04]  /*89d50*/  LDL.LU.64 R166, [R1+0xd38] ;  /* 0x000d380001a67983 */ /* 0x000f280000300a00 */
[----:B------:R0:W-:Y:S04]  /*89d60*/  @P1 STG.E.U8 desc[UR6][R76.64], R82 ;  /* 0x000000524c001986 */ /* 0x0001e8000c101106 */
[----:B0-----:R-:W2:Y:S01]  /*89d70*/  LDL.LU.64 R76, [R1+0x1db0] ;  /* 0x001db000014c7983 */ /* 0x001ea20000300a00 */
        /* <DEDUP_REMOVED lines=9> */
[----:B------:R-:W-:-:S04]  /*89e10*/  @P0 LOP3.LUT R5, R5, 0x2, RZ, 0xfc, !PT ;  /* 0x0000000205050812 */ /* 0x000fc800078efcff */
[----:B------:R-:W-:Y:S02]  /*89e20*/  LOP3.LUT P1, RZ, R5, 0x10, RZ, 0xc0, !PT ;  /* 0x0000001005ff7812 */ /* 0x000fe4000782c0ff */
[C---:B------:R-:W-:Y:S02]  /*89e30*/  PRMT R2, R83.reuse, 0x7772, RZ ;  /* 0x0000777253027816 */ /* 0x040fe400000000ff */
[----:B------:R-:W-:-:S09]  /*89e40*/  PRMT R83, R83, 0x7773, RZ ;  /* 0x0000777353537816 */ /* 0x000fd200000000ff */
[----:B------:R0:W-:Y:S01]  /*89e50*/  @P1 STG.E.U8 desc[UR6][R178.64], R2 ;  /* 0x00000002b2001986 */ /* 0x0001e2000c101106 */
[----:B------:R-:W-:-:S03]  /*89e60*/  LOP3.LUT P1, RZ, R5, 0x8, RZ, 0xc0, !PT ;  /* 0x0000000805ff7812 */ /* 0x000fc6000782c0ff */
[----:B0-----:R-:W4:Y:S10]  /*89e70*/  LDL.LU.64 R178, [R1+0xcb8] ;  /* 0x000cb80001b27983 */ /* 0x001f340000300a00 */
[----:B------:R0:W-:Y:S01]  /*89e80*/  @P1 STG.E.U8 desc[UR6][R172.64], R83 ;  /* 0x00000053ac001986 */ /* 0x0001e2000c101106 */
[----:B------:R-:W-:-:S03]  /*89e90*/  LOP3.LUT P1, RZ, R5, 0x4, RZ, 0xc0, !PT ;  /* 0x0000000405ff7812 */ /* 0x000fc6000782c0ff */
[----:B------:R-:W4:Y:S04]  /*89ea0*/  LDL.LU.64 R170, [R1+0xc90] ;  /* 0x000c900001aa7983 */ /* 0x000f280000300a00 */
[----:B0-----:R-:W4:Y:S01]  /*89eb0*/  LDL.LU.64 R172, [R1+0xc28] ;  /* 0x000c280001ac7983 */ /* 0x001f220000300a00 */
[----:B--2---:R-:W-:-:S05]  /*89ec0*/  PRMT R2, R76, 0x7770, RZ ;  /* 0x000077704c027816 */ /* 0x004fca00000000ff */
[----:B------:R0:W-:Y:S04]  /*89ed0*/  @P1 STG.E.U8 desc[UR6][R78.64], R2 ;  /* 0x000000024e001986 */ /* 0x0001e8000c101106 */
[----:B0-----:R-:W2:Y:S01]  /*89ee0*/  LDL.LU.64 R78, [R1+0x1da8] ;  /* 0x001da800014e7983 */ /* 0x001ea20000300a00 */
[C---:B------:R-:W-:Y:S02]  /*89ef0*/  LOP3.LUT P6, RZ, R250.reuse, 0x2000, RZ, 0xc0, !PT ;  /* 0x00002000faff7812 */ /* 0x040fe400078cc0ff */
[----:B------:R-:W-:Y:S02]  /*89f00*/  LOP3.LUT P0, RZ, R250, 0x1000, RZ, 0xc0, !PT ;  /* 0x00001000faff7812 */ /* 0x000fe4000780c0ff */
[----:B------:R-:W-:Y:S02]  /*89f10*/  PRMT R2, R76, 0x7771, RZ ;  /* 0x000077714c027816 */ /* 0x000fe400000000ff */
[----:B------:R-:W-:-:S07]  /*89f20*/  PRMT R3, R77, 0x7770, RZ ;  /* 0x000077704d037816 */ /* 0x000fce00000000ff */
[----:B------:R-:W-:Y:S04]  /*89f30*/  @P6 STG.E.U8 desc[UR6][R162.64], R2 ;  /* 0x00000002a2006986 */ /* 0x000fe8000c101106 */
[----:B------:R0:W-:Y:S01]  /*89f40*/  @P0 STG.E.U8 desc[UR6][R174.64], R3 ;  /* 0x00000003ae000986 */ /* 0x0001e2000c101106 */
[----:B------:R-:W-:Y:S02]  /*89f50*/  LOP3.LUT P0, RZ, R5, 0x2, RZ, 0xc0, !PT ;  /* 0x0000000205ff7812 */ /* 0x000fe4000780c0ff */
[----:B------:R-:W-:Y:S02]  /*89f60*/  PRMT R4, R77, 0x7771, RZ ;  /* 0x000077714d047816 */ /* 0x000fe400000000ff */
[C---:B------:R-:W-:Y:S02]  /*89f70*/  LOP3.LUT P2, RZ, R250.reuse, 0x100, RZ, 0xc0, !PT ;  /* 0x00000100faff7812 */ /* 0x040fe4000784c0ff */
[----:B------:R-:W-:Y:S01]  /*89f80*/  LOP3.LUT P3, RZ, R250, 0x80, RZ, 0xc0, !PT ;  /* 0x00000080faff7812 */ /* 0x000fe2000786c0ff */
[----:B0-----:R-:W4:Y:S06]  /*89f90*/  LDL.LU.64 R174, [R1+0xc00] ;  /* 0x000c000001ae7983 */ /* 0x001f2c0000300a00 */
[----:B---3--:R0:W-:Y:S01]  /*89fa0*/  @P0 STG.E.U8 desc[UR6][R176.64], R4 ;  /* 0x00000004b0000986 */ /* 0x0081e2000c101106 */
[----:B------:R-:W-:-:S03]  /*89fb0*/  LOP3.LUT P0, RZ, R5, 0x1, RZ, 0xc0, !PT ;  /* 0x0000000105ff7812 */ /* 0x000fc6000780c0ff */
[----:B0-----:R-:W3:Y:S01]  /*89fc0*/  LDL.LU.64 R176, [R1+0xba8] ;  /* 0x000ba80001b07983 */ /* 0x001ee20000300a00 */
[----:B--2---:R-:W-:-:S09]  /*89fd0*/  PRMT R5, R78, 0x7770, RZ ;  /* 0x000077704e057816 */ /* 0x004fd200000000ff */
[----:B----4-:R-:W-:Y:S01]  /*89fe0*/  @P0 STG.E.U8 desc[UR6][R164.64], R5 ;  /* 0x00000005a4000986 */ /* 0x010fe2000c101106 */
[----:B------:R-:W-:Y:S02]  /*89ff0*/  LOP3.LUT P0, RZ, R8, 0x80000000, RZ, 0xc0, !PT ;  /* 0x8000000008ff7812 */ /* 0x000fe4000780c0ff */
[----:B------:R-:W-:Y:S02]  /*8a000*/  PRMT R6, R78, 0x7771, RZ ;  /* 0x000077714e067816 */ /* 0x000fe400000000ff */
[C---:B------:R-:W-:Y:S02]  /*8a010*/  PRMT R9, R79.reuse, 0x7770, RZ ;  /* 0x000077704f097816 */ /* 0x040fe400000000ff */
[----:B------:R-:W-:-:S07]  /*8a020*/  PRMT R2, R79, 0x7771, RZ ;  /* 0x000077714f027816 */ /* 0x000fce00000000ff */
[----:B------:R-:W-:Y:S04]  /*8a030*/  @P0 STG.E.U8 desc[UR6][R166.64], R6 ;  /* 0x00000006a6000986 */ /* 0x000fe8000c101106 */
[----:B------:R-:W-:Y:S04]  /*8a040*/  @P2 STG.E.U8 desc[UR6][R168.64], R9 ;  /* 0x00000009a8002986 */ /* 0x000fe8000c101106 */
[----:B------:R0:W-:Y:S04]  /*8a050*/  @P3 STG.E.U8 desc[UR6][R178.64], R2 ;  /* 0x00000002b2003986 */ /* 0x0001e8000c101106 */
[----:B0-----:R-:W2:Y:S01]  /*8a060*/  LDL.LU.64 R178, [R1+0xb80] ;  /* 0x000b800001b27983 */ /* 0x001ea20000300a00 */
[----:B------:R-:W-:-:S02]  /*8a070*/  LOP3.LUT P5, RZ, R250, 0x40, RZ, 0xc0, !PT ;  /* 0x00000040faff7812 */ /* 0x000fc400078ac0ff */
[C---:B------:R-:W-:Y:S02]  /*8a080*/  LOP3.LUT P4, RZ, R250.reuse, 0x20, RZ, 0xc0, !PT ;  /* 0x00000020faff7812 */ /* 0x040fe4000788c0ff */
[C---:B------:R-:W-:Y:S02]  /*8a090*/  LOP3.LUT P1, RZ, R250.reuse, 0x10, RZ, 0xc0, !PT ;  /* 0x00000010faff7812 */ /* 0x040fe4000782c0ff */
[C---:B------:R-:W-:Y:S02]  /*8a0a0*/  LOP3.LUT P6, RZ, R250.reuse, 0x8, RZ, 0xc0, !PT ;  /* 0x00000008faff7812 */ /* 0x040fe400078cc0ff */
[C---:B------:R-:W-:Y:S02]  /*8a0b0*/  LOP3.LUT P0, RZ, R250.reuse, 0x4, RZ, 0xc0, !PT ;  /* 0x00000004faff7812 */ /* 0x040fe4000780c0ff */
[----:B------:R-:W-:Y:S02]  /*8a0c0*/  LOP3.LUT P2, RZ, R250, 0x2, RZ, 0xc0, !PT ;  /* 0x00000002faff7812 */ /* 0x000fe4000784c0ff */
[----:B------:R-:W-:-:S02]  /*8a0d0*/  PRMT R3, R76, 0x7772, RZ ;  /* 0x000077724c037816 */ /* 0x000fc400000000ff */
[----:B------:R-:W-:Y:S02]  /*8a0e0*/  PRMT R76, R76, 0x7773, RZ ;  /* 0x000077734c4c7816 */ /* 0x000fe400000000ff */
[C---:B------:R-:W-:Y:S02]  /*8a0f0*/  PRMT R4, R77.reuse, 0x7772, RZ ;  /* 0x000077724d047816 */ /* 0x040fe400000000ff */
[----:B------:R-:W-:Y:S01]  /*8a100*/  PRMT R77, R77, 0x7773, RZ ;  /* 0x000077734d4d7816 */ /* 0x000fe200000000ff */
[----:B------:R0:W-:Y:S01]  /*8a110*/  @P5 STG.E.U8 desc[UR6][R170.64], R3 ;  /* 0x00000003aa005986 */ /* 0x0001e2000c101106 */
[C---:B------:R-:W-:Y:S02]  /*8a120*/  PRMT R5, R78.reuse, 0x7772, RZ ;  /* 0x000077724e057816 */ /* 0x040fe400000000ff */
[----:B------:R-:W-:Y:S01]  /*8a130*/  PRMT R78, R78, 0x7773, RZ ;  /* 0x000077734e4e7816 */ /* 0x000fe200000000ff */
[----:B------:R1:W-:Y:S04]  /*8a140*/  @P4 STG.E.U8 desc[UR6][R172.64], R76 ;  /* 0x0000004cac004986 */ /* 0x0003e8000c101106 */
[----:B------:R4:W-:Y:S04]  /*8a150*/  @P1 STG.E.U8 desc[UR6][R174.64], R4 ;  /* 0x00000004ae001986 */ /* 0x0009e8000c101106 */
[----:B0-----:R-:W2:Y:S04]  /*8a160*/  LDL.LU.64 R170, [R1+0xb00] ;  /* 0x000b000001aa7983 */ /* 0x001ea80000300a00 */
[----:B-1----:R-:W2:Y:S04]  /*8a170*/  LDL.LU.64 R172, [R1+0x148] ;  /* 0x0001480001ac7983 */ /* 0x002ea80000300a00 */
[----:B---3--:R0:W-:Y:S04]  /*8a180*/  @P6 STG.E.U8 desc[UR6][R176.64], R77 ;  /* 0x0000004db0006986 */ /* 0x0081e8000c101106 */
[----:B----4-:R-:W3:Y:S04]  /*8a190*/  LDL.LU.64 R174, [R1+0x138] ;  /* 0x0001380001ae7983 */ /* 0x010ee80000300a00 */
[----:B0-----:R-:W4:Y:S04]  /*8a1a0*/  LDL.LU.64 R176, [R1+0x130] ;  /* 0x0001300001b07983 */ /* 0x001f280000300a00 */
[----:B------:R-:W4:Y:S04]  /*8a1b0*/  LDL.LU.64 R160, [R1+0x128] ;  /* 0x0001280001a07983 */ /* 0x000f280000300a00 */
[----:B------:R-:W4:Y:S04]  /*8a1c0*/  LDL.LU.64 R162, [R1+0x120] ;  /* 0x0001200001a27983 */ /* 0x000f280000300a00 */
[----:B--2---:R-:W-:Y:S04]  /*8a1d0*/  @P0 STG.E.U8 desc[UR6][R178.64], R5 ;  /* 0x00000005b2000986 */ /* 0x004fe8000c101106 */
[----:B------:R0:W-:Y:S04]  /*8a1e0*/  @P2 STG.E.U8 desc[UR6][R72.64], R78 ;  /* 0x0000004e48002986 */ /* 0x0001e8000c101106 */
[----:B0-----:R-:W2:Y:S01]  /*8a1f0*/  LDL.LU.64 R72, [R1+0x1da0] ;  /* 0x001da00001487983 */ /* 0x001ea20000300a00 */
[----:B------:R-:W-:-:S02]  /*8a200*/  LOP3.LUT P4, RZ, R251, 0x8000000, RZ, 0xc0, !PT ;  /* 0x08000000fbff7812 */ /* 0x000fc4000788c0ff */
[----:B------:R-:W-:Y:S01]  /*8a210*/  LOP3.LUT P3, RZ, R250, 0x1, RZ, 0xc0, !PT ;  /* 0x00000001faff7812 */ /* 0x000fe2000786c0ff */
[----:B------:R-:W4:Y:S01]  /*8a220*/  LDL.LU.64 R178, [R1+0x118] ;  /* 0x0001180001b27983 */ /* 0x000f220000300a00 */
[----:B------:R-:W-:Y:S02]  /*8a230*/  P2R R76, PR, RZ, 0x10 ;  /* 0x00000010ff4c7803 */ /* 0x000fe40000000000 */
[C---:B------:R-:W-:Y:S01]  /*8a240*/  LOP3.LUT P4, RZ, R251.reuse, 0x10000000, RZ, 0xc0, !PT ;  /* 0x10000000fbff7812 */ /* 0x040fe2000788c0ff */
[----:B------:R-:W4:Y:S03]  /*8a250*/  LDL.LU.64 R164, [R1+0x110] ;  /* 0x0001100001a47983 */ /* 0x000f260000300a00 */
[----:B------:R-:W-:Y:S01]  /*8a260*/  P2R R9, PR, RZ, 0x10 ;  /* 0x00000010ff097803 */ /* 0x000fe20000000000 */
[----:B------:R-:W4:Y:S01]  /*8a270*/  LDL.LU.64 R166, [R1+0x108] ;  /* 0x0001080001a67983 */ /* 0x000f220000300a00 */
[----:B------:R-:W-:-:S02]  /*8a280*/  LOP3.LUT P4, RZ, R251, 0x20000000, RZ, 0xc0, !PT ;  /* 0x20000000fbff7812 */ /* 0x000fc4000788c0ff */
[C---:B------:R-:W-:Y:S01]  /*8a290*/  LOP3.LUT P5, RZ, R251.reuse, 0x80000000, RZ, 0xc0, !PT ;  /* 0x80000000fbff7812 */ /* 0x040fe200078ac0ff */
[----:B------:R-:W4:Y:S01]  /*8a2a0*/  LDL.LU.64 R168, [R1+0x100] ;  /* 0x0001000001a87983 */ /* 0x000f220000300a00 */
[----:B------:R-:W-:Y:S02]  /*8a2b0*/  P2R R6, PR, RZ, 0x10 ;  /* 0x00000010ff067803 */ /* 0x000fe40000000000 */
[----:B------:R-:W-:Y:S02]  /*8a2c0*/  LOP3.LUT P4, RZ, R251, 0x40000000, RZ, 0xc0, !PT ;  /* 0x40000000fbff7812 */ /* 0x000fe4000788c0ff */
[C---:B------:R-:W-:Y:S02]  /*8a2d0*/  PRMT R2, R79.reuse, 0x7772, RZ ;  /* 0x000077724f027816 */ /* 0x040fe400000000ff */
[----:B------:R-:W-:-:S03]  /*8a2e0*/  PRMT R79, R79, 0x7773, RZ ;  /* 0x000077734f4f7816 */ /* 0x000fc600000000ff */
[----:B------:R-:W-:Y:S04]  /*8a2f0*/  @P3 STG.E.U8 desc[UR6][R170.64], R2 ;  /* 0x00000002aa003986 */ /* 0x000fe8000c101106 */
[----:B------:R-:W-:Y:S01]  /*8a300*/  @P5 STG.E.U8 desc[UR6][R172.64], R79 ;  /* 0x0000004fac005986 */ /* 0x000fe2000c101106 */
[----:B--2---:R-:W-:-:S05]  /*8a310*/  PRMT R3, R72, 0x7770, RZ ;  /* 0x0000777048037816 */ /* 0x004fca00000000ff */
[----:B------:R0:W-:Y:S04]  /*8a320*/  @P4 STG.E.U8 desc[UR6][R74.64], R3 ;  /* 0x000000034a004986 */ /* 0x0001e8000c101106 */
[----:B0-----:R-:W2:Y:S01]  /*8a330*/  LDL.LU.64 R74, [R1+0x1d98] ;  /* 0x001d9800014a7983 */ /* 0x001ea20000300a00 */
[----:B------:R-:W-:Y:S02]  /*8a340*/  ISETP.NE.AND P4, PT, R6, RZ, PT ;  /* 0x000000ff0600720c */ /* 0x000fe40003f85270 */
[----:B------:R-:W-:Y:S01]  /*8a350*/  PRMT R4, R72, 0x7771, RZ ;  /* 0x0000777148047816 */ /* 0x000fe200000000ff */
[----:B------:R-:W2:Y:S01]  /*8a360*/  LDL.LU.64 R170, [R1+0xf8] ;  /* 0x0000f80001aa7983 */ /* 0x000ea20000300a00 */
[----:B------:R-:W-:Y:S02]  /*8a370*/  LOP3.LUT P6, RZ, R251, 0x400000, RZ, 0xc0, !PT ;  /* 0x00400000fbff7812 */ /* 0x000fe400078cc0ff */
[----:B------:R-:W-:Y:S01]  /*8a380*/  PRMT R5, R73, 0x7770, RZ ;  /* 0x0000777049057816 */ /* 0x000fe200000000ff */
[----:B------:R-:W2:Y:S06]  /*8a390*/  LDL.LU.64 R172, [R1+0xf0] ;  /* 0x0000f00001ac7983 */ /* 0x000eac0000300a00 */
[----:B---3--:R0:W-:Y:S01]  /*8a3a0*/  @P4 STG.E.U8 desc[UR6][R174.64], R4 ;  /* 0x00000004ae004986 */ /* 0x0081e2000c101106 */
[----:B------:R-:W-:-:S02]  /*8a3b0*/  ISETP.NE.AND P4, PT, R9, RZ, PT ;  /* 0x000000ff0900720c */ /* 0x000fc40003f85270 */
[----:B------:R-:W-:Y:S02]  /*8a3c0*/  P2R R81, PR, RZ, 0x40 ;  /* 0x00000040ff517803 */ /* 0x000fe40000000000 */
[----:B------:R-:W-:-:S04]  /*8a3d0*/  LOP3.LUT P6, RZ, R251, 0x800000, RZ, 0xc0, !PT ;  /* 0x00800000fbff7812 */ /* 0x000fc800078cc0ff */
[----:B------:R-:W-:Y:S02]  /*8a3e0*/  P2R R80, PR, RZ, 0x40 ;  /* 0x00000040ff507803 */ /* 0x000fe40000000000 */
[C---:B------:R-:W-:Y:S01]  /*8a3f0*/  LOP3.LUT P6, RZ, R251.reuse, 0x1000000, RZ, 0xc0, !PT ;  /* 0x01000000fbff7812 */ /* 0x040fe200078cc0ff */
[----:B0-----:R-:W3:Y:S01]  /*8a400*/  LDL.LU.64 R174, [R1+0xe8] ;  /* 0x0000e80001ae7983 */ /* 0x001ee20000300a00 */
[----:B------:R-:W-:-:S03]  /*8a410*/  LOP3.LUT P1, RZ, R251, 0x4000000, RZ, 0xc0, !PT ;  /* 0x04000000fbff7812 */ /* 0x000fc6000782c0ff */
[----:B----4-:R0:W-:Y:S01]  /*8a420*/  @P4 STG.E.U8 desc[UR6][R176.64], R5 ;  /* 0x00000005b0004986 */ /* 0x0101e2000c101106 */
[----:B------:R-:W-:Y:S02]  /*8a430*/  ISETP.NE.AND P4, PT, R76, RZ, PT ;  /* 0x000000ff4c00720c */ /* 0x000fe40003f85270 */
[----:B------:R-:W-:Y:S02]  /*8a440*/  P2R R77, PR, RZ, 0x40 ;  /* 0x00000040ff4d7803 */ /* 0x000fe40000000000 */
[----:B------:R-:W-:Y:S02]  /*8a450*/  LOP3.LUT P6, RZ, R251, 0x2000000, RZ, 0xc0, !PT ;  /* 0x02000000fbff7812 */ /* 0x000fe400078cc0ff */
[----:B------:R-:W-:Y:S01]  /*8a460*/  PRMT R6, R73, 0x7771, RZ ;  /* 0x0000777149067816 */ /* 0x000fe200000000ff */
[----:B0-----:R-:W4:Y:S06]  /*8a470*/  LDL.LU.64 R176, [R1+0xe0] ;  /* 0x0000e00001b07983 */ /* 0x001f2c0000300a00 */
[----:B------:R-:W-:Y:S01]  /*8a480*/  @P4 STG.E.U8 desc[UR6][R160.64], R6 ;  /* 0x00000006a0004986 */ /* 0x000fe2000c101106 */
[----:B--2---:R-:W-:-:S02]  /*8a490*/  PRMT R2, R74, 0x7770, RZ ;  /* 0x000077704a027816 */ /* 0x004fc400000000ff */
[----:B------:R-:W-:-:S03]  /*8a4a0*/  PRMT R9, R74, 0x7771, RZ ;  /* 0x000077714a097816 */ /* 0x000fc600000000ff */
[----:B------:R-:W-:Y:S04]  /*8a4b0*/  @P1 STG.E.U8 desc[UR6][R162.64], R2 ;  /* 0x00000002a2001986 */ /* 0x000fe8000c101106 */
[----:B------:R0:W-:Y:S04]  /*8a4c0*/  @P6 STG.E.U8 desc[UR6][R178.64], R9 ;  /* 0x00000009b2006986 */ /* 0x0001e8000c101106 */
[----:B0-----:R-:W2:Y:S01]  /*8a4d0*/  LDL.LU.64 R178, [R1+0xd8] ;  /* 0x0000d80001b27983 */ /* 0x001ea20000300a00 */
[----:B------:R-:W-:Y:S02]  /*8a4e0*/  ISETP.NE.AND P6, PT, R77, RZ, PT ;  /* 0x000000ff4d00720c */ /* 0x000fe40003fc5270 */
[----:B------:R-:W-:-:S02]  /*8a4f0*/  PRMT R3, R75, 0x7770, RZ ;  /* 0x000077704b037816 */ /* 0x000fc400000000ff */
[----:B------:R-:W-:-:S09]  /*8a500*/  PRMT R4, R75, 0x7771, RZ ;  /* 0x000077714b047816 */ /* 0x000fd200000000ff */
[----:B------:R0:W-:Y:S01]  /*8a510*/  @P6 STG.E.U8 desc[UR6][R164.64], R3 ;  /* 0x00000003a4006986 */ /* 0x0001e2000c101106 */
[----:B------:R-:W-:Y:S02]  /*8a520*/  ISETP.NE.AND P6, PT, R80, RZ, PT ;  /* 0x000000ff5000720c */ /* 0x000fe40003fc5270 */
[C---:B------:R-:W-:Y:S02]  /*8a530*/  LOP3.LUT P0, RZ, R251.reuse, 0x200000, RZ, 0xc0, !PT ;  /* 0x00200000fbff7812 */ /* 0x040fe4000780c0ff */
[C---:B------:R-:W-:Y:S02]  /*8a540*/  LOP3.LUT P2, RZ, R251.reuse, 0x100000, RZ, 0xc0, !PT ;  /* 0x00100000fbff7812 */ /* 0x040fe4000784c0ff */
[C---:B------:R-:W-:Y:S02]  /*8a550*/  LOP3.LUT P3, RZ, R251.reuse, 0x80000, RZ, 0xc0, !PT ;  /* 0x00080000fbff7812 */ /* 0x040fe4000786c0ff */
[----:B------:R-:W-:-:S05]  /*8a560*/  LOP3.LUT P5, RZ, R251, 0x40000, RZ, 0xc0, !PT ;  /* 0x00040000fbff7812 */ /* 0x000fca00078ac0ff */
[----:B------:R1:W-:Y:S01]  /*8a570*/  @P6 STG.E.U8 desc[UR6][R166.64], R4 ;  /* 0x00000004a6006986 */ /* 0x0003e2000c101106 */
[----:B------:R-:W-:Y:S02]  /*8a580*/  ISETP.NE.AND P6, PT, R81, RZ, PT ;  /* 0x000000ff5100720c */ /* 0x000fe40003fc5270 */
[C---:B------:R-:W-:Y:S02]  /*8a590*/  LOP3.LUT P4, RZ, R251.reuse, 0x20000, RZ, 0xc0, !PT ;  /* 0x00020000fbff7812 */ /* 0x040fe4000788c0ff */
[----:B------:R-:W-:Y:S02]  /*8a5a0*/  LOP3.LUT P1, RZ, R251, 0x10000, RZ, 0xc0, !PT ;  /* 0x00010000fbff7812 */ /* 0x000fe4000782c0ff */
[C---:B------:R-:W-:Y:S02]  /*8a5b0*/  PRMT R5, R72.reuse, 0x7772, RZ ;  /* 0x0000777248057816 */ /* 0x040fe400000000ff */
[----:B------:R-:W-:Y:S02]  /*8a5c0*/  PRMT R72, R72, 0x7773, RZ ;  /* 0x0000777348487816 */ /* 0x000fe400000000ff */
[----:B------:R-:W-:-:S02]  /*8a5d0*/  PRMT R2, R73, 0x7772, RZ ;  /* 0x0000777249027816 */ /* 0x000fc400000000ff */
[----:B------:R-:W-:Y:S01]  /*8a5e0*/  PRMT R73, R73, 0x7773, RZ ;  /* 0x0000777349497816 */ /* 0x000fe200000000ff */
[----:B------:R-:W-:Y:S01]  /*8a5f0*/  @P6 STG.E.U8 desc[UR6][R168.64], R5 ;  /* 0x00000005a8006986 */ /* 0x000fe2000c101106 */
[C---:B0-----:R-:W-:Y:S02]  /*8a600*/  PRMT R3, R74.reuse, 0x7772, RZ ;  /* 0x000077724a037816 */ /* 0x041fe400000000ff */
[----:B------:R-:W-:Y:S01]  /*8a610*/  PRMT R74, R74, 0x7773, RZ ;  /* 0x000077734a4a7816 */ /* 0x000fe200000000ff */
[----:B------:R-:W-:Y:S01]  /*8a620*/  @P0 STG.E.U8 desc[UR6][R170.64], R72 ;  /* 0x00000048aa000986 */ /* 0x000fe2000c101106 */
[----:B-1----:R-:W-:-:S03]  /*8a630*/  PRMT R4, R75, 0x7772, RZ ;  /* 0x000077724b047816 */ /* 0x002fc600000000ff */
[----:B------:R0:W-:Y:S04]  /*8a640*/  @P2 STG.E.U8 desc[UR6][R172.64], R2 ;  /* 0x00000002ac002986 */ /* 0x0001e8000c101106 */
[----:B---3--:R1:W-:Y:S04]  /*8a650*/  @P3 STG.E.U8 desc[UR6][R174.64], R73 ;  /* 0x00000049ae003986 */ /* 0x0083e8000c101106 */
[----:B----4-:R3:W-:Y:S04]  /*8a660*/  @P5 STG.E.U8 desc[UR6][R176.64], R3 ;  /* 0x00000003b0005986 */ /* 0x0107e8000c101106 */
[----:B0-----:R-:W4:Y:S04]  /*8a670*/  LDL.LU.64 R172, [R1+0xc8] ;  /* 0x0000c80001ac7983 */ /* 0x001f280000300a00 */
[----:B-1----:R-:W4:Y:S04]  /*8a680*/  LDL.LU.64 R174, [R1+0xc0] ;  /* 0x0000c00001ae7983 */ /* 0x002f280000300a00 */
[----:B---3--:R-:W3:Y:S04]  /*8a690*/  LDL.LU.64 R176, [R1+0xb0] ;  /* 0x0000b00001b07983 */ /* 0x008ee80000300a00 */
[----:B--2---:R0:W-:Y:S04]  /*8a6a0*/  @P4 STG.E.U8 desc[UR6][R178.64], R74 ;  /* 0x0000004ab2004986 */ /* 0x0041e8000c101106 */
[----:B------:R1:W-:Y:S04]  /*8a6b0*/  @P1 STG.E.U8 desc[UR6][R68.64], R4 ;  /* 0x0000000444001986 */ /* 0x0003e8000c101106 */
[----:B0-----:R-:W2:Y:S04]  /*8a6c0*/  LDL.LU.64 R178, [R1+0xa8] ;  /* 0x0000a80001b27983 */ /* 0x001ea80000300a00 */
[----:B-1----:R-:W3:Y:S01]  /*8a6d0*/  LDL.LU.64 R68, [R1+0x1d90] ;  /* 0x001d900001447983 */ /* 0x002ee20000300a00 */
[----:B------:R-:W-:-:S02]  /*8a6e0*/  LOP3.LUT P6, RZ, R251, 0x8000, RZ, 0xc0, !PT ;  /* 0x00008000fbff7812 */ /* 0x000fc400078cc0ff */
[C---:B------:R-:W-:Y:S01]  /*8a6f0*/  LOP3.LUT P0, RZ, R251.reuse, 0x4000, RZ, 0xc0, !PT ;  /* 0x00004000fbff7812 */ /* 0x040fe2000780c0ff */
[----:B------:R-:W2:Y:S01]  /*8a700*/  LDL.LU.64 R160, [R1+0xa0] ;  /* 0x0000a00001a07983 */ /* 0x000ea20000300a00 */
[----:B------:R-:W-:Y:S02]  /*8a710*/  LOP3.LUT P2, RZ, R251, 0x2000, RZ, 0xc0, !PT ;  /* 0x00002000fbff7812 */ /* 0x000fe4000784c0ff */
[----:B------:R-:W-:Y:S01]  /*8a720*/  PRMT R75, R75, 0x7773, RZ ;  /* 0x000077734b4b7816 */ /* 0x000fe200000000ff */
[----:B------:R-:W2:Y:S04]  /*8a730*/  LDL.LU.64 R162, [R1+0x98] ;  /* 0x0000980001a27983 */ /* 0x000ea80000300a00 */
[----:B------:R-:W2:Y:S04]  /*8a740*/  LDL.LU.64 R170, [R1+0x90] ;  /* 0x0000900001aa7983 */ /* 0x000ea80000300a00 */
[----:B------:R-:W2:Y:S04]  /*8a750*/  LDL.LU.64 R164, [R1+0x88] ;  /* 0x0000880001a47983 */ /* 0x000ea80000300a00 */
[----:B----4-:R0:W-:Y:S04]  /*8a760*/  @P6 STG.E.U8 desc[UR6][R172.64], R75 ;  /* 0x0000004bac006986 */ /* 0x0101e8000c101106 */
[----:B0-----:R-:W4:Y:S04]  /*8a770*/  LDL.LU.64 R172, [R1+0x80] ;  /* 0x0000800001ac7983 */ /* 0x001f280000300a00 */
[----:B------:R-:W4:Y:S01]  /*8a780*/  LDL.LU.64 R166, [R1+0x78] ;  /* 0x0000780001a67983 */ /* 0x000f220000300a00 */
[----:B------:R-:W-:-:S04]  /*8a790*/  LOP3.LUT P5, RZ, R251, 0x100, RZ, 0xc0, !PT ;  /* 0x00000100fbff7812 */ /* 0x000fc800078ac0ff */
[----:B------:R-:W-:Y:S02]  /*8a7a0*/  P2R R73, PR, RZ, 0x20 ;  /* 0x00000020ff497803 */ /* 0x000fe40000000000 */
[----:B------:R-:W-:-:S04]  /*8a7b0*/  LOP3.LUT P5, RZ, R251, 0x200, RZ, 0xc0, !PT ;  /* 0x00000200fbff7812 */ /* 0x000fc800078ac0ff */
[----:B------:R-:W-:Y:S02]  /*8a7c0*/  P2R R72, PR, RZ, 0x20 ;  /* 0x00000020ff487803 */ /* 0x000fe40000000000 */
[C---:B------:R-:W-:Y:S02]  /*8a7d0*/  LOP3.LUT P5, RZ, R251.reuse, 0x400, RZ, 0xc0, !PT ;  /* 0x00000400fbff7812 */ /* 0x040fe400078ac0ff */
[C---:B------:R-:W-:Y:S02]  /*8a7e0*/  LOP3.LUT P3, RZ, R251.reuse, 0x1000, RZ, 0xc0, !PT ;  /* 0x00001000fbff7812 */ /* 0x040fe4000786c0ff */
[----:B------:R-:W-:Y:S02]  /*8a7f0*/  P2R R9, PR, RZ, 0x20 ;  /* 0x00000020ff097803 */ /* 0x000fe40000000000 */
[----:B------:R-:W-:Y:S02]  /*8a800*/  LOP3.LUT P5, RZ, R251, 0x800, RZ, 0xc0, !PT ;  /* 0x00000800fbff7812 */ /* 0x000fe400078ac0ff */
[----:B---3--:R-:W-:-:S02]  /*8a810*/  PRMT R2, R68, 0x7770, RZ ;  /* 0x0000777044027816 */ /* 0x008fc400000000ff */
[----:B------:R-:W-:-:S03]  /*8a820*/  PRMT R5, R68, 0x7771, RZ ;  /* 0x0000777144057816 */ /* 0x000fc600000000ff */
[----:B------:R-:W-:Y:S04]  /*8a830*/  @P0 STG.E.U8 desc[UR6][R174.64], R2 ;  /* 0x00000002ae000986 */ /* 0x000fe8000c101106 */
[----:B------:R0:W-:Y:S04]  /*8a840*/  @P2 STG.E.U8 desc[UR6][R70.64], R5 ;  /* 0x0000000546002986 */ /* 0x0001e8000c101106 */
[----:B0-----:R-:W3:Y:S04]  /*8a850*/  LDL.LU.64 R70, [R1+0x1d88] ;  /* 0x001d880001467983 */ /* 0x001ee80000300a00 */
[----:B------:R-:W4:Y:S01]  /*8a860*/  LDL.LU.64 R168, [R1+0x70] ;  /* 0x0000700001a87983 */ /* 0x000f220000300a00 */
[----:B------:R-:W-:-:S02]  /*8a870*/  PRMT R3, R69, 0x7770, RZ ;  /* 0x0000777045037816 */ /* 0x000fc400000000ff */
[----:B------:R-:W-:Y:S01]  /*8a880*/  PRMT R6, R69, 0x7771, RZ ;  /* 0x0000777145067816 */ /* 0x000fe200000000ff */
[----:B------:R-:W4:Y:S04]  /*8a890*/  LDL.LU.64 R174, [R1+0x68] ;  /* 0x0000680001ae7983 */ /* 0x000f280000300a00 */
[----:B------:R0:W-:Y:S04]  /*8a8a0*/  @P3 STG.E.U8 desc[UR6][R176.64], R3 ;  /* 0x00000003b0003986 */ /* 0x0001e8000c101106 */
[----:B--2---:R1:W-:Y:S04]  /*8a8b0*/  @P5 STG.E.U8 desc[UR6][R178.64], R6 ;  /* 0x00000006b2005986 */ /* 0x0043e8000c101106 */
[----:B0-----:R-:W2:Y:S04]  /*8a8c0*/  LDL.LU.64 R176, [R1+0x60] ;  /* 0x0000600001b07983 */ /* 0x001ea80000300a00 */
[----:B-1----:R-:W2:Y:S01]  /*8a8d0*/  LDL.LU.64 R178, [R1+0x58] ;  /* 0x0000580001b27983 */ /* 0x002ea20000300a00 */
[----:B------:R-:W-:-:S02]  /*8a8e0*/  ISETP.NE.AND P5, PT, R9, RZ, PT ;  /* 0x000000ff0900720c */ /* 0x000fc40003fa5270 */
        /* <DEDUP_REMOVED lines=8> */
[----:B------:R-:W-:-:S02]  /*8a970*/  PRMT R3, R68, 0x7772, RZ ;  /* 0x0000777244037816 */ /* 0x000fc400000000ff */
[----:B------:R-:W-:Y:S02]  /*8a980*/  PRMT R68, R68, 0x7773, RZ ;  /* 0x0000777344447816 */ /* 0x000fe400000000ff */
[C---:B------:R-:W-:Y:S02]  /*8a990*/  LOP3.LUT P6, RZ, R251.reuse, 0x4, RZ, 0xc0, !PT ;  /* 0x00000004fbff7812 */ /* 0x040fe400078cc0ff */
[C---:B------:R-:W-:Y:S02]  /*8a9a0*/  LOP3.LUT P0, RZ, R251.reuse, 0x2, RZ, 0xc0, !PT ;  /* 0x00000002fbff7812 */ /* 0x040fe4000780c0ff */
[----:B------:R-:W-:Y:S02]  /*8a9b0*/  LOP3.LUT P2, RZ, R251, 0x1, RZ, 0xc0, !PT ;  /* 0x00000001fbff7812 */ /* 0x000fe4000784c0ff */
[----:B---3--:R-:W-:-:S05]  /*8a9c0*/  PRMT R4, R70, 0x7770, RZ ;  /* 0x0000777046047816 */ /* 0x008fca00000000ff */
[----:B------:R0:W-:Y:S01]  /*8a9d0*/  @P5 STG.E.U8 desc[UR6][R160.64], R4 ;  /* 0x00000004a0005986 */ /* 0x0001e2000c101106 */
[----:B------:R-:W-:Y:S02]  /*8a9e0*/  ISETP.NE.AND P5, PT, R72, RZ, PT ;  /* 0x000000ff4800720c */ /* 0x000fe40003fa5270 */
[----:B------:R-:W-:Y:S02]  /*8a9f0*/  PRMT R9, R70, 0x7771, RZ ;  /* 0x0000777146097816 */ /* 0x000fe400000000ff */
[----:B------:R-:W-:-:S09]  /*8aa00*/  PRMT R2, R71, 0x7770, RZ ;  /* 0x0000777047027816 */ /* 0x000fd200000000ff */
[----:B------:R-:W-:Y:S01]  /*8aa10*/  @P5 STG.E.U8 desc[UR6][R162.64], R9 ;  /* 0x00000009a2005986 */ /* 0x000fe2000c101106 */
[----:B------:R-:W-:Y:S02]  /*8aa20*/  ISETP.NE.AND P5, PT, R73, RZ, PT ;  /* 0x000000ff4900720c */ /* 0x000fe40003fa5270 */
[----:B------:R-:W-:-:S11]  /*8aa30*/  PRMT R5, R71, 0x7771, RZ ;  /* 0x0000777147057816 */ /* 0x000fd600000000ff */
[----:B------:R1:W-:Y:S04]  /*8aa40*/  @P5 STG.E.U8 desc[UR6][R170.64], R2 ;  /* 0x00000002aa005986 */ /* 0x0003e8000c101106 */
[----:B------:R-:W-:Y:S04]  /*8aa50*/  @P4 STG.E.U8 desc[UR6][R164.64], R5 ;  /* 0x00000005a4004986 */ /* 0x000fe8000c101106 */
[----:B----4-:R3:W-:Y:S01]  /*8aa60*/  @P1 STG.E.U8 desc[UR6][R172.64], R3 ;  /* 0x00000003ac001986 */ /* 0x0107e2000c101106 */
[----:B------:R-:W-:Y:S02]  /*8aa70*/  ISETP.NE.AND P1, PT, R74, RZ, PT ;  /* 0x000000ff4a00720c */ /* 0x000fe40003f25270 */
[----:B0-----:R-:W-:Y:S01]  /*8aa80*/  PRMT R4, R69, 0x7772, RZ ;  /* 0x0000777245047816 */ /* 0x001fe200000000ff */
[----:B-1----:R-:W4:Y:S10]  /*8aa90*/  LDL.LU.64 R170, [R1+0x48] ;  /* 0x0000480001aa7983 */ /* 0x002f340000300a00 */
[----:B------:R-:W-:Y:S01]  /*8aaa0*/  @P1 STG.E.U8 desc[UR6][R166.64], R68 ;  /* 0x00000044a6001986 */ /* 0x000fe2000c101106 */
[----:B------:R-:W-:-:S02]  /*8aab0*/  ISETP.NE.AND P1, PT, R76, RZ, PT ;  /* 0x000000ff4c00720c */ /* 0x000fc40003f25270 */
[----:B------:R-:W-:Y:S01]  /*8aac0*/  PRMT R69, R69, 0x7773, RZ ;  /* 0x0000777345457816 */ /* 0x000fe200000000ff */
[----:B---3--:R-:W3:Y:S10]  /*8aad0*/  LDL.LU.64 R172, [R1+0x40] ;  /* 0x0000400001ac7983 */ /* 0x008ef40000300a00 */
[----:B------:R-:W-:Y:S01]  /*8aae0*/  @P1 STG.E.U8 desc[UR6][R168.64], R4 ;  /* 0x00000004a8001986 */ /* 0x000fe2000c101106 */
[----:B------:R-:W-:-:S02]  /*8aaf0*/  ISETP.NE.AND P1, PT, R77, RZ, PT ;  /* 0x000000ff4d00720c */ /* 0x000fc40003f25270 */
[C---:B------:R-:W-:Y:S02]  /*8ab00*/  PRMT R2, R70.reuse, 0x7772, RZ ;  /* 0x0000777246027816 */ /* 0x040fe400000000ff */
[----:B------:R-:W-:Y:S02]  /*8ab10*/  PRMT R70, R70, 0x7773, RZ ;  /* 0x0000777346467816 */ /* 0x000fe400000000ff */
[----:B------:R-:W-:-:S07]  /*8ab20*/  PRMT R3, R71, 0x7772, RZ ;  /* 0x0000777247037816 */ /* 0x000fce00000000ff */
[----:B------:R0:W-:Y:S04]  /*8ab30*/  @P1 STG.E.U8 desc[UR6][R174.64], R69 ;  /* 0x00000045ae001986 */ /* 0x0001e8000c101106 */
[----:B--2---:R1:W-:Y:S04]  /*8ab40*/  @P6 STG.E.U8 desc[UR6][R176.64], R2 ;  /* 0x00000002b0006986 */ /* 0x0043e8000c101106 */
[----:B------:R2:W-:Y:S04]  /*8ab50*/  @P0 STG.E.U8 desc[UR6][R178.64], R70 ;  /* 0x00000046b2000986 */ /* 0x0005e8000c101106 */
[----:B0-----:R-:W3:Y:S04]  /*8ab60*/  LDL.LU.64 R174, [R1+0x30] ;  /* 0x0000300001ae7983 */ /* 0x001ee80000300a00 */
[----:B-1----:R-:W3:Y:S04]  /*8ab70*/  LDL.LU.64 R176, [R1+0x28] ;  /* 0x0000280001b07983 */ /* 0x002ee80000300a00 */
[----:B--2---:R-:W2:Y:S04]  /*8ab80*/  LDL.LU.64 R178, [R1+0x20] ;  /* 0x0000200001b27983 */ /* 0x004ea80000300a00 */
[----:B------:R0:W-:Y:S04]  /*8ab90*/  @P2 STG.E.U8 desc[UR6][R64.64], R3 ;  /* 0x0000000340002986 */ /* 0x0001e8000c101106 */
[----:B0-----:R-:W3:Y:S01]  /*8aba0*/  LDL.LU.64 R64, [R1+0x1d80] ;  /* 0x001d800001407983 */ /* 0x001ee20000300a00 */
[----:B------:R-:W-:-:S02]  /*8abb0*/  LOP3.LUT P3, RZ, R252, 0x80000000, RZ, 0xc0, !PT ;  /* 0x80000000fcff7812 */ /* 0x000fc4000786c0ff */
[C---:B------:R-:W-:Y:S02]  /*8abc0*/  LOP3.LUT P5, RZ, R252.reuse, 0x40000000, RZ, 0xc0, !PT ;  /* 0x40000000fcff7812 */ /* 0x040fe400078ac0ff */
[----:B------:R-:W-:Y:S02]  /*8abd0*/  LOP3.LUT P4, RZ, R252, 0x20000000, RZ, 0xc0, !PT ;  /* 0x20000000fcff7812 */ /* 0x000fe4000788c0ff */
[----:B------:R-:W-:-:S07]  /*8abe0*/  PRMT R71, R71, 0x7773, RZ ;  /* 0x0000777347477816 */ /* 0x000fce00000000ff */
[----:B----4-:R-:W-:Y:S01]  /*8abf0*/  @P3 STG.E.U8 desc[UR6][R170.64], R71 ;  /* 0x00000047aa003986 */ /* 0x010fe2000c101106 */
[C---:B---3--:R-:W-:Y:S02]  /*8ac00*/  PRMT R4, R64.reuse, 0x7770, RZ ;  /* 0x0000777040047816 */ /* 0x048fe400000000ff */
[----:B------:R-:W-:-:S03]  /*8ac10*/  PRMT R5, R64, 0x7771, RZ ;  /* 0x0000777140057816 */ /* 0x000fc600000000ff */
[----:B------:R-:W-:Y:S04]  /*8ac20*/  @P5 STG.E.U8 desc[UR6][R172.64], R4 ;  /* 0x00000004ac005986 */ /* 0x000fe8000c101106 */
[----:B------:R0:W-:Y:S04]  /*8ac30*/  @P4 STG.E.U8 desc[UR6][R66.64], R5 ;  /* 0x0000000542004986 */ /* 0x0001e8000c101106 */
[----:B0-----:R-:W3:Y:S01]  /*8ac40*/  LDL.LU.64 R66, [R1+0x1d78] ;  /* 0x001d780001427983 */ /* 0x001ee20000300a00 */
[----:B------:R-:W-:-:S04]  /*8ac50*/  LOP3.LUT P3, RZ, R252, 0x200000, RZ, 0xc0, !PT ;  /* 0x00200000fcff7812 */ /* 0x000fc8000786c0ff */
[----:B------:R-:W-:Y:S02]  /*8ac60*/  P2R R70, PR, RZ, 0x8 ;  /* 0x00000008ff467803 */ /* 0x000fe40000000000 */
[C---:B------:R-:W-:Y:S02]  /*8ac70*/  LOP3.LUT P3, RZ, R252.reuse, 0x400000, RZ, 0xc0, !PT ;  /* 0x00400000fcff7812 */ /* 0x040fe4000786c0ff */
[C---:B------:R-:W-:Y:S02]  /*8ac80*/  LOP3.LUT P1, RZ, R252.reuse, 0x10000000, RZ, 0xc0, !PT ;  /* 0x10000000fcff7812 */ /* 0x040fe4000782c0ff */
[----:B------:R-:W-:Y:S02]  /*8ac90*/  P2R R69, PR, RZ, 0x8 ;  /* 0x00000008ff457803 */ /* 0x000fe40000000000 */
[C---:B------:R-:W-:Y:S02]  /*8aca0*/  LOP3.LUT P3, RZ, R252.reuse, 0x800000, RZ, 0xc0, !PT ;  /* 0x00800000fcff7812 */ /* 0x040fe4000786c0ff */
[----:B------:R-:W-:-:S02]  /*8acb0*/  LOP3.LUT P6, RZ, R252, 0x8000000, RZ, 0xc0, !PT ;  /* 0x08000000fcff7812 */ /* 0x000fc400078cc0ff */
[C---:B------:R-:W-:Y:S02]  /*8acc0*/  LOP3.LUT P0, RZ, R252.reuse, 0x4000000, RZ, 0xc0, !PT ;  /* 0x04000000fcff7812 */ /* 0x040fe4000780c0ff */
[C---:B------:R-:W-:Y:S02]  /*8acd0*/  LOP3.LUT P2, RZ, R252.reuse, 0x2000000, RZ, 0xc0, !PT ;  /* 0x02000000fcff7812 */ /* 0x040fe4000784c0ff */
[----:B------:R-:W-:Y:S02]  /*8ace0*/  P2R R68, PR, RZ, 0x8 ;  /* 0x00000008ff447803 */ /* 0x000fe40000000000 */
[----:B------:R-:W-:Y:S02]  /*8acf0*/  LOP3.LUT P3, RZ, R252, 0x1000000, RZ, 0xc0, !PT ;  /* 0x01000000fcff7812 */ /* 0x000fe4000786c0ff */
[C---:B------:R-:W-:Y:S02]  /*8ad00*/  PRMT R2, R65.reuse, 0x7770, RZ ;  /* 0x0000777041027816 */ /* 0x040fe400000000ff */
[----:B------:R-:W-:-:S03]  /*8ad10*/  PRMT R6, R65, 0x7771, RZ ;  /* 0x0000777141067816 */ /* 0x000fc600000000ff */
[----:B------:R0:W-:Y:S04]  /*8ad20*/  @P1 STG.E.U8 desc[UR6][R174.64], R2 ;  /* 0x00000002ae001986 */ /* 0x0001e8000c101106 */
[----:B------:R-:W-:Y:S01]  /*8ad30*/  @P6 STG.E.U8 desc[UR6][R176.64], R6 ;  /* 0x00000006b0006986 */ /* 0x000fe2000c101106 */
[----:B0-----:R-:W-:Y:S02]  /*8ad40*/  PRMT R2, R64, 0x7772, RZ ;  /* 0x0000777240027816 */ /* 0x001fe400000000ff */
[----:B------:R-:W-:Y:S02]  /*8ad50*/  LOP3.LUT P4, RZ, R252, 0x10000, RZ, 0xc0, !PT ;  /* 0x00010000fcff7812 */ /* 0x000fe4000788c0ff */
[C---:B---3--:R-:W-:Y:S02]  /*8ad60*/  PRMT R3, R66.reuse, 0x7770, RZ ;  /* 0x0000777042037816 */ /* 0x048fe400000000ff */
[----:B------:R-:W-:-:S02]  /*8ad70*/  PRMT R9, R66, 0x7771, RZ ;  /* 0x0000777142097816 */ /* 0x000fc400000000ff */
[----:B------:R-:W-:Y:S01]  /*8ad80*/  PRMT R4, R67, 0x7770, RZ ;  /* 0x0000777043047816 */ /* 0x000fe200000000ff */
[----:B--2---:R-:W-:Y:S04]  /*8ad90*/  @P0 STG.E.U8 desc[UR6][R178.64], R3 ;  /* 0x00000003b2000986 */ /* 0x004fe8000c101106 */
[----:B------:R0:W-:Y:S04]  /*8ada0*/  @P2 STG.E.U8 desc[UR6][R56.64], R9 ;  /* 0x0000000938002986 */ /* 0x0001e8000c101106 */
[----:B------:R1:W-:Y:S01]  /*8adb0*/  @P3 STG.E.U8 desc[UR6][R58.64], R4 ;  /* 0x000000043a003986 */ /* 0x0003e2000c101106 */
[----:B------:R-:W-:-:S02]  /*8adc0*/  ISETP.NE.AND P3, PT, R68, RZ, PT ;  /* 0x000000ff4400720c */ /* 0x000fc40003f65270 */
[----:B------:R-:W-:Y:S01]  /*8add0*/  PRMT R5, R67, 0x7771, RZ ;  /* 0x0000777143057816 */ /* 0x000fe200000000ff */
[----:B0-----:R-:W2:Y:S04]  /*8ade0*/  LDL.LU.64 R56, [R1+0x1d70] ;  /* 0x001d700001387983 */ /* 0x001ea80000300a00 */
[----:B-1----:R-:W3:Y:S06]  /*8adf0*/  LDL.LU.64 R58, [R1+0x1d68] ;  /* 0x001d6800013a7983 */ /* 0x002eec0000300a00 */
[----:B------:R0:W-:Y:S04]  /*8ae00*/  @P3 STG.E.U8 desc[UR6][R60.64], R5 ;  /* 0x000000053c003986 */ /* 0x0001e8000c101106 */
[----:B0-----:R-:W4:Y:S01]  /*8ae10*/  LDL.LU.64 R60, [R1+0x1d60] ;  /* 0x001d6000013c7983 */ /* 0x001f220000300a00 */
[----:B------:R-:W-:-:S13]  /*8ae20*/  ISETP.NE.AND P3, PT, R69, RZ, PT ;  /* 0x000000ff4500720c */ /* 0x000fda0003f65270 */
[----:B------:R0:W-:Y:S04]  /*8ae30*/  @P3 STG.E.U8 desc[UR6][R62.64], R2 ;  /* 0x000000023e003986 */ /* 0x0001e8000c101106 */
[----:B0-----:R-:W2:Y:S01]  /*8ae40*/  LDL.LU.64 R62, [R1+0x1d58] ;  /* 0x001d5800013e7983 */ /* 0x001ea20000300a00 */
[----:B------:R-:W-:Y:S02]  /*8ae50*/  P2R R73, PR, RZ, 0x10 ;  /* 0x00000010ff497803 */ /* 0x000fe40000000000 */
[----:B------:R-:W-:-:S04]  /*8ae60*/  LOP3.LUT P4, RZ, R252, 0x20000, RZ, 0xc0, !PT ;  /* 0x00020000fcff7812 */ /* 0x000fc8000788c0ff */
[----:B------:R-:W-:Y:S02]  /*8ae70*/  P2R R72, PR, RZ, 0x10 ;  /* 0x00000010ff487803 */ /* 0x000fe40000000000 */
[----:B------:R-:W-:Y:S02]  /*8ae80*/  LOP3.LUT P4, RZ, R252, 0x40000, RZ, 0xc0, !PT ;  /* 0x00040000fcff7812 */ /* 0x000fe4000788c0ff */
[----:B------:R-:W-:Y:S02]  /*8ae90*/  ISETP.NE.AND P3, PT, R70, RZ, PT ;  /* 0x000000ff4600720c */ /* 0x000fe40003f65270 */
[C---:B------:R-:W-:Y:S02]  /*8aea0*/  LOP3.LUT P5, RZ, R252.reuse, 0x100000, RZ, 0xc0, !PT ;  /* 0x00100000fcff7812 */ /* 0x040fe400078ac0ff */
[----:B------:R-:W-:Y:S02]  /*8aeb0*/  P2R R71, PR, RZ, 0x10 ;  /* 0x00000010ff477803 */ /* 0x000fe40000000000 */
[----:B------:R-:W-:-:S02]  /*8aec0*/  LOP3.LUT P4, RZ, R252, 0x80000, RZ, 0xc0, !PT ;  /* 0x00080000fcff7812 */ /* 0x000fc4000788c0ff */
[----:B------:R-:W-:Y:S02]  /*8aed0*/  PRMT R69, R64, 0x7773, RZ ;  /* 0x0000777340457816 */ /* 0x000fe400000000ff */
[C---:B------:R-:W-:Y:S02]  /*8aee0*/  PRMT R3, R65.reuse, 0x7772, RZ ;  /* 0x0000777241037816 */ /* 0x040fe400000000ff */
[----:B------:R-:W-:Y:S01]  /*8aef0*/  PRMT R65, R65, 0x7773, RZ ;  /* 0x0000777341417816 */ /* 0x000fe200000000ff */
[----:B------:R-:W-:Y:S04]  /*8af00*/  @P3 STG.E.U8 desc[UR6][R12.64], R69 ;  /* 0x000000450c003986 */ /* 0x000fe8000c101106 */
[----:B------:R-:W-:Y:S04]  /*8af10*/  @P5 STG.E.U8 desc[UR6][R14.64], R3 ;  /* 0x000000030e005986 */ /* 0x000fe8000c101106 */
[----:B------:R-:W-:Y:S01]  /*8af20*/  @P4 STG.E.U8 desc[UR6][R16.64], R65 ;  /* 0x0000004110004986 */ /* 0x000fe2000c101106 */
[----:B------:R-:W-:-:S02]  /*8af30*/  ISETP.NE.AND P4, PT, R71, RZ, PT ;  /* 0x000000ff4700720c */ /* 0x000fc40003f85270 */
[C---:B------:R-:W-:Y:S02]  /*8af40*/  PRMT R9, R66.reuse, 0x7772, RZ ;  /* 0x0000777242097816 */ /* 0x040fe400000000ff */
        /* <DEDUP_REMOVED lines=9> */
[C---:B------:R-:W-:Y:S02]  /*8afe0*/  PRMT R71, R67.reuse, 0x7772, RZ ;  /* 0x0000777243477816 */ /* 0x040fe400000000ff */
[----:B------:R-:W-:-:S09]  /*8aff0*/  PRMT R67, R67, 0x7773, RZ ;  /* 0x0000777343437816 */ /* 0x000fd200000000ff */
[----:B------:R-:W-:Y:S04]  /*8b000*/  @P4 STG.E.U8 desc[UR6][R22.64], R71 ;  /* 0x0000004716004986 */ /* 0x000fe8000c101106 */
[----:B------:R-:W-:Y:S01]  /*8b010*/  @P1 STG.E.U8 desc[UR6][R24.64], R67 ;  /* 0x0000004318001986 */ /* 0x000fe2000c101106 */
[C---:B------:R-:W-:Y:S02]  /*8b020*/  LOP3.LUT P3, RZ, R252.reuse, 0x800, RZ, 0xc0, !PT ;  /* 0x00000800fcff7812 */ /* 0x040fe4000786c0ff */
[C---:B------:R-:W-:Y:S02]  /*8b030*/  LOP3.LUT P5, RZ, R252.reuse, 0x400, RZ, 0xc0, !PT ;  /* 0x00000400fcff7812 */ /* 0x040fe400078ac0ff */
[----:B------:R-:W-:Y:S02]  /*8b040*/  LOP3.LUT P1, RZ, R252, 0x200, RZ, 0xc0, !PT ;  /* 0x00000200fcff7812 */ /* 0x000fe4000782c0ff */
[----:B------:R-:W-:-:S04]  /*8b050*/  LOP3.LUT P4, RZ, R7, 0x20000000, RZ, 0xc0, !PT ;  /* 0x2000000007ff7812 */ /* 0x000fc8000788c0ff */
[----:B0-----:R-:W-:Y:S02]  /*8b060*/  P2R R18, PR, RZ, 0x10 ;  /* 0x00000010ff127803 */ /* 0x001fe40000000000 */
[----:B------:R-:W-:-:S04]  /*8b070*/  LOP3.LUT P4, RZ, R7, 0x40000000, RZ, 0xc0, !PT ;  /* 0x4000000007ff7812 */ /* 0x000fc8000788c0ff */
[----:B------:R-:W-:Y:S02]  /*8b080*/  P2R R16, PR, RZ, 0x10 ;  /* 0x00000010ff107803 */ /* 0x000fe40000000000 */
[----:B------:R-:W-:-:S04]  /*8b090*/  LOP3.LUT P4, RZ, R7, 0x80000000, RZ, 0xc0, !PT ;  /* 0x8000000007ff7812 */ /* 0x000fc8000788c0ff */
[----:B------:R-:W-:Y:S02]  /*8b0a0*/  P2R R14, PR, RZ, 0x10 ;  /* 0x00000010ff0e7803 */ /* 0x000fe40000000000 */
[----:B------:R-:W-:-:S04]  /*8b0b0*/  LOP3.LUT P4, RZ, R252, 0x1, RZ, 0xc0, !PT ;  /* 0x00000001fcff7812 */ /* 0x000fc8000788c0ff */
[----:B------:R-:W-:Y:S02]  /*8b0c0*/  P2R R12, PR, RZ, 0x10 ;  /* 0x00000010ff0c7803 */ /* 0x000fe40000000000 */
[----:B------:R-:W-:Y:S02]  /*8b0d0*/  LOP3.LUT P4, RZ, R252, 0x2, RZ, 0xc0, !PT ;  /* 0x00000002fcff7812 */ /* 0x000fe4000788c0ff */
[C---:B----4-:R-:W-:Y:S02]  /*8b0e0*/  PRMT R3, R60.reuse, 0x7770, RZ ;  /* 0x000077703c037816 */ /* 0x050fe400000000ff */
[----:B------:R-:W-:Y:S02]  /*8b0f0*/  PRMT R13, R60, 0x7771, RZ ;  /* 0x000077713c0d7816 */ /* 0x000fe400000000ff */
[----:B------:R-:W-:Y:S01]  /*8b100*/  PRMT R9, R61, 0x7770, RZ ;  /* 0x000077703d097816 */ /* 0x000fe200000000ff */
[----:B------:R0:W-:Y:S04]  /*8b110*/  @P6 STG.E.U8 desc[UR6][R26.64], R3 ;  /* 0x000000031a006986 */ /* 0x0001e8000c101106 */
[----:B------:R4:W-:Y:S04]  /*8b120*/  @P0 STG.E.U8 desc[UR6][R28.64], R13 ;  /* 0x0000000d1c000986 */ /* 0x0009e8000c101106 */
[----:B------:R3:W-:Y:S01]  /*8b130*/  @P2 STG.E.U8 desc[UR6][R30.64], R9 ;  /* 0x000000091e002986 */ /* 0x0007e2000c101106 */
[----:B------:R-:W-:-:S04]  /*8b140*/  LOP3.LUT P2, RZ, R252, 0x8, RZ, 0xc0, !PT ;  /* 0x00000008fcff7812 */ /* 0x000fc8000784c0ff */
[----:B------:R-:W-:Y:S02]  /*8b150*/  P2R R6, PR, RZ, 0x4 ;  /* 0x00000004ff067803 */ /* 0x000fe40000000000 */
[----:B------:R-:W-:-:S04]  /*8b160*/  LOP3.LUT P2, RZ, R252, 0x10, RZ, 0xc0, !PT ;  /* 0x00000010fcff7812 */ /* 0x000fc8000784c0ff */
[----:B------:R-:W-:Y:S02]  /*8b170*/  P2R R4, PR, RZ, 0x4 ;  /* 0x00000004ff047803 */ /* 0x000fe40000000000 */
[C---:B------:R-:W-:Y:S02]  /*8b180*/  LOP3.LUT P2, RZ, R252.reuse, 0x20, RZ, 0xc0, !PT ;  /* 0x00000020fcff7812 */ /* 0x040fe4000784c0ff */
[C---:B------:R-:W-:Y:S02]  /*8b190*/  LOP3.LUT P6, RZ, R252.reuse, 0x100, RZ, 0xc0, !PT ;  /* 0x00000100fcff7812 */ /* 0x040fe400078cc0ff */
[C---:B------:R-:W-:Y:S02]  /*8b1a0*/  LOP3.LUT P0, RZ, R252.reuse, 0x80, RZ, 0xc0, !PT ;  /* 0x00000080fcff7812 */ /* 0x040fe4000780c0ff */
[----:B------:R-:W-:Y:S02]  /*8b1b0*/  P2R R2, PR, RZ, 0x4 ;  /* 0x00000004ff027803 */ /* 0x000fe40000000000 */
[----:B------:R-:W-:-:S02]  /*8b1c0*/  LOP3.LUT P2, RZ, R252, 0x40, RZ, 0xc0, !PT ;  /* 0x00000040fcff7812 */ /* 0x000fc4000784c0ff */
[----:B-1----:R-:W-:Y:S02]  /*8b1d0*/  PRMT R5, R61, 0x7771, RZ ;  /* 0x000077713d057816 */ /* 0x002fe400000000ff */
[C---:B--2---:R-:W-:Y:S02]  /*8b1e0*/  PRMT R15, R62.reuse, 0x7770, RZ ;  /* 0x000077703e0f7816 */ /* 0x044fe400000000ff */
[----:B------:R-:W-:Y:S02]  /*8b1f0*/  PRMT R17, R62, 0x7771, RZ ;  /* 0x000077713e117816 */ /* 0x000fe400000000ff */
[C---:B0-----:R-:W-:Y:S01]  /*8b200*/  PRMT R3, R63.reuse, 0x7770, RZ ;  /* 0x000077703f037816 */ /* 0x041fe200000000ff */
[----:B------:R0:W-:Y:S01]  /*8b210*/  @P3 STG.E.U8 desc[UR6][R32.64], R5 ;  /* 0x0000000520003986 */ /* 0x0001e2000c101106 */
[----:B----4-:R-:W-:Y:S02]  /*8b220*/  PRMT R13, R63, 0x7771, RZ ;  /* 0x000077713f0d7816 */ /* 0x010fe400000000ff */
[----:B---3--:R-:W-:Y:S01]  /*8b230*/  PRMT R9, R60, 0x7772, RZ ;  /* 0x000077723c097816 */ /* 0x008fe200000000ff */
[----:B------:R1:W-:Y:S04]  /*8b240*/  @P5 STG.E.U8 desc[UR6][R34.64], R15 ;  /* 0x0000000f22005986 */ /* 0x0003e8000c101106 */
[----:B------:R-:W-:Y:S04]  /*8b250*/  @P1 STG.E.U8 desc[UR6][R36.64], R17 ;  /* 0x0000001124001986 */ /* 0x000fe8000c101106 */
[----:B------:R2:W-:Y:S04]  /*8b260*/  @P6 STG.E.U8 desc[UR6][R38.64], R3 ;  /* 0x0000000326006986 */ /* 0x0005e8000c101106 */
[----:B------:R3:W-:Y:S04]  /*8b270*/  @P0 STG.E.U8 desc[UR6][R40.64], R13 ;  /* 0x0000000d28000986 */ /* 0x0007e8000c101106 */
[----:B------:R4:W-:Y:S01]  /*8b280*/  @P2 STG.E.U8 desc[UR6][R42.64], R9 ;  /* 0x000000092a002986 */ /* 0x0009e2000c101106 */
[----:B------:R-:W-:-:S02]  /*8b290*/  ISETP.NE.AND P2, PT, R2, RZ, PT ;  /* 0x000000ff0200720c */ /* 0x000fc40003f45270 */
[----:B0-----:R-:W-:Y:S02]  /*8b2a0*/  PRMT R5, R60, 0x7773, RZ ;  /* 0x000077733c057816 */ /* 0x001fe400000000ff */
[----:B-1----:R-:W-:-:S09]  /*8b2b0*/  PRMT R15, R61, 0x7772, RZ ;  /* 0x000077723d0f7816 */ /* 0x002fd200000000ff */
[----:B------:R0:W-:Y:S01]  /*8b2c0*/  @P2 STG.E.U8 desc[UR6][R44.64], R5 ;  /* 0x000000052c002986 */ /* 0x0001e2000c101106 */
[----:B------:R-:W-:Y:S02]  /*8b2d0*/  ISETP.NE.AND P2, PT, R4, RZ, PT ;  /* 0x000000ff0400720c */ /* 0x000fe40003f45270 */
[----:B------:R-:W-:Y:S02]  /*8b2e0*/  LOP3.LUT P3, RZ, R252, 0x4, RZ, 0xc0, !PT ;  /* 0x00000004fcff7812 */ /* 0x000fe4000786c0ff */
[----:B------:R-:W-:-:S09]  /*8b2f0*/  PRMT R61, R61, 0x7773, RZ ;  /* 0x000077733d3d7816 */ /* 0x000fd200000000ff */
[----:B------:R1:W-:Y:S01]  /*8b300*/  @P2 STG.E.U8 desc[UR6][R46.64], R15 ;  /* 0x0000000f2e002986 */ /* 0x0003e2000c101106 */
[----:B------:R-:W-:Y:S02]  /*8b310*/  ISETP.NE.AND P2, PT, R6, RZ, PT ;  /* 0x000000ff0600720c */ /* 0x000fe40003f45270 */
[C---:B--2---:R-:W-:Y:S02]  /*8b320*/  PRMT R3, R62.reuse, 0x7772, RZ ;  /* 0x000077723e037816 */ /* 0x044fe400000000ff */
[----:B---3--:R-:W-:-:S09]  /*8b330*/  PRMT R13, R62, 0x7773, RZ ;  /* 0x000077733e0d7816 */ /* 0x008fd200000000ff */
[----:B------:R-:W-:Y:S04]  /*8b340*/  @P2 STG.E.U8 desc[UR6][R48.64], R61 ;  /* 0x0000003d30002986 */ /* 0x000fe8000c101106 */
[----:B------:R2:W-:Y:S04]  /*8b350*/  @P3 STG.E.U8 desc[UR6][R50.64], R3 ;  /* 0x0000000332003986 */ /* 0x0005e8000c101106 */
[----:B------:R3:W-:Y:S01]  /*8b360*/  @P4 STG.E.U8 desc[UR6][R52.64], R13 ;  /* 0x0000000d34004986 */ /* 0x0007e2000c101106 */
[----:B------:R-:W-:Y:S02]  /*8b370*/  ISETP.NE.AND P4, PT, R12, RZ, PT ;  /* 0x000000ff0c00720c */ /* 0x000fe40003f85270 */
[----:B----4-:R-:W-:-:S02]  /*8b380*/  PRMT R9, R63, 0x7772, RZ ;  /* 0x000077723f097816 */ /* 0x010fc400000000ff */
[----:B------:R-:W-:-:S09]  /*8b390*/  PRMT R63, R63, 0x7773, RZ ;  /* 0x000077733f3f7816 */ /* 0x000fd200000000ff */
[----:B------:R4:W-:Y:S01]  /*8b3a0*/  @P4 STG.E.U8 desc[UR6][R54.64], R9 ;  /* 0x0000000936004986 */ /* 0x0009e2000c101106 */
[----:B------:R-:W-:Y:S02]  /*8b3b0*/  ISETP.NE.AND P4, PT, R14, RZ, PT ;  /* 0x000000ff0e00720c */ /* 0x000fe40003f85270 */
[----:B0-----:R-:W-:-:S11]  /*8b3c0*/  PRMT R5, R56, 0x7770, RZ ;  /* 0x0000777038057816 */ /* 0x001fd600000000ff */
[----:B------:R-:W-:Y:S01]  /*8b3d0*/  @P4 STG.E.U8 desc[UR6][R180.64], R63 ;  /* 0x0000003fb4004986 */ /* 0x000fe2000c101106 */
[----:B------:R-:W-:Y:S02]  /*8b3e0*/  ISETP.NE.AND P4, PT, R16, RZ, PT ;  /* 0x000000ff1000720c */ /* 0x000fe40003f85270 */
[----:B-1----:R-:W-:-:S11]  /*8b3f0*/  PRMT R15, R56, 0x7771, RZ ;  /* 0x00007771380f7816 */ /* 0x002fd600000000ff */
[----:B------:R0:W-:Y:S01]  /*8b400*/  @P4 STG.E.U8 desc[UR6][R182.64], R5 ;  /* 0x00000005b6004986 */ /* 0x0001e2000c101106 */
[----:B------:R-:W-:Y:S02]  /*8b410*/  ISETP.NE.AND P4, PT, R18, RZ, PT ;  /* 0x000000ff1200720c */ /* 0x000fe40003f85270 */
[C---:B------:R-:W-:Y:S02]  /*8b420*/  LOP3.LUT P1, RZ, R7.reuse, 0x10000000, RZ, 0xc0, !PT ;  /* 0x1000000007ff7812 */ /* 0x040fe4000782c0ff */
[C---:B------:R-:W-:Y:S02]  /*8b430*/  LOP3.LUT P5, RZ, R7.reuse, 0x8000000, RZ, 0xc0, !PT ;  /* 0x0800000007ff7812 */ /* 0x040fe400078ac0ff */
[----:B------:R-:W-:-:S07]  /*8b440*/  LOP3.LUT P6, RZ, R7, 0x4000000, RZ, 0xc0, !PT ;  /* 0x0400000007ff7812 */ /* 0x000fce00078cc0ff */
[----:B------:R1:W-:Y:S01]  /*8b450*/  @P4 STG.E.U8 desc[UR6][R184.64], R15 ;  /* 0x0000000fb8004986 */ /* 0x0003e2000c101106 */
[----:B------:R-:W-:Y:S02]  /*8b460*/  LOP3.LUT P4, RZ, R7, 0x20000, RZ, 0xc0, !PT ;  /* 0x0002000007ff7812 */ /* 0x000fe4000788c0ff */
[----:B--2---:R-:W-:Y:S02]  /*8b470*/  PRMT R3, R57, 0x7770, RZ ;  /* 0x0000777039037816 */ /* 0x004fe400000000ff */
[----:B------:R-:W-:Y:S02]  /*8b480*/  P2R R6, PR, RZ, 0x10 ;  /* 0x00000010ff067803 */ /* 0x000fe40000000000 */
[----:B------:R-:W-:Y:S02]  /*8b490*/  LOP3.LUT P4, RZ, R7, 0x40000, RZ, 0xc0, !PT ;  /* 0x0004000007ff7812 */ /* 0x000fe4000788c0ff */
[----:B---3--:R-:W-:Y:S02]  /*8b4a0*/  PRMT R13, R57, 0x7771, RZ ;  /* 0x00007771390d7816 */ /* 0x008fe400000000ff */
[----:B----4-:R-:W-:-:S02]  /*8b4b0*/  PRMT R9, R58, 0x7770, RZ ;  /* 0x000077703a097816 */ /* 0x010fc400000000ff */
[----:B------:R-:W-:Y:S01]  /*8b4c0*/  P2R R4, PR, RZ, 0x10 ;  /* 0x00000010ff047803 */ /* 0x000fe20000000000 */
[----:B------:R2:W-:Y:S01]  /*8b4d0*/  @P1 STG.E.U8 desc[UR6][R186.64], R3 ;  /* 0x00000003ba001986 */ /* 0x0005e2000c101106 */
[C---:B------:R-:W-:Y:S02]  /*8b4e0*/  LOP3.LUT P0, RZ, R7.reuse, 0x2000000, RZ, 0xc0, !PT ;  /* 0x0200000007ff7812 */ /* 0x040fe4000780c0ff */
[C---:B------:R-:W-:Y:S01]  /*8b4f0*/  LOP3.LUT P4, RZ, R7.reuse, 0x80000, RZ, 0xc0, !PT ;  /* 0x0008000007ff7812 */ /* 0x040fe2000788c0ff */
[----:B------:R3:W-:Y:S01]  /*8b500*/  @P5 STG.E.U8 desc[UR6][R188.64], R13 ;  /* 0x0000000dbc005986 */ /* 0x0007e2000c101106 */
[C---:B------:R-:W-:Y:S02]  /*8b510*/  LOP3.LUT P2, RZ, R7.reuse, 0x1000000, RZ, 0xc0, !PT ;  /* 0x0100000007ff7812 */ /* 0x040fe4000784c0ff */
[C---:B------:R-:W-:Y:S01]  /*8b520*/  LOP3.LUT P3, RZ, R7.reuse, 0x800000, RZ, 0xc0, !PT ;  /* 0x0080000007ff7812 */ /* 0x040fe2000786c0ff */
[----:B------:R4:W-:Y:S01]  /*8b530*/  @P6 STG.E.U8 desc[UR6][R190.64], R9 ;  /* 0x00000009be006986 */ /* 0x0009e2000c101106 */
[----:B------:R-:W-:-:S02]  /*8b540*/  LOP3.LUT P1, RZ, R7, 0x400000, RZ, 0xc0, !PT ;  /* 0x0040000007ff7812 */ /* 0x000fc4000782c0ff */
[C---:B------:R-:W-:Y:S02]  /*8b550*/  LOP3.LUT P6, RZ, R7.reuse, 0x200000, RZ, 0xc0, !PT ;  /* 0x0020000007ff7812 */ /* 0x040fe400078cc0ff */
[----:B------:R-:W-:Y:S02]  /*8b560*/  P2R R2, PR, RZ, 0x10 ;  /* 0x00000010ff027803 */ /* 0x000fe40000000000 */
[----:B------:R-:W-:Y:S02]  /*8b570*/  LOP3.LUT P4, RZ, R7, 0x100000, RZ, 0xc0, !PT ;  /* 0x0010000007ff7812 */ /* 0x000fe4000788c0ff */
[----:B------:R-:W-:Y:S02]  /*8b580*/  PRMT R17, R58, 0x7771, RZ ;  /* 0x000077713a117816 */ /* 0x000fe400000000ff */
[C---:B0-----:R-:W-:Y:S02]  /*8b590*/  PRMT R5, R59.reuse, 0x7770, RZ ;  /* 0x000077703b057816 */ /* 0x041fe400000000ff */
[----:B-1----:R-:W-:-:S02]  /*8b5a0*/  PRMT R15, R59, 0x7771, RZ ;  /* 0x000077713b0f7816 */ /* 0x002fc400000000ff */
[C---:B--2---:R-:W-:Y:S01]  /*8b5b0*/  PRMT R3, R56.reuse, 0x7772, RZ ;  /* 0x0000777238037816 */ /* 0x044fe200000000ff */
[----:B------:R0:W-:Y:S01]  /*8b5c0*/  @P0 STG.E.U8 desc[UR6][R192.64], R17 ;  /* 0x00000011c0000986 */ /* 0x0001e2000c101106 */
[----:B---3--:R-:W-:Y:S02]  /*8b5d0*/  PRMT R13, R56, 0x7773, RZ ;  /* 0x00007773380d7816 */ /* 0x008fe400000000ff */
[----:B----4-:R-:W-:Y:S01]  /*8b5e0*/  PRMT R9, R57, 0x7772, RZ ;  /* 0x0000777239097816 */ /* 0x010fe200000000ff */
[----:B------:R1:W-:Y:S04]  /*8b5f0*/  @P2 STG.E.U8 desc[UR6][R194.64], R5 ;  /* 0x00000005c2002986 */ /* 0x0003e8000c101106 */
[----:B------:R2:W-:Y:S04]  /*8b600*/  @P3 STG.E.U8 desc[UR6][R196.64], R15 ;  /* 0x0000000fc4003986 */ /* 0x0005e8000c101106 */
[----:B------:R3:W-:Y:S04]  /*8b610*/  @P1 STG.E.U8 desc[UR6][R198.64], R3 ;  /* 0x00000003c6001986 */ /* 0x0007e8000c101106 */
[----:B------:R-:W-:Y:S04]  /*8b620*/  @P6 STG.E.U8 desc[UR6][R200.64], R13 ;  /* 0x0000000dc8006986 */ /* 0x000fe8000c101106 */
[----:B------:R-:W-:Y:S01]  /*8b630*/  @P4 STG.E.U8 desc[UR6][R202.64], R9 ;  /* 0x00000009ca004986 */ /* 0x000fe2000c101106 */
[----:B------:R-:W-:-:S02]  /*8b640*/  ISETP.NE.AND P4, PT, R2, RZ, PT ;  /* 0x000000ff0200720c */ /* 0x000fc40003f85270 */
[----:B------:R-:W-:Y:S02]  /*8b650*/  LOP3.LUT P3, RZ, R7, 0x800, RZ, 0xc0, !PT ;  /* 0x0000080007ff7812 */ /* 0x000fe4000786c0ff */
[----:B------:R-:W-:Y:S02]  /*8b660*/  PRMT R57, R57, 0x7773, RZ ;  /* 0x0000777339397816 */ /* 0x000fe400000000ff */
[----:B------:R-:W-:Y:S02]  /*8b670*/  P2R R18, PR, RZ, 0x8 ;  /* 0x00000008ff127803 */ /* 0x000fe40000000000 */
[----:B------:R-:W-:-:S04]  /*8b680*/  LOP3.LUT P3, RZ, R7, 0x1000, RZ, 0xc0, !PT ;  /* 0x0000100007ff7812 */ /* 0x000fc8000786c0ff */
[----:B------:R-:W-:Y:S01]  /*8b690*/  P2R R16, PR, RZ, 0x8 ;  /* 0x00000008ff107803 */ /* 0x000fe20000000000 */
[----:B------:R-:W-:Y:S01]  /*8b6a0*/  @P4 STG.E.U8 desc[UR6][R204.64], R57 ;  /* 0x00000039cc004986 */ /* 0x000fe2000c101106 */
[C---:B------:R-:W-:Y:S02]  /*8b6b0*/  LOP3.LUT P3, RZ, R7.reuse, 0x2000, RZ, 0xc0, !PT ;  /* 0x0000200007ff7812 */ /* 0x040fe4000786c0ff */
[----:B------:R-:W-:Y:S02]  /*8b6c0*/  ISETP.NE.AND P4, PT, R4, RZ, PT ;  /* 0x000000ff0400720c */ /* 0x000fe40003f85270 */
[----:B------:R-:W-:Y:S02]  /*8b6d0*/  P2R R14, PR, RZ, 0x8 ;  /* 0x00000008ff0e7803 */ /* 0x000fe40000000000 */
[----:B------:R-:W-:Y:S02]  /*8b6e0*/  LOP3.LUT P3, RZ, R7, 0x4000, RZ, 0xc0, !PT ;  /* 0x0000400007ff7812 */ /* 0x000fe4000786c0ff */
[----:B0-----:R-:W-:-:S02]  /*8b6f0*/  PRMT R17, R58, 0x7772, RZ ;  /* 0x000077723a117816 */ /* 0x001fc400000000ff */
[----:B------:R-:W-:Y:S02]  /*8b700*/  P2R R12, PR, RZ, 0x8 ;  /* 0x00000008ff0c7803 */ /* 0x000fe40000000000 */
[----:B------:R-:W-:-:S03]  /*8b710*/  LOP3.LUT P3, RZ, R7, 0x8000, RZ, 0xc0, !PT ;  /* 0x0000800007ff7812 */ /* 0x000fc6000786c0ff */
[----:B------:R-:W-:Y:S01]  /*8b720*/  @P4 STG.E.U8 desc[UR6][R206.64], R17 ;  /* 0x00000011ce004986 */ /* 0x000fe2000c101106 */
[----:B-1----:R-:W-:Y:S02]  /*8b730*/  P2R R5, PR, RZ, 0x8 ;  /* 0x00000008ff057803 */ /* 0x002fe40000000000 */
[----:B------:R-:W-:Y:S02]  /*8b740*/  ISETP.NE.AND P4, PT, R6, RZ, PT ;  /* 0x000000ff0600720c */ /* 0x000fe40003f85270 */
[----:B------:R-:W-:Y:S02]  /*8b750*/  LOP3.LUT P3, RZ, R7, 0x10000, RZ, 0xc0, !PT ;  /* 0x0001000007ff7812 */ /* 0x000fe4000786c0ff */
[----:B--2---:R-:W-:Y:S02]  /*8b760*/  PRMT R15, R58, 0x7773, RZ ;  /* 0x000077733a0f7816 */ /* 0x004fe400000000ff */
[----:B---3--:R-:W-:Y:S02]  /*8b770*/  PRMT R3, R59, 0x7772, RZ ;  /* 0x000077723b037816 */ /* 0x008fe400000000ff */
[----:B------:R-:W-:-:S02]  /*8b780*/  LOP3.LUT P2, RZ, R7, 0x400, RZ, 0xc0, !PT ;  /* 0x0000040007ff7812 */ /* 0x000fc4000784c0ff */
[----:B------:R-:W-:-:S03]  /*8b790*/  LOP3.LUT P1, RZ, R7, 0x200, RZ, 0xc0, !PT ;  /* 0x0000020007ff7812 */ /* 0x000fc6000782c0ff */
[----:B------:R-:W-:Y:S01]  /*8b7a0*/  @P4 STG.E.U8 desc[UR6][R208.64], R15 ;  /* 0x0000000fd0004986 */ /* 0x000fe2000c101106 */
[C---:B------:R-:W-:Y:S02]  /*8b7b0*/  LOP3.LUT P0, RZ, R7.reuse, 0x100, RZ, 0xc0, !PT ;  /* 0x0000010007ff7812 */ /* 0x040fe4000780c0ff */
[C---:B------:R-:W-:Y:S01]  /*8b7c0*/  LOP3.LUT P6, RZ, R7.reuse, 0x80, RZ, 0xc0, !PT ;  /* 0x0000008007ff7812 */ /* 0x040fe200078cc0ff */
[----:B------:R-:W-:Y:S01]  /*8b7d0*/  @P3 STG.E.U8 desc[UR6][R210.64], R3 ;  /* 0x00000003d2003986 */ /* 0x000fe2000c101106 */
[C---:B------:R-:W-:Y:S02]  /*8b7e0*/  LOP3.LUT P5, RZ, R7.reuse, 0x40, RZ, 0xc0, !PT ;  /* 0x0000004007ff7812 */ /* 0x040fe400078ac0ff */
[----:B------:R-:W-:Y:S02]  /*8b7f0*/  LOP3.LUT P4, RZ, R7, 0x20, RZ, 0xc0, !PT ;  /* 0x0000002007ff7812 */ /* 0x000fe4000788c0ff */
[----:B------:R-:W-:Y:S02]  /*8b800*/  ISETP.NE.AND P3, PT, R5, RZ, PT ;  /* 0x000000ff0500720c */ /* 0x000fe40003f65270 */
[----:B------:R-:W0:Y:S01]  /*8b810*/  LDS.128 R4, [R0] ;  /* 0x0000000000047984 */ /* 0x000e220000000c00 */
[----:B------:R-:W-:-:S10]  /*8b820*/  PRMT R59, R59, 0x7773, RZ ;  /* 0x000077733b3b7816 */ /* 0x000fd400000000ff */
[----:B------:R-:W-:Y:S01]  /*8b830*/  @P3 STG.E.U8 desc[UR6][R212.64], R59 ;  /* 0x0000003bd4003986 */ /* 0x000fe2000c101106 */
[----:B------:R-:W-:Y:S02]  /*8b840*/  ISETP.NE.AND P3, PT, R12, RZ, PT ;  /* 0x000000ff0c00720c */ /* 0x000fe40003f65270 */
[----:B0-----:R-:W-:-:S11]  /*8b850*/  PRMT R9, R4, 0x7770, RZ ;  /* 0x0000777004097816 */ /* 0x001fd600000000ff */
[----:B------:R0:W-:Y:S01]  /*8b860*/  @P3 STG.E.U8 desc[UR6][R214.64], R9 ;  /* 0x00000009d6003986 */ /* 0x0001e2000c101106 */
[----:B------:R-:W-:Y:S02]  /*8b870*/  ISETP.NE.AND P3, PT, R14, RZ, PT ;  /* 0x000000ff0e00720c */ /* 0x000fe40003f65270 */
[----:B------:R-:W-:Y:S02]  /*8b880*/  PRMT R13, R4, 0x7771, RZ ;  /* 0x00007771040d7816 */ /* 0x000fe400000000ff */
[----:B------:R-:W-:-:S09]  /*8b890*/  PRMT R17, R5, 0x7770, RZ ;  /* 0x0000777005117816 */ /* 0x000fd200000000ff */
[----:B------:R1:W-:Y:S01]  /*8b8a0*/  @P3 STG.E.U8 desc[UR6][R216.64], R13 ;  /* 0x0000000dd8003986 */ /* 0x0003e2000c101106 */
[----:B------:R-:W-:Y:S02]  /*8b8b0*/  ISETP.NE.AND P3, PT, R16, RZ, PT ;  /* 0x000000ff1000720c */ /* 0x000fe40003f65270 */
[----:B------:R-:W-:-:S11]  /*8b8c0*/  PRMT R15, R5, 0x7771, RZ ;  /* 0x00007771050f7816 */ /* 0x000fd600000000ff */
[----:B------:R2:W-:Y:S01]  /*8b8d0*/  @P3 STG.E.U8 desc[UR6][R218.64], R17 ;  /* 0x00000011da003986 */ /* 0x0005e2000c101106 */
[----:B------:R-:W-:Y:S02]  /*8b8e0*/  ISETP.NE.AND P3, PT, R18, RZ, PT ;  /* 0x000000ff1200720c */ /* 0x000fe40003f65270 */
[C---:B------:R-:W-:Y:S02]  /*8b8f0*/  PRMT R3, R6.reuse, 0x7770, RZ ;  /* 0x0000777006037816 */ /* 0x040fe400000000ff */
[----:B------:R-:W-:Y:S02]  /*8b900*/  PRMT R19, R6, 0x7771, RZ ;  /* 0x0000777106137816 */ /* 0x000fe400000000ff */
[C---:B0-----:R-:W-:Y:S02]  /*8b910*/  PRMT R9, R7.reuse, 0x7770, RZ ;  /* 0x0000777007097816 */ /* 0x041fe400000000ff */
[----:B-1----:R-:W-:Y:S02]  /*8b920*/  PRMT R13, R7, 0x7771, RZ ;  /* 0x00007771070d7816 */ /* 0x002fe400000000ff */
[----:B--2---:R-:W-:-:S03]  /*8b930*/  PRMT R17, R4, 0x7772, RZ ;  /* 0x0000777204117816 */ /* 0x004fc600000000ff */
[----:B------:R0:W-:Y:S01]  /*8b940*/  @P3 STG.E.U8 desc[UR6][R220.64], R15 ;  /* 0x0000000fdc003986 */ /* 0x0001e2000c101106 */
[----:B------:R-:W-:-:S03]  /*8b950*/  LOP3.LUT P3, RZ, R8, 0x40000000, RZ, 0xc0, !PT ;  /* 0x4000000008ff7812 */ /* 0x000fc6000786c0ff */
        /* <DEDUP_REMOVED lines=9> */
[----:B------:R-:W-:Y:S02]  /*8b9f0*/  LOP3.LUT P5, RZ, R8, 0x2000000, RZ, 0xc0, !PT ;  /* 0x0200000008ff7812 */ /* 0x000fe400078ac0ff */
[----:B0-----:R-:W-:Y:S02]  /*8ba00*/  PRMT R15, R4, 0x7773, RZ ;  /* 0x00007773040f7816 */ /* 0x001fe400000000ff */
[C---:B------:R-:W-:Y:S02]  /*8ba10*/  PRMT R21, R5.reuse, 0x7772, RZ ;  /* 0x0000777205157816 */ /* 0x040fe400000000ff */
[----:B------:R-:W-:Y:S02]  /*8ba20*/  PRMT R5, R5, 0x7773, RZ ;  /* 0x0000777305057816 */ /* 0x000fe400000000ff */
[C---:B-1----:R-:W-:Y:S01]  /*8ba30*/  PRMT R3, R6.reuse, 0x7772, RZ ;  /* 0x0000777206037816 */ /* 0x042fe200000000ff */
[----:B------:R3:W-:Y:S01]  /*8ba40*/  @P4 STG.E.U8 desc[UR6][R232.64], R15 ;  /* 0x0000000fe8004986 */ /* 0x0007e2000c101106 */
[----:B--2---:R-:W-:-:S02]  /*8ba50*/  PRMT R19, R6, 0x7773, RZ ;  /* 0x0000777306137816 */ /* 0x004fc400000000ff */
[C---:B------:R-:W-:Y:S01]  /*8ba60*/  PRMT R23, R7.reuse, 0x7772, RZ ;  /* 0x0000777207177816 */ /* 0x040fe200000000ff */
[----:B------:R3:W-:Y:S04]  /*8ba70*/  @P3 STG.E.U8 desc[UR6][R234.64], R21 ;  /* 0x00000015ea003986 */ /* 0x0007e8000c101106 */
[----:B------:R3:W-:Y:S04]  /*8ba80*/  @P2 STG.E.U8 desc[UR6][R236.64], R5 ;  /* 0x00000005ec002986 */ /* 0x0007e8000c101106 */
[----:B------:R3:W-:Y:S04]  /*8ba90*/  @P1 STG.E.U8 desc[UR6][R238.64], R3 ;  /* 0x00000003ee001986 */ /* 0x0007e8000c101106 */
[----:B------:R3:W-:Y:S01]  /*8baa0*/  @P0 STG.E.U8 desc[UR6][R240.64], R19 ;  /* 0x00000013f0000986 */ /* 0x0007e2000c101106 */
[----:B------:R-:W-:-:S03]  /*8bab0*/  PRMT R7, R7, 0x7773, RZ ;  /* 0x0000777307077816 */ /* 0x000fc600000000ff */
[----:B------:R3:W-:Y:S01]  /*8bac0*/  @P6 STG.E.U8 desc[UR6][R242.64], R23 ;  /* 0x00000017f2006986 */ /* 0x0007e2000c101106 */
[----:B------:R-:W-:Y:S05]  /*8bad0*/  @!P5 EXIT ;  /* 0x000000000000d94d */ /* 0x000fea0003800000 */
[----:B------:R-:W-:Y:S01]  /*8bae0*/  STG.E.U8 desc[UR6][R10.64], R7 ;  /* 0x000000070a007986 */ /* 0x000fe2000c101106 */
[----:B------:R-:W-:Y:S05]  /*8baf0*/  EXIT ;  /* 0x000000000000794d */ /* 0x000fea0003800000 */
.L_x_3:
[----:B------:R-:W-:-:S00]  /*8bb00*/  BRA `(.L_x_3) ;  /* 0xfffffffc00fc7947 */ /* 0x000fc0000383ffff */
[----:B------:R-:W-:-:S00]  /*8bb10*/  NOP ;  /* 0x0000000000007918 */ /* 0x000fc00000000000 */
        /* <DEDUP_REMOVED lines=14> */
.L_x_4:


//--------------------- .nv.shared.matmul_kernel  --------------------------
	.section	.nv.shared.matmul_kernel,"aw",@nobits
	.sectionflags	@""
	.align	16
	.zero		1024


//--------------------- .nv.shared.reserved.0     --------------------------
	.section	.nv.shared.reserved.0,"aw",@nobits
	.weak		__nv_reservedSMEM_offset_0_alias
	.size		__nv_reservedSMEM_offset_0_alias, 0, 0
	.other		__nv_reservedSMEM_offset_0_alias,@"STO_CUDA_RESERVED_SHARED STV_DEFAULT"
__nv_reservedSMEM_offset_0_alias:
	.zero		0


//--------------------- .nv.constant0.matmul_kernel --------------------------
	.section	.nv.constant0.matmul_kernel,"a",@progbits
	.sectionflags	@""
	.align	4
.nv.constant0.matmul_kernel:
	.zero		608


//--------------------- SYMBOLS --------------------------

	.type		.nv.reservedSmem.offset0,@object
	.size		.nv.reservedSmem.offset0,0x4
